def attn_fwd(
    Q,
    K,
    V,
    Out,
    Lse,
    sm_scale,
    stride_qz,
    stride_qh,
    stride_qm,
    stride_qk,
    stride_kz,
    stride_kh,
    stride_kn,
    stride_kk,
    stride_vz,
    stride_vh,
    stride_vn,
    stride_vk,
    stride_oz,
    stride_oh,
    stride_om,
    stride_ok,
    seqlen_q,
    seqlen_k,
    BLOCK_M: tl.constexpr,
    BLOCK_N: tl.constexpr,
    HEAD_DIM: tl.constexpr,
    CAUSAL: tl.constexpr,
):
    start_m = tl.program_id(0)
    off_hz = tl.program_id(1)
    q_off = off_hz * stride_qh
    k_off = off_hz * stride_kh
    v_off = off_hz * stride_vh
    offs_m = start_m * BLOCK_M + tl.arange(0, BLOCK_M)
    offs_d = tl.arange(0, HEAD_DIM)
    offs_n = tl.arange(0, BLOCK_N)
    q_ptrs = Q + q_off + offs_m[:, None] * stride_qm + offs_d[None, :] * stride_qk
    k_ptrs = K + k_off + offs_d[:, None] * stride_kk + offs_n[None, :] * stride_kn
    v_ptrs = V + v_off + offs_n[:, None] * stride_vn + offs_d[None, :] * stride_vk
    m_i = tl.full([BLOCK_M], float("-inf"), dtype=tl.float32)
    l_i = tl.zeros([BLOCK_M], dtype=tl.float32) + 1.0
    acc = tl.zeros([BLOCK_M, HEAD_DIM], dtype=tl.float32)
    q = tl.load(q_ptrs)
    acc, l_i, m_i = _attn_fwd_inner(
        acc,
        l_i,
        m_i,
        q,
        k_ptrs,
        v_ptrs,
        sm_scale,
        stride_kn,
        stride_vn,
        start_m,
        seqlen_k,
        BLOCK_M,
        BLOCK_N,
        HEAD_DIM,
        CAUSAL,
    )
    acc = acc / l_i[:, None]
    lse = m_i + tl.math.log2(l_i) / 1.4426950408889634
    o_ptrs = (
        Out
        + off_hz * stride_oh
        + offs_m[:, None] * stride_om
        + offs_d[None, :] * stride_ok
    )
    tl.store(o_ptrs, acc.to(Out.dtype.element_ty))
    tl.store(Lse + off_hz * seqlen_q + offs_m, lse)

# config = {"BLOCK_M": 32, "BLOCK_N": 128, "HEAD_DIM": 256, "arch": "sm_100", "causal": true, "dtype": "fp16", "num_stages": 2, "num_warps": 8}
# arch = sm_100


// ===== COMPILED SASS (sm_100a) =====

	.target	sm_100a

	.elftype	@"ET_EXEC"


//--------------------- .note.nv.tkinfo           --------------------------
	.section	.note.nv.tkinfo,"",@"SHT_NOTE"
	.sectionflags	@"SHF_NOTE_NV_TKINFO"
	.tkinfo
        /*0018*/ 	.word	0x00000081
        /*0030*/ 	.string	""
        /*0030*/ 	.string	"ptxas-blackwell"
        /*0030*/ 	.string	"Cuda compilation tools, release 12.9, V12.9.86"
        /*0030*/ 	.string	"Build cuda_12.9.r12.9/compiler.36037853_0"
        /*0030*/ 	.string	"-v  -suppress-debug-info  -lineinfo  -arch sm_100a "



//--------------------- .note.nv.cuver            --------------------------
	.section	.note.nv.cuver,"",@"SHT_NOTE"
	.sectionflags	@"SHF_NOTE_NV_CUVER"
        /*0018*/ 	.short	0x0001
        /*001a*/ 	.short	0x0064
        /*001c*/ 	.short	0x0001
        /*001e*/ 	.short	0x0000
        /*0020*/ 	.short	0x0001
        /*0022*/ 	.short	0x0000


//--------------------- .nv.info                  --------------------------
	.section	.nv.info,"",@"SHT_CUDA_INFO"
	.align	4


	//----- nvinfo : EIATTR_REGCOUNT
	.align		4
        /*0000*/ 	.byte	0x04, 0x2f
        /*0002*/ 	.short	(.L_2 - .L_1)
	.align		4
.L_1:
        /*0004*/ 	.word	index@(attn_fwd)
        /*0008*/ 	.word	0x000000ff


	//----- nvinfo : EIATTR_FRAME_SIZE
	.align		4
.L_2:
        /*000c*/ 	.byte	0x04, 0x11
        /*000e*/ 	.short	(.L_4 - .L_3)
	.align		4
.L_3:
        /*0010*/ 	.word	index@(attn_fwd)
        /*0014*/ 	.word	0x00000758


	//----- nvinfo : EIATTR_MIN_STACK_SIZE
	.align		4
.L_4:
        /*0018*/ 	.byte	0x04, 0x12
        /*001a*/ 	.short	(.L_6 - .L_5)
	.align		4
.L_5:
        /*001c*/ 	.word	index@(attn_fwd)
        /*0020*/ 	.word	0x00000758
.L_6:


//--------------------- .nv.info.attn_fwd         --------------------------
	.section	.nv.info.attn_fwd,"",@"SHT_CUDA_INFO"
	.sectionflags	@""
	.align	4


	//----- nvinfo : EIATTR_CUDA_API_VERSION
	.align		4
        /*0000*/ 	.byte	0x04, 0x37
        /*0002*/ 	.short	(.L_8 - .L_7)
.L_7:
        /*0004*/ 	.word	0x00000081


	//----- nvinfo : EIATTR_KPARAM_INFO
	.align		4
.L_8:
        /*0008*/ 	.byte	0x04, 0x17
        /*000a*/ 	.short	(.L_10 - .L_9)
.L_9:
        /*000c*/ 	.word	0x00000000
        /*0010*/ 	.short	0x0019
        /*0012*/ 	.short	0x0080
        /*0014*/ 	.byte	0x00, 0xf4, 0x21, 0x00


	//----- nvinfo : EIATTR_KPARAM_INFO
	.align		4
.L_10:
        /*0018*/ 	.byte	0x04, 0x17
        /*001a*/ 	.short	(.L_12 - .L_11)
.L_11:
        /*001c*/ 	.word	0x00000000
        /*0020*/ 	.short	0x0018
        /*0022*/ 	.short	0x0078
        /*0024*/ 	.byte	0x00, 0xf4, 0x21, 0x00


	//----- nvinfo : EIATTR_KPARAM_INFO
	.align		4
.L_12:
        /*0028*/ 	.byte	0x04, 0x17
        /*002a*/ 	.short	(.L_14 - .L_13)
.L_13:
        /*002c*/ 	.word	0x00000000
        /*0030*/ 	.short	0x0017
        /*0032*/ 	.short	0x0070
        /*0034*/ 	.byte	0x00, 0xf0, 0x11, 0x00


	//----- nvinfo : EIATTR_KPARAM_INFO
	.align		4
.L_14:
        /*0038*/ 	.byte	0x04, 0x17
        /*003a*/ 	.short	(.L_16 - .L_15)
.L_15:
        /*003c*/ 	.word	0x00000000
        /*0040*/ 	.short	0x0016
        /*0042*/ 	.short	0x006c
        /*0044*/ 	.byte	0x00, 0xf0, 0x11, 0x00


	//----- nvinfo : EIATTR_KPARAM_INFO
	.align		4
.L_16:
        /*0048*/ 	.byte	0x04, 0x17
        /*004a*/ 	.short	(.L_18 - .L_17)
.L_17:
        /*004c*/ 	.word	0x00000000
        /*0050*/ 	.short	0x0015
        /*0052*/ 	.short	0x0068
        /*0054*/ 	.byte	0x00, 0xf0, 0x11, 0x00


	//----- nvinfo : EIATTR_KPARAM_INFO
	.align		4
.L_18:
        /*0058*/ 	.byte	0x04, 0x17
        /*005a*/ 	.short	(.L_20 - .L_19)
.L_19:
        /*005c*/ 	.word	0x00000000
        /*0060*/ 	.short	0x0014
        /*0062*/ 	.short	0x0064
        /*0064*/ 	.byte	0x00, 0xf0, 0x11, 0x00


	//----- nvinfo : EIATTR_KPARAM_INFO
	.align		4
.L_20:
        /*0068*/ 	.byte	0x04, 0x17
        /*006a*/ 	.short	(.L_22 - .L_21)
.L_21:
        /*006c*/ 	.word	0x00000000
        /*0070*/ 	.short	0x0013
        /*0072*/ 	.short	0x0060
        /*0074*/ 	.byte	0x00, 0xf0, 0x11, 0x00


	//----- nvinfo : EIATTR_KPARAM_INFO
	.align		4
.L_22:
        /*0078*/ 	.byte	0x04, 0x17
        /*007a*/ 	.short	(.L_24 - .L_23)
.L_23:
        /*007c*/ 	.word	0x00000000
        /*0080*/ 	.short	0x0012
        /*0082*/ 	.short	0x005c
        /*0084*/ 	.byte	0x00, 0xf0, 0x11, 0x00


	//----- nvinfo : EIATTR_KPARAM_INFO
	.align		4
.L_24:
        /*0088*/ 	.byte	0x04, 0x17
        /*008a*/ 	.short	(.L_26 - .L_25)
.L_25:
        /*008c*/ 	.word	0x00000000
        /*0090*/ 	.short	0x0011
        /*0092*/ 	.short	0x0058
        /*0094*/ 	.byte	0x00, 0xf0, 0x11, 0x00


	//----- nvinfo : EIATTR_KPARAM_INFO
	.align		4
.L_26:
        /*0098*/ 	.byte	0x04, 0x17
        /*009a*/ 	.short	(.L_28 - .L_27)
.L_27:
        /*009c*/ 	.word	0x00000000
        /*00a0*/ 	.short	0x0010
        /*00a2*/ 	.short	0x0054
        /*00a4*/ 	.byte	0x00, 0xf0, 0x11, 0x00


	//----- nvinfo : EIATTR_KPARAM_INFO
	.align		4
.L_28:
        /*00a8*/ 	.byte	0x04, 0x17
        /*00aa*/ 	.short	(.L_30 - .L_29)
.L_29:
        /*00ac*/ 	.word	0x00000000
        /*00b0*/ 	.short	0x000f
        /*00b2*/ 	.short	0x0050
        /*00b4*/ 	.byte	0x00, 0xf0, 0x11, 0x00


	//----- nvinfo : EIATTR_KPARAM_INFO
	.align		4
.L_30:
        /*00b8*/ 	.byte	0x04, 0x17
        /*00ba*/ 	.short	(.L_32 - .L_31)
.L_31:
        /*00bc*/ 	.word	0x00000000
        /*00c0*/ 	.short	0x000e
        /*00c2*/ 	.short	0x004c
        /*00c4*/ 	.byte	0x00, 0xf0, 0x11, 0x00


	//----- nvinfo : EIATTR_KPARAM_INFO
	.align		4
.L_32:
        /*00c8*/ 	.byte	0x04, 0x17
        /*00ca*/ 	.short	(.L_34 - .L_33)
.L_33:
        /*00cc*/ 	.word	0x00000000
        /*00d0*/ 	.short	0x000d
        /*00d2*/ 	.short	0x0048
        /*00d4*/ 	.byte	0x00, 0xf0, 0x11, 0x00


	//----- nvinfo : EIATTR_KPARAM_INFO
	.align		4
.L_34:
        /*00d8*/ 	.byte	0x04, 0x17
        /*00da*/ 	.short	(.L_36 - .L_35)
.L_35:
        /*00dc*/ 	.word	0x00000000
        /*00e0*/ 	.short	0x000c
        /*00e2*/ 	.short	0x0044
        /*00e4*/ 	.byte	0x00, 0xf0, 0x11, 0x00


	//----- nvinfo : EIATTR_KPARAM_INFO
	.align		4
.L_36:
        /*00e8*/ 	.byte	0x04, 0x17
        /*00ea*/ 	.short	(.L_38 - .L_37)
.L_37:
        /*00ec*/ 	.word	0x00000000
        /*00f0*/ 	.short	0x000b
        /*00f2*/ 	.short	0x0040
        /*00f4*/ 	.byte	0x00, 0xf0, 0x11, 0x00


	//----- nvinfo : EIATTR_KPARAM_INFO
	.align		4
.L_38:
        /*00f8*/ 	.byte	0x04, 0x17
        /*00fa*/ 	.short	(.L_40 - .L_39)
.L_39:
        /*00fc*/ 	.word	0x00000000
        /*0100*/ 	.short	0x000a
        /*0102*/ 	.short	0x003c
        /*0104*/ 	.byte	0x00, 0xf0, 0x11, 0x00


	//----- nvinfo : EIATTR_KPARAM_INFO
	.align		4
.L_40:
        /*0108*/ 	.byte	0x04, 0x17
        /*010a*/ 	.short	(.L_42 - .L_41)
.L_41:
        /*010c*/ 	.word	0x00000000
        /*0110*/ 	.short	0x0009
        /*0112*/ 	.short	0x0038
        /*0114*/ 	.byte	0x00, 0xf0, 0x11, 0x00


	//----- nvinfo : EIATTR_KPARAM_INFO
	.align		4
.L_42:
        /*0118*/ 	.byte	0x04, 0x17
        /*011a*/ 	.short	(.L_44 - .L_43)
.L_43:
        /*011c*/ 	.word	0x00000000
        /*0120*/ 	.short	0x0008
        /*0122*/ 	.short	0x0034
        /*0124*/ 	.byte	0x00, 0xf0, 0x11, 0x00


	//----- nvinfo : EIATTR_KPARAM_INFO
	.align		4
.L_44:
        /*0128*/ 	.byte	0x04, 0x17
        /*012a*/ 	.short	(.L_46 - .L_45)
.L_45:
        /*012c*/ 	.word	0x00000000
        /*0130*/ 	.short	0x0007
        /*0132*/ 	.short	0x0030
        /*0134*/ 	.byte	0x00, 0xf0, 0x11, 0x00


	//----- nvinfo : EIATTR_KPARAM_INFO
	.align		4
.L_46:
        /*0138*/ 	.byte	0x04, 0x17
        /*013a*/ 	.short	(.L_48 - .L_47)
.L_47:
        /*013c*/ 	.word	0x00000000
        /*0140*/ 	.short	0x0006
        /*0142*/ 	.short	0x002c
        /*0144*/ 	.byte	0x00, 0xf0, 0x11, 0x00


	//----- nvinfo : EIATTR_KPARAM_INFO
	.align		4
.L_48:
        /*0148*/ 	.byte	0x04, 0x17
        /*014a*/ 	.short	(.L_50 - .L_49)
.L_49:
        /*014c*/ 	.word	0x00000000
        /*0150*/ 	.short	0x0005
        /*0152*/ 	.short	0x0028
        /*0154*/ 	.byte	0x00, 0xf0, 0x11, 0x00


	//----- nvinfo : EIATTR_KPARAM_INFO
	.align		4
.L_50:
        /*0158*/ 	.byte	0x04, 0x17
        /*015a*/ 	.short	(.L_52 - .L_51)
.L_51:
        /*015c*/ 	.word	0x00000000
        /*0160*/ 	.short	0x0004
        /*0162*/ 	.short	0x0020
        /*0164*/ 	.byte	0x00, 0xf4, 0x21, 0x00


	//----- nvinfo : EIATTR_KPARAM_INFO
	.align		4
.L_52:
        /*0168*/ 	.byte	0x04, 0x17
        /*016a*/ 	.short	(.L_54 - .L_53)
.L_53:
        /*016c*/ 	.word	0x00000000
        /*0170*/ 	.short	0x0003
        /*0172*/ 	.short	0x0018
        /*0174*/ 	.byte	0x00, 0xf4, 0x21, 0x00


	//----- nvinfo : EIATTR_KPARAM_INFO
	.align		4
.L_54:
        /*0178*/ 	.byte	0x04, 0x17
        /*017a*/ 	.short	(.L_56 - .L_55)
.L_55:
        /*017c*/ 	.word	0x00000000
        /*0180*/ 	.short	0x0002
        /*0182*/ 	.short	0x0010
        /*0184*/ 	.byte	0x00, 0xf4, 0x21, 0x00


	//----- nvinfo : EIATTR_KPARAM_INFO
	.align		4
.L_56:
        /*0188*/ 	.byte	0x04, 0x17
        /*018a*/ 	.short	(.L_58 - .L_57)
.L_57:
        /*018c*/ 	.word	0x00000000
        /*0190*/ 	.short	0x0001
        /*0192*/ 	.short	0x0008
        /*0194*/ 	.byte	0x00, 0xf4, 0x21, 0x00


	//----- nvinfo : EIATTR_KPARAM_INFO
	.align		4
.L_58:
        /*0198*/ 	.byte	0x04, 0x17
        /*019a*/ 	.short	(.L_60 - .L_59)
.L_59:
        /*019c*/ 	.word	0x00000000
        /*01a0*/ 	.short	0x0000
        /*01a2*/ 	.short	0x0000
        /*01a4*/ 	.byte	0x00, 0xf4, 0x21, 0x00


	//----- nvinfo : EIATTR_SPARSE_MMA_MASK
	.align		4
.L_60:
        /*01a8*/ 	.byte	0x03, 0x50
        /*01aa*/ 	.short	0x0000


	//----- nvinfo : EIATTR_MAXREG_COUNT
	.align		4
        /*01ac*/ 	.byte	0x03, 0x1b
        /*01ae*/ 	.short	0x00ff


	//----- nvinfo : EIATTR_NUM_BARRIERS
	.align		4
        /*01b0*/ 	.byte	0x02, 0x4c
        /*01b2*/ 	.byte	0x01
	.zero		1


	//----- nvinfo : EIATTR_ANNOTATIONS
	.align		4
        /*01b4*/ 	.byte	0x04, 0x55
        /*01b6*/ 	.short	(.L_62 - .L_61)


	//   ....[0]....
.L_61:
        /*01b8*/ 	.word	0x00000001
        /*01bc*/ 	.byte	0x50, 0x11, 0x00, 0x00, 0x01, 0x00, 0x00, 0x00, 0xe0, 0x13, 0x00, 0x00, 0x01, 0x00, 0x00, 0x00
        /* <DEDUP_REMOVED lines=233> */
        /*105c*/ 	.byte	0x30, 0xab, 0x00, 0x00, 0x01, 0x00, 0x00, 0x00, 0x60, 0xab, 0x00, 0x00


	//----- nvinfo : EIATTR_COOP_GROUP_MASK_REGIDS
	.align		4
.L_62:
        /*1068*/ 	.byte	0x04, 0x29
        /*106a*/ 	.short	(.L_64 - .L_63)


	//   ....[0]....
.L_63:
        /*106c*/ 	.word	0xffffffff


	//   ....[1]....
        /*1070*/ 	.word	0xffffffff


	//   ....[2]....
        /*1074*/ 	.word	0xffffffff


	//   ....[3]....
        /*1078*/ 	.word	0xffffffff


	//   ....[4]....
        /*107c*/ 	.word	0xffffffff


	//   ....[5]....
        /*1080*/ 	.word	0xffffffff


	//   ....[6]....
        /*1084*/ 	.word	0xffffffff


	//   ....[7]....
        /*1088*/ 	.word	0xffffffff


	//   ....[8]....
        /*108c*/ 	.word	0xffffffff


	//   ....[9]....
        /*1090*/ 	.word	0xffffffff


	//   ....[10]....
        /*1094*/ 	.word	0xffffffff


	//   ....[11]....
        /*1098*/ 	.word	0xffffffff


	//   ....[12]....
        /*109c*/ 	.word	0xffffffff


	//   ....[13]....
        /*10a0*/ 	.word	0xffffffff


	//   ....[14]....
        /*10a4*/ 	.word	0xffffffff


	//   ....[15]....
        /*10a8*/ 	.word	0xffffffff


	//   ....[16]....
        /*10ac*/ 	.word	0xffffffff


	//   ....[17]....
        /*10b0*/ 	.word	0xffffffff


	//   ....[18]....
        /*10b4*/ 	.word	0xffffffff


	//   ....[19]....
        /*10b8*/ 	.word	0xffffffff


	//   ....[20]....
        /*10bc*/ 	.word	0xffffffff


	//   ....[21]....
        /*10c0*/ 	.word	0xffffffff


	//----- nvinfo : EIATTR_COOP_GROUP_INSTR_OFFSETS
	.align		4
.L_64:
        /*10c4*/ 	.byte	0x04, 0x28
        /*10c6*/ 	.short	(.L_66 - .L_65)


	//   ....[0]....
.L_65:
        /*10c8*/ 	.word	0x000089d0


	//   ....[1]....
        /*10cc*/ 	.word	0x000089e0


	//   ....[2]....
        /*10d0*/ 	.word	0x000089f0


	//   ....[3]....
        /*10d4*/ 	.word	0x00008a00


	//   ....[4]....
        /*10d8*/ 	.word	0x00008a50


	//   ....[5]....
        /*10dc*/ 	.word	0x00008a60


	//   ....[6]....
        /*10e0*/ 	.word	0x00008a70


	//   ....[7]....
        /*10e4*/ 	.word	0x00008a80


	//   ....[8]....
        /*10e8*/ 	.word	0x00008c10


	//   ....[9]....
        /*10ec*/ 	.word	0x00008c30


	//   ....[10]....
        /*10f0*/ 	.word	0x00008c50


	//   ....[11]....
        /*10f4*/ 	.word	0x00008f20


	//   ....[12]....
        /*10f8*/ 	.word	0x00008ff0


	//   ....[13]....
        /*10fc*/ 	.word	0x000090d0


	//   ....[14]....
        /*1100*/ 	.word	0x00009110


	//   ....[15]....
        /*1104*/ 	.word	0x00009160


	//   ....[16]....
        /*1108*/ 	.word	0x000091f0


	//   ....[17]....
        /*110c*/ 	.word	0x00009230


	//   ....[18]....
        /*1110*/ 	.word	0x00009250


	//   ....[19]....
        /*1114*/ 	.word	0x00009430


	//   ....[20]....
        /*1118*/ 	.word	0x000094b0


	//   ....[21]....
        /*111c*/ 	.word	0x00009530


	//----- nvinfo : EIATTR_VRC_CTA_INIT_COUNT
	.align		4
.L_66:
        /*1120*/ 	.byte	0x02, 0x4a
	.zero		1
	.zero		1


	//----- nvinfo : EIATTR_EXIT_INSTR_OFFSETS
	.align		4
        /*1124*/ 	.byte	0x04, 0x1c
        /*1126*/ 	.short	(.L_68 - .L_67)


	//   ....[0]....
.L_67:
        /*1128*/ 	.word	0x0000dc40


	//   ....[1]....
        /*112c*/ 	.word	0x0000dc70


	//----- nvinfo : EIATTR_REQNTID
	.align		4
.L_68:
        /*1130*/ 	.byte	0x04, 0x10
        /*1132*/ 	.short	(.L_70 - .L_69)
.L_69:
        /*1134*/ 	.word	0x00000100
        /*1138*/ 	.word	0x00000001
        /*113c*/ 	.word	0x00000001


	//----- nvinfo : EIATTR_CRS_STACK_SIZE
	.align		4
.L_70:
        /*1140*/ 	.byte	0x04, 0x1e
        /*1142*/ 	.short	(.L_72 - .L_71)
.L_71:
        /*1144*/ 	.word	0x00000000


	//----- nvinfo : EIATTR_CBANK_PARAM_SIZE
	.align		4
.L_72:
        /*1148*/ 	.byte	0x03, 0x19
        /*114a*/ 	.short	0x0088


	//----- nvinfo : EIATTR_PARAM_CBANK
	.align		4
        /*114c*/ 	.byte	0x04, 0x0a
        /*114e*/ 	.short	(.L_74 - .L_73)
	.align		4
.L_73:
        /*1150*/ 	.word	index@(.nv.constant0.attn_fwd)
        /*1154*/ 	.short	0x0380
        /*1156*/ 	.short	0x0088


	//----- nvinfo : EIATTR_SW_WAR
	.align		4
.L_74:
        /*1158*/ 	.byte	0x04, 0x36
        /*115a*/ 	.short	(.L_76 - .L_75)
.L_75:
        /*115c*/ 	.word	0x00000008
.L_76:


//--------------------- .nv.compat                --------------------------
	.section	.nv.compat,"",@"SHT_CUDA_COMPAT_INFO"
	.align	4
        /*0000*/ 	.byte	0x02, 0x02, 0x01, 0x00, 0x02, 0x05, 0x05, 0x00, 0x02, 0x03, 0x00, 0x00, 0x02, 0x06, 0x01, 0x00


//--------------------- .nv.callgraph             --------------------------
	.section	.nv.callgraph,"",@"SHT_CUDA_CALLGRAPH"
	.align	4
	.sectionentsize	8
	.align		4
        /*0000*/ 	.word	0x00000000
	.align		4
        /*0004*/ 	.word	0xffffffff
	.align		4
        /*0008*/ 	.word	0x00000000
	.align		4
        /*000c*/ 	.word	0xfffffffe
	.align		4
        /*0010*/ 	.word	0x00000000
	.align		4
        /*0014*/ 	.word	0xfffffffd
	.align		4
        /*0018*/ 	.word	0x00000000
	.align		4
        /*001c*/ 	.word	0xfffffffc


//--------------------- .nv.constant4             --------------------------
	.section	.nv.constant4,"a",@progbits
	.align	8
	.align		8
.nv.constant4:
        /*0000*/ 	.dword	_$_str


//--------------------- .text.attn_fwd            --------------------------
	.section	.text.attn_fwd,"ax",@progbits
	.align	128
        .global         attn_fwd
        .type           attn_fwd,@function
        .size           attn_fwd,(.L_x_11 - attn_fwd)
        .other          attn_fwd,@"STO_CUDA_ENTRY STV_DEFAULT"
attn_fwd:
.text.attn_fwd:
[----:B------:R-:W0:Y:S01]  /*0000*/  LDC R1, c[0x0][0x37c] ;  /* 0x0000df00ff017b82 */ /* 0x000e220000000800 */
[----:B------:R-:W1:Y:S07]  /*0010*/  S2R R126, SR_CTAID.X ;  /* 0x00000000007e7919 */ /* 0x000e6e0000002500 */
[----:B------:R-:W2:Y:S01]  /*0020*/  S2UR UR9, SR_CTAID.Y ;  /* 0x00000000000979c3 */ /* 0x000ea20000002600 */
[----:B------:R-:W2:Y:S01]  /*0030*/  LDCU.64 UR4, c[0x0][0x3b0] ;  /* 0x00007600ff0477ac */ /* 0x000ea20008000a00 */
[----:B0-----:R-:W-:Y:S01]  /*0040*/  VIADD R1, R1, 0xfffff8a8 ;  /* 0xfffff8a801017836 */ /* 0x001fe20000000000 */
[----:B------:R-:W0:Y:S01]  /*0050*/  S2R R28, SR_TID.X ;  /* 0x00000000001c7919 */ /* 0x000e220000002100 */
[----:B------:R-:W3:Y:S04]  /*0060*/  LDCU.64 UR10, c[0x0][0x358] ;  /* 0x00006b00ff0a77ac */ /* 0x000ee80008000a00 */
[----:B------:R-:W4:Y:S08]  /*0070*/  LDC R45, c[0x0][0x3b8] ;  /* 0x0000ee00ff2d7b82 */ /* 0x000f300000000800 */
[----:B------:R-:W5:Y:S01]  /*0080*/  LDC.64 R42, c[0x0][0x380] ;  /* 0x0000e000ff2a7b82 */ /* 0x000f620000000a00 */
[----:B--2---:R-:W-:-:S04]  /*0090*/  UIMAD UR4, UR9, UR4, URZ ;  /* 0x00000004090472a4 */ /* 0x004fc8000f8e02ff */
[----:B------:R-:W-:Y:S01]  /*00a0*/  USHF.L.U32 UR6, UR4, 0x1, URZ ;  /* 0x0000000104067899 */ /* 0x000fe200080006ff */
[----:B-1----:R-:W-:Y:S01]  /*00b0*/  IMAD.SHL.U32 R126, R126, 0x20, RZ ;  /* 0x000000207e7e7824 */ /* 0x002fe200078e00ff */
[----:B0-----:R-:W-:-:S04]  /*00c0*/  SHF.R.U32.HI R2, RZ, 0x5, R28 ;  /* 0x00000005ff027819 */ /* 0x001fc8000001161c */
[----:B------:R-:W-:Y:S02]  /*00d0*/  LOP3.LUT R0, R126, 0x1f, R28, 0xf8, !PT ;  /* 0x0000001f7e007812 */ /* 0x000fe400078ef81c */
[----:B------:R-:W-:-:S03]  /*00e0*/  SGXT.U32 R2, R2, 0x3 ;  /* 0x000000030202781a */ /* 0x000fc60000000000 */
[----:B------:R-:W-:Y:S01]  /*00f0*/  IMAD R0, R0, UR5, RZ ;  /* 0x0000000500007c24 */ /* 0x000fe2000f8e02ff */
[----:B------:R-:W-:Y:S01]  /*0100*/  UIMAD.WIDE UR4, UR4, 0x2, URZ ;  /* 0x00000002040478a5 */ /* 0x000fe2000f8e02ff */
[----:B----4-:R-:W-:Y:S02]  /*0110*/  IMAD R5, R2, R45, RZ ;  /* 0x0000002d02057224 */ /* 0x010fe400078e02ff */
[C---:B------:R-:W-:Y:S02]  /*0120*/  IMAD.SHL.U32 R3, R0.reuse, 0x2, RZ ;  /* 0x0000000200037824 */ /* 0x040fe400078e00ff */
[----:B------:R-:W-:-:S03]  /*0130*/  IMAD.HI R0, R0, 0x2, RZ ;  /* 0x0000000200007827 */ /* 0x000fc600078e02ff */
[----:B-----5:R-:W-:Y:S01]  /*0140*/  IADD3 R29, P0, P1, R3, UR6, R42 ;  /* 0x00000006031d7c10 */ /* 0x020fe2000f91e02a */
[----:B------:R-:W-:-:S03]  /*0150*/  IMAD R7, R45, 0x8, R5 ;  /* 0x000000082d077824 */ /* 0x000fc600078e0205 */
[----:B------:R-:W-:Y:S02]  /*0160*/  IADD3.X R43, PT, PT, R0, UR5, R43, P0, P1 ;  /* 0x00000005002b7c10 */ /* 0x000fe400087e242b */
[----:B------:R-:W-:Y:S02]  /*0170*/  LEA R2, P0, R5, R29, 0x1 ;  /* 0x0000001d05027211 */ /* 0x000fe400078008ff */
[----:B------:R-:W-:Y:S02]  /*0180*/  LEA R0, R45, R7, 0x3 ;  /* 0x000000072d007211 */ /* 0x000fe400078e18ff */
[----:B------:R-:W-:Y:S02]  /*0190*/  LEA R4, P1, R7, R29, 0x1 ;  /* 0x0000001d07047211 */ /* 0x000fe400078208ff */
[----:B------:R-:W-:Y:S01]  /*01a0*/  LEA.HI.X.SX32 R3, R5, R43, 0x1, P0 ;  /* 0x0000002b05037211 */ /* 0x000fe200000f0eff */
[----:B------:R-:W-:Y:S01]  /*01b0*/  IMAD R9, R45, 0x8, R0 ;  /* 0x000000082d097824 */ /* 0x000fe200078e0200 */
[----:B------:R-:W-:-:S02]  /*01c0*/  LEA R6, P0, R0, R29, 0x1 ;  /* 0x0000001d00067211 */ /* 0x000fc400078008ff */
[-C--:B------:R-:W-:Y:S01]  /*01d0*/  LEA.HI.X.SX32 R5, R7, R43.reuse, 0x1, P1 ;  /* 0x0000002b07057211 */ /* 0x080fe200008f0eff */
[----:B---3--:R0:W2:Y:S01]  /*01e0*/  LDG.E.U16 R15, desc[UR10][R2.64] ;  /* 0x0000000a020f7981 */ /* 0x0080a2000c1e1500 */
[----:B------:R-:W-:Y:S01]  /*01f0*/  LEA.HI.X.SX32 R7, R0, R43, 0x1, P0 ;  /* 0x0000002b00077211 */ /* 0x000fe200000f0eff */
[----:B------:R-:W-:Y:S01]  /*0200*/  IMAD R0, R45, 0x8, R9 ;  /* 0x000000082d007824 */ /* 0x000fe200078e0209 */
[----:B------:R-:W-:Y:S01]  /*0210*/  LEA R8, P0, R9, R29, 0x1 ;  /* 0x0000001d09087211 */ /* 0x000fe200078008ff */
[----:B------:R1:W3:Y:S02]  /*0220*/  LDG.E.U16 R16, desc[UR10][R4.64] ;  /* 0x0000000a04107981 */ /* 0x0002e4000c1e1500 */
[----:B------:R-:W-:Y:S01]  /*0230*/  IMAD R13, R45, 0x8, R0 ;  /* 0x000000082d0d7824 */ /* 0x000fe200078e0200 */
[----:B------:R-:W-:Y:S01]  /*0240*/  LEA.HI.X.SX32 R9, R9, R43, 0x1, P0 ;  /* 0x0000002b09097211 */ /* 0x000fe200000f0eff */
[----:B------:R-:W4:Y:S01]  /*0250*/  LDG.E.U16 R17, desc[UR10][R6.64] ;  /* 0x0000000a06117981 */ /* 0x000f22000c1e1500 */
[----:B------:R-:W-:-:S03]  /*0260*/  LEA R10, P0, R0, R29, 0x1 ;  /* 0x0000001d000a7211 */ /* 0x000fc600078008ff */
[----:B------:R5:W4:Y:S01]  /*0270*/  LDG.E.U16 R18, desc[UR10][R8.64] ;  /* 0x0000000a08127981 */ /* 0x000b22000c1e1500 */
[----:B------:R-:W-:Y:S01]  /*0280*/  LEA.HI.X.SX32 R11, R0, R43, 0x1, P0 ;  /* 0x0000002b000b7211 */ /* 0x000fe200000f0eff */
[----:B------:R-:W-:Y:S01]  /*0290*/  IMAD R0, R45, 0x8, R13 ;  /* 0x000000082d007824 */ /* 0x000fe200078e020d */
[----:B0-----:R-:W-:-:S03]  /*02a0*/  LEA R2, P0, R13, R29, 0x1 ;  /* 0x0000001d0d027211 */ /* 0x001fc600078008ff */
[----:B------:R0:W4:Y:S01]  /*02b0*/  LDG.E.U16 R19, desc[UR10][R10.64] ;  /* 0x0000000a0a137981 */ /* 0x000122000c1e1500 */
[C---:B------:R-:W-:Y:S02]  /*02c0*/  LEA R12, P1, R0.reuse, R29, 0x1 ;  /* 0x0000001d000c7211 */ /* 0x040fe400078208ff */
[----:B------:R-:W-:Y:S02]  /*02d0*/  LEA R14, R45, R0, 0x3 ;  /* 0x000000002d0e7211 */ /* 0x000fe400078e18ff */
[-C--:B------:R-:W-:Y:S02]  /*02e0*/  LEA.HI.X.SX32 R3, R13, R43.reuse, 0x1, P0 ;  /* 0x0000002b0d037211 */ /* 0x080fe400000f0eff */
[----:B------:R-:W-:Y:S01]  /*02f0*/  LEA.HI.X.SX32 R13, R0, R43, 0x1, P1 ;  /* 0x0000002b000d7211 */ /* 0x000fe200008f0eff */
[C---:B------:R-:W-:Y:S01]  /*0300*/  IMAD R0, R45.reuse, 0x8, R14 ;  /* 0x000000082d007824 */ /* 0x040fe200078e020e */
[C---:B-1----:R-:W-:Y:S01]  /*0310*/  LEA R4, P0, R14.reuse, R29, 0x1 ;  /* 0x0000001d0e047211 */ /* 0x042fe200078008ff */
[----:B------:R1:W4:Y:S03]  /*0320*/  LDG.E.U16 R20, desc[UR10][R2.64] ;  /* 0x0000000a02147981 */ /* 0x000326000c1e1500 */
[----:B------:R-:W-:Y:S01]  /*0330*/  LEA.HI.X.SX32 R5, R14, R43, 0x1, P0 ;  /* 0x0000002b0e057211 */ /* 0x000fe200000f0eff */
[C---:B-----5:R-:W-:Y:S01]  /*0340*/  IMAD R9, R45.reuse, 0x8, R0 ;  /* 0x000000082d097824 */ /* 0x060fe200078e0200 */
[C---:B------:R-:W-:Y:S01]  /*0350*/  LEA R6, P0, R0.reuse, R29, 0x1 ;  /* 0x0000001d00067211 */ /* 0x040fe200078008ff */
[----:B------:R-:W5:Y:S03]  /*0360*/  LDG.E.U16 R21, desc[UR10][R12.64] ;  /* 0x0000000a0c157981 */ /* 0x000f66000c1e1500 */
[----:B------:R-:W-:Y:S01]  /*0370*/  LEA.HI.X.SX32 R7, R0, R43, 0x1, P0 ;  /* 0x0000002b00077211 */ /* 0x000fe200000f0eff */
[----:B------:R-:W-:Y:S01]  /*0380*/  IMAD R0, R45, 0x8, R9 ;  /* 0x000000082d007824 */ /* 0x000fe200078e0209 */
[-C--:B------:R-:W-:Y:S01]  /*0390*/  LEA R8, P0, R9, R29.reuse, 0x1 ;  /* 0x0000001d09087211 */ /* 0x080fe200078008ff */
[----:B------:R1:W5:Y:S02]  /*03a0*/  LDG.E.U16 R22, desc[UR10][R4.64] ;  /* 0x0000000a04167981 */ /* 0x000364000c1e1500 */
[----:B------:R-:W-:Y:S01]  /*03b0*/  IMAD R14, R45, 0x8, R0 ;  /* 0x000000082d0e7824 */ /* 0x000fe200078e0200 */
[----:B0-----:R-:W-:Y:S01]  /*03c0*/  LEA R10, P1, R0, R29, 0x1 ;  /* 0x0000001d000a7211 */ /* 0x001fe200078208ff */
[----:B------:R0:W5:Y:S01]  /*03d0*/  LDG.E.U16 R23, desc[UR10][R6.64] ;  /* 0x0000000a06177981 */ /* 0x000162000c1e1500 */
[----:B------:R-:W-:-:S02]  /*03e0*/  LEA.HI.X.SX32 R9, R9, R43, 0x1, P0 ;  /* 0x0000002b09097211 */ /* 0x000fc400000f0eff */
[----:B------:R-:W-:Y:S02]  /*03f0*/  LEA.HI.X.SX32 R11, R0, R43, 0x1, P1 ;  /* 0x0000002b000b7211 */ /* 0x000fe400008f0eff */
[C---:B-1----:R-:W-:Y:S01]  /*0400*/  LEA R2, P0, R14.reuse, R29, 0x1 ;  /* 0x0000001d0e027211 */ /* 0x042fe200078008ff */
[----:B------:R1:W5:Y:S01]  /*0410*/  LDG.E.U16 R24, desc[UR10][R8.64] ;  /* 0x0000000a08187981 */ /* 0x000362000c1e1500 */
[C---:B------:R-:W-:Y:S02]  /*0420*/  LEA R0, R45.reuse, R14, 0x3 ;  /* 0x0000000e2d007211 */ /* 0x040fe400078e18ff */
[----:B------:R-:W-:Y:S01]  /*0430*/  LEA.HI.X.SX32 R3, R14, R43, 0x1, P0 ;  /* 0x0000002b0e037211 */ /* 0x000fe200000f0eff */
[----:B------:R-:W5:Y:S01]  /*0440*/  LDG.E.U16 R25, desc[UR10][R10.64] ;  /* 0x0000000a0a197981 */ /* 0x000f62000c1e1500 */
[C---:B------:R-:W-:Y:S01]  /*0450*/  LEA R4, P0, R0.reuse, R29, 0x1 ;  /* 0x0000001d00047211 */ /* 0x040fe200078008ff */
[C---:B------:R-:W-:Y:S02]  /*0460*/  IMAD R13, R45.reuse, 0x8, R0 ;  /* 0x000000082d0d7824 */ /* 0x040fe400078e0200 */
[----:B------:R1:W5:Y:S01]  /*0470*/  LDG.E.U16 R26, desc[UR10][R2.64] ;  /* 0x0000000a021a7981 */ /* 0x000362000c1e1500 */
[----:B------:R-:W-:Y:S01]  /*0480*/  LEA.HI.X.SX32 R5, R0, R43, 0x1, P0 ;  /* 0x0000002b00057211 */ /* 0x000fe200000f0eff */
[----:B------:R-:W-:Y:S01]  /*0490*/  IMAD R0, R45, 0x8, R13 ;  /* 0x000000082d007824 */ /* 0x000fe200078e020d */
[----:B0-----:R-:W-:-:S03]  /*04a0*/  LEA R6, P0, R13, R29, 0x1 ;  /* 0x0000001d0d067211 */ /* 0x001fc600078008ff */
[----:B------:R-:W-:Y:S01]  /*04b0*/  IMAD R14, R45, 0x8, R0 ;  /* 0x000000082d0e7824 */ /* 0x000fe200078e0200 */
[C---:B------:R-:W-:Y:S01]  /*04c0*/  LEA R12, P1, R0.reuse, R29, 0x1 ;  /* 0x0000001d000c7211 */ /* 0x040fe200078208ff */
[----:B------:R0:W5:Y:S01]  /*04d0*/  LDG.E.U16 R27, desc[UR10][R4.64] ;  /* 0x0000000a041b7981 */ /* 0x000162000c1e1500 */
[-C--:B------:R-:W-:Y:S02]  /*04e0*/  LEA.HI.X.SX32 R7, R13, R43.reuse, 0x1, P0 ;  /* 0x0000002b0d077211 */ /* 0x080fe400000f0eff */
[----:B------:R-:W-:Y:S01]  /*04f0*/  LEA.HI.X.SX32 R13, R0, R43, 0x1, P1 ;  /* 0x0000002b000d7211 */ /* 0x000fe200008f0eff */
[----:B------:R-:W-:Y:S01]  /*0500*/  IMAD R0, R45, 0x8, R14 ;  /* 0x000000082d007824 */ /* 0x000fe200078e020e */
[C---:B-1----:R-:W-:Y:S01]  /*0510*/  LEA R8, P0, R14.reuse, R29, 0x1 ;  /* 0x0000001d0e087211 */ /* 0x042fe200078008ff */
[----:B------:R1:W5:Y:S03]  /*0520*/  LDG.E.U16 R30, desc[UR10][R6.64] ;  /* 0x0000000a061e7981 */ /* 0x000366000c1e1500 */
[----:B------:R-:W-:Y:S01]  /*0530*/  LEA.HI.X.SX32 R9, R14, R43, 0x1, P0 ;  /* 0x0000002b0e097211 */ /* 0x000fe200000f0eff */
[----:B------:R1:W5:Y:S01]  /*0540*/  LDG.E.U16 R31, desc[UR10][R12.64] ;  /* 0x0000000a0c1f7981 */ /* 0x000362000c1e1500 */
[----:B------:R-:W-:-:S02]  /*0550*/  LEA R2, P0, R0, R29, 0x1 ;  /* 0x0000001d00027211 */ /* 0x000fc400078008ff */
[----:B------:R-:W-:Y:S01]  /*0560*/  LEA R11, R45, R0, 0x3 ;  /* 0x000000002d0b7211 */ /* 0x000fe200078e18ff */
[----:B------:R1:W5:Y:S01]  /*0570*/  LDG.E.U16 R32, desc[UR10][R8.64] ;  /* 0x0000000a08207981 */ /* 0x000362000c1e1500 */
[----:B------:R-:W-:-:S03]  /*0580*/  LEA.HI.X.SX32 R3, R0, R43, 0x1, P0 ;  /* 0x0000002b00037211 */ /* 0x000fc600000f0eff */
[----:B------:R-:W-:Y:S01]  /*0590*/  IMAD R0, R45, 0x8, R11 ;  /* 0x000000082d007824 */ /* 0x000fe200078e020b */
[-C--:B0-----:R-:W-:Y:S01]  /*05a0*/  LEA R4, P0, R11, R29.reuse, 0x1 ;  /* 0x0000001d0b047211 */ /* 0x081fe200078008ff */
[----:B------:R0:W5:Y:S02]  /*05b0*/  LDG.E.U16 R33, desc[UR10][R2.64] ;  /* 0x0000000a02217981 */ /* 0x000164000c1e1500 */
[----:B------:R-:W-:Y:S01]  /*05c0*/  IMAD R14, R45, 0x8, R0 ;  /* 0x000000082d0e7824 */ /* 0x000fe200078e0200 */
[C---:B------:R-:W-:Y:S02]  /*05d0*/  LEA R10, P1, R0.reuse, R29, 0x1 ;  /* 0x0000001d000a7211 */ /* 0x040fe400078208ff */
[-C--:B------:R-:W-:Y:S02]  /*05e0*/  LEA.HI.X.SX32 R5, R11, R43.reuse, 0x1, P0 ;  /* 0x0000002b0b057211 */ /* 0x080fe400000f0eff */
[----:B------:R-:W-:Y:S01]  /*05f0*/  LEA.HI.X.SX32 R11, R0, R43, 0x1, P1 ;  /* 0x0000002b000b7211 */ /* 0x000fe200008f0eff */
[C---:B------:R-:W-:Y:S01]  /*0600*/  IMAD R0, R45.reuse, 0x8, R14 ;  /* 0x000000082d007824 */ /* 0x040fe200078e020e */
[C---:B-1----:R-:W-:Y:S01]  /*0610*/  LEA R6, P0, R14.reuse, R29, 0x1 ;  /* 0x0000001d0e067211 */ /* 0x042fe200078008ff */
[----:B------:R1:W5:Y:S02]  /*0620*/  LDG.E.U16 R34, desc[UR10][R4.64] ;  /* 0x0000000a04227981 */ /* 0x000364000c1e1500 */
[----:B------:R-:W-:Y:S01]  /*0630*/  IMAD R13, R45, 0x8, R0 ;  /* 0x000000082d0d7824 */ /* 0x000fe200078e0200 */
[----:B------:R-:W-:Y:S01]  /*0640*/  LEA.HI.X.SX32 R7, R14, R43, 0x1, P0 ;  /* 0x0000002b0e077211 */ /* 0x000fe200000f0eff */
[----:B------:R1:W5:Y:S01]  /*0650*/  LDG.E.U16 R35, desc[UR10][R10.64] ;  /* 0x0000000a0a237981 */ /* 0x000362000c1e1500 */
[----:B------:R-:W-:-:S03]  /*0660*/  LEA R8, P0, R0, R29, 0x1 ;  /* 0x0000001d00087211 */ /* 0x000fc600078008ff */
[----:B------:R1:W5:Y:S01]  /*0670*/  LDG.E.U16 R36, desc[UR10][R6.64] ;  /* 0x0000000a06247981 */ /* 0x000362000c1e1500 */
[----:B------:R-:W-:Y:S02]  /*0680*/  LEA.HI.X.SX32 R9, R0, R43, 0x1, P0 ;  /* 0x0000002b00097211 */ /* 0x000fe400000f0eff */
[----:B------:R-:W-:Y:S02]  /*0690*/  LEA R0, R45, R13, 0x3 ;  /* 0x0000000d2d007211 */ /* 0x000fe400078e18ff */
[-C--:B0-----:R-:W-:Y:S01]  /*06a0*/  LEA R2, P0, R13, R29.reuse, 0x1 ;  /* 0x0000001d0d027211 */ /* 0x081fe200078008ff */
[----:B------:R0:W5:Y:S01]  /*06b0*/  LDG.E.U16 R37, desc[UR10][R8.64] ;  /* 0x0000000a08257981 */ /* 0x000162000c1e1500 */
[C---:B------:R-:W-:Y:S01]  /*06c0*/  LEA R12, P1, R0.reuse, R29, 0x1 ;  /* 0x0000001d000c7211 */ /* 0x040fe200078208ff */
[----:B------:R-:W-:Y:S01]  /*06d0*/  IMAD R14, R45, 0x8, R0 ;  /* 0x000000082d0e7824 */ /* 0x000fe200078e0200 */
[-C--:B------:R-:W-:Y:S02]  /*06e0*/  LEA.HI.X.SX32 R3, R13, R43.reuse, 0x1, P0 ;  /* 0x0000002b0d037211 */ /* 0x080fe400000f0eff */
[----:B------:R-:W-:Y:S01]  /*06f0*/  LEA.HI.X.SX32 R13, R0, R43, 0x1, P1 ;  /* 0x0000002b000d7211 */ /* 0x000fe200008f0eff */
[C---:B------:R-:W-:Y:S01]  /*0700*/  IMAD R0, R45.reuse, 0x8, R14 ;  /* 0x000000082d007824 */ /* 0x040fe200078e020e */
[C---:B-1----:R-:W-:Y:S01]  /*0710*/  LEA R4, P0, R14.reuse, R29, 0x1 ;  /* 0x0000001d0e047211 */ /* 0x042fe200078008ff */
[----:B------:R1:W5:Y:S03]  /*0720*/  LDG.E.U16 R38, desc[UR10][R2.64] ;  /* 0x0000000a02267981 */ /* 0x000366000c1e1500 */
[----:B------:R-:W-:Y:S01]  /*0730*/  LEA.HI.X.SX32 R5, R14, R43, 0x1, P0 ;  /* 0x0000002b0e057211 */ /* 0x000fe200000f0eff */
[C---:B------:R-:W-:Y:S01]  /*0740*/  IMAD R11, R45.reuse, 0x8, R0 ;  /* 0x000000082d0b7824 */ /* 0x040fe200078e0200 */
[C---:B------:R-:W-:Y:S01]  /*0750*/  LEA R6, P0, R0.reuse, R29, 0x1 ;  /* 0x0000001d00067211 */ /* 0x040fe200078008ff */
[----:B------:R1:W5:Y:S03]  /*0760*/  LDG.E.U16 R39, desc[UR10][R12.64] ;  /* 0x0000000a0c277981 */ /* 0x000366000c1e1500 */
[----:B------:R-:W-:Y:S01]  /*0770*/  LEA.HI.X.SX32 R7, R0, R43, 0x1, P0 ;  /* 0x0000002b00077211 */ /* 0x000fe200000f0eff */
[----:B------:R-:W-:Y:S01]  /*0780*/  IMAD R0, R45, 0x8, R11 ;  /* 0x000000082d007824 */ /* 0x000fe200078e020b */
[-C--:B0-----:R-:W-:Y:S01]  /*0790*/  LEA R8, P0, R11, R29.reuse, 0x1 ;  /* 0x0000001d0b087211 */ /* 0x081fe200078008ff */
[----:B------:R0:W5:Y:S03]  /*07a0*/  LDG.E.U16 R40, desc[UR10][R4.64] ;  /* 0x0000000a04287981 */ /* 0x000166000c1e1500 */
[----:B------:R-:W-:Y:S01]  /*07b0*/  LEA R10, P1, R0, R29, 0x1 ;  /* 0x0000001d000a7211 */ /* 0x000fe200078208ff */
[----:B------:R0:W5:Y:S01]  /*07c0*/  LDG.E.U16 R41, desc[UR10][R6.64] ;  /* 0x0000000a06297981 */ /* 0x000162000c1e1500 */
[----:B------:R-:W-:-:S02]  /*07d0*/  LEA R14, R45, R0, 0x3 ;  /* 0x000000002d0e7211 */ /* 0x000fc400078e18ff */
[-C--:B------:R-:W-:Y:S02]  /*07e0*/  LEA.HI.X.SX32 R9, R11, R43.reuse, 0x1, P0 ;  /* 0x0000002b0b097211 */ /* 0x080fe400000f0eff */
[----:B------:R-:W-:Y:S01]  /*07f0*/  LEA.HI.X.SX32 R11, R0, R43, 0x1, P1 ;  /* 0x0000002b000b7211 */ /* 0x000fe200008f0eff */
[C---:B------:R-:W-:Y:S01]  /*0800*/  IMAD R0, R45.reuse, 0x8, R14 ;  /* 0x000000082d007824 */ /* 0x040fe200078e020e */
[C---:B-1----:R-:W-:Y:S01]  /*0810*/  LEA R2, P0, R14.reuse, R29, 0x1 ;  /* 0x0000001d0e027211 */ /* 0x042fe200078008ff */
[----:B------:R1:W5:Y:S02]  /*0820*/  LDG.E.U16 R42, desc[UR10][R8.64] ;  /* 0x0000000a082a7981 */ /* 0x000364000c1e1500 */
[C---:B------:R-:W-:Y:S01]  /*0830*/  IMAD R13, R45.reuse, 0x8, R0 ;  /* 0x000000082d0d7824 */ /* 0x040fe200078e0200 */
[----:B------:R-:W-:Y:S01]  /*0840*/  LEA.HI.X.SX32 R3, R14, R43, 0x1, P0 ;  /* 0x0000002b0e037211 */ /* 0x000fe200000f0eff */
[----:B------:R-:W5:Y:S01]  /*0850*/  LDG.E.U16 R10, desc[UR10][R10.64] ;  /* 0x0000000a0a0a7981 */ /* 0x000f62000c1e1500 */
[----:B0-----:R-:W-:Y:S01]  /*0860*/  LEA R4, P0, R0, R29, 0x1 ;  /* 0x0000001d00047211 */ /* 0x001fe200078008ff */
[----:B------:R-:W-:-:S02]  /*0870*/  IMAD R14, R45, 0x8, R13 ;  /* 0x000000082d0e7824 */ /* 0x000fc400078e020d */
[----:B------:R0:W5:Y:S01]  /*0880*/  LDG.E.U16 R2, desc[UR10][R2.64] ;  /* 0x0000000a02027981 */ /* 0x000162000c1e1500 */
[----:B------:R-:W-:Y:S01]  /*0890*/  LEA.HI.X.SX32 R5, R0, R43, 0x1, P0 ;  /* 0x0000002b00057211 */ /* 0x000fe200000f0eff */
[----:B------:R-:W-:Y:S01]  /*08a0*/  IMAD R0, R45, 0x8, R14 ;  /* 0x000000082d007824 */ /* 0x000fe200078e020e */
[CC--:B------:R-:W-:Y:S02]  /*08b0*/  LEA R6, P0, R13.reuse, R29.reuse, 0x1 ;  /* 0x0000001d0d067211 */ /* 0x0c0fe400078008ff */
[----:B------:R-:W-:Y:S02]  /*08c0*/  LEA R12, P1, R14, R29, 0x1 ;  /* 0x0000001d0e0c7211 */ /* 0x000fe400078208ff */
[----:B------:R-:W-:Y:S02]  /*08d0*/  LEA.HI.X.SX32 R7, R13, R43, 0x1, P0 ;  /* 0x0000002b0d077211 */ /* 0x000fe400000f0eff */
[----:B-1----:R-:W-:Y:S02]  /*08e0*/  LEA R8, P0, R0, R29, 0x1 ;  /* 0x0000001d00087211 */ /* 0x002fe400078008ff */
[----:B------:R-:W-:-:S02]  /*08f0*/  LEA.HI.X.SX32 R13, R14, R43, 0x1, P1 ;  /* 0x0000002b0e0d7211 */ /* 0x000fc400008f0eff */
[----:B------:R-:W-:Y:S01]  /*0900*/  LEA.HI.X.SX32 R9, R0, R43, 0x1, P0 ;  /* 0x0000002b00097211 */ /* 0x000fe200000f0eff */
[----:B------:R1:W5:Y:S04]  /*0910*/  LDG.E.U16 R14, desc[UR10][R4.64] ;  /* 0x0000000a040e7981 */ /* 0x000368000c1e1500 */
[----:B------:R-:W5:Y:S04]  /*0920*/  LDG.E.U16 R12, desc[UR10][R12.64] ;  /* 0x0000000a0c0c7981 */ /* 0x000f68000c1e1500 */
[----:B------:R-:W5:Y:S04]  /*0930*/  LDG.E.U16 R8, desc[UR10][R8.64] ;  /* 0x0000000a08087981 */ /* 0x000f68000c1e1500 */
[----:B------:R1:W5:Y:S01]  /*0940*/  LDG.E.U16 R7, desc[UR10][R6.64] ;  /* 0x0000000a06077981 */ /* 0x000362000c1e1500 */
[----:B------:R-:W1:Y:S01]  /*0950*/  S2UR UR8, SR_CgaCtaId ;  /* 0x00000000000879c3 */ /* 0x000e620000008800 */
[----:B------:R-:W-:-:S02]  /*0960*/  LOP3.LUT R0, R28, 0xc0, RZ, 0xc0, !PT ;  /* 0x000000c01c007812 */ /* 0x000fc400078ec0ff */
[----:B------:R-:W-:Y:S01]  /*0970*/  LOP3.LUT R29, R28, 0xff, RZ, 0xc0, !PT ;  /* 0x000000ff1c1d7812 */ /* 0x000fe200078ec0ff */
[----:B------:R-:W-:Y:S01]  /*0980*/  UMOV UR4, 0x400 ;  /* 0x0000040000047882 */ /* 0x000fe20000000000 */
[----:B0-----:R-:W-:Y:S02]  /*0990*/  SHF.R.U32.HI R3, RZ, 0x2, R0 ;  /* 0x00000002ff037819 */ /* 0x001fe40000011600 */
[----:B------:R-:W-:-:S04]  /*09a0*/  SHF.L.U32 R0, R29, 0x1, RZ ;  /* 0x000000011d007819 */ /* 0x000fc800000006ff */
[----:B------:R-:W-:Y:S01]  /*09b0*/  LOP3.LUT R11, R0, R3, RZ, 0x3c, !PT ;  /* 0x00000003000b7212 */ /* 0x000fe200078e3cff */
[----:B------:R-:W-:Y:S01]  /*09c0*/  VIADD R44, R126, 0x20 ;  /* 0x000000207e2c7836 */ /* 0x000fe20000000000 */
[----:B-1----:R-:W-:-:S04]  /*09d0*/  ULEA UR8, UR8, UR4, 0x18 ;  /* 0x0000000408087291 */ /* 0x002fc8000f8ec0ff */
[----:B------:R-:W-:Y:S01]  /*09e0*/  ISETP.GE.AND P0, PT, R44, 0x1, PT ;  /* 0x000000012c00780c */ /* 0x000fe20003f06270 */
[----:B------:R-:W-:Y:S01]  /*09f0*/  IMAD.MOV.U32 R3, RZ, RZ, -0x800000 ;  /* 0xff800000ff037424 */ /* 0x000fe200078e00ff */
[----:B------:R-:W-:Y:S01]  /*0a00*/  MOV R156, 0x3f800000 ;  /* 0x3f800000009c7802 */ /* 0x000fe20000000f00 */
[----:B------:R-:W-:Y:S01]  /*0a10*/  IMAD.MOV.U32 R4, RZ, RZ, -0x800000 ;  /* 0xff800000ff047424 */ /* 0x000fe200078e00ff */
[----:B------:R-:W-:Y:S01]  /*0a20*/  CS2R R72, SRZ ;  /* 0x0000000000487805 */ /* 0x000fe2000001ff00 */
[----:B------:R-:W-:Y:S01]  /*0a30*/  IMAD.MOV.U32 R5, RZ, RZ, -0x800000 ;  /* 0xff800000ff057424 */ /* 0x000fe200078e00ff */
[----:B------:R-:W-:Y:S01]  /*0a40*/  CS2R R74, SRZ ;  /* 0x00000000004a7805 */ /* 0x000fe2000001ff00 */
[----:B------:R-:W-:Y:S01]  /*0a50*/  IMAD.MOV.U32 R6, RZ, RZ, -0x800000 ;  /* 0xff800000ff067424 */ /* 0x000fe200078e00ff */
[----:B------:R-:W-:Y:S01]  /*0a60*/  CS2R R76, SRZ ;  /* 0x00000000004c7805 */ /* 0x000fe2000001ff00 */
[----:B------:R-:W-:Y:S01]  /*0a70*/  IMAD.MOV.U32 R157, RZ, RZ, 0x3f800000 ;  /* 0x3f800000ff9d7424 */ /* 0x000fe200078e00ff */
[----:B------:R-:W-:Y:S01]  /*0a80*/  CS2R R78, SRZ ;  /* 0x00000000004e7805 */ /* 0x000fe2000001ff00 */
[----:B------:R-:W-:Y:S01]  /*0a90*/  IMAD.MOV.U32 R154, RZ, RZ, 0x3f800000 ;  /* 0x3f800000ff9a7424 */ /* 0x000fe200078e00ff */
[----:B------:R-:W-:Y:S01]  /*0aa0*/  CS2R R64, SRZ ;  /* 0x0000000000407805 */ /* 0x000fe2000001ff00 */
[----:B------:R-:W-:Y:S01]  /*0ab0*/  IMAD.MOV.U32 R155, RZ, RZ, 0x3f800000 ;  /* 0x3f800000ff9b7424 */ /* 0x000fe200078e00ff */
[----:B------:R-:W-:-:S02]  /*0ac0*/  CS2R R66, SRZ ;  /* 0x0000000000427805 */ /* 0x000fc4000001ff00 */
[----:B------:R-:W-:Y:S02]  /*0ad0*/  CS2R R56, SRZ ;  /* 0x0000000000387805 */ /* 0x000fe4000001ff00 */
[----:B------:R-:W-:Y:S02]  /*0ae0*/  CS2R R58, SRZ ;  /* 0x00000000003a7805 */ /* 0x000fe4000001ff00 */
[----:B------:R-:W-:Y:S02]  /*0af0*/  CS2R R68, SRZ ;  /* 0x0000000000447805 */ /* 0x000fe4000001ff00 */
[----:B------:R-:W-:Y:S02]  /*0b00*/  CS2R R70, SRZ ;  /* 0x0000000000467805 */ /* 0x000fe4000001ff00 */
[----:B------:R-:W-:Y:S02]  /*0b10*/  CS2R R84, SRZ ;  /* 0x0000000000547805 */ /* 0x000fe4000001ff00 */
[----:B------:R-:W-:-:S02]  /*0b20*/  CS2R R86, SRZ ;  /* 0x0000000000567805 */ /* 0x000fc4000001ff00 */
[----:B------:R-:W-:Y:S02]  /*0b30*/  CS2R R60, SRZ ;  /* 0x00000000003c7805 */ /* 0x000fe4000001ff00 */
[----:B------:R-:W-:Y:S02]  /*0b40*/  CS2R R62, SRZ ;  /* 0x00000000003e7805 */ /* 0x000fe4000001ff00 */
[----:B------:R-:W-:Y:S02]  /*0b50*/  CS2R R80, SRZ ;  /* 0x0000000000507805 */ /* 0x000fe4000001ff00 */
[----:B------:R-:W-:Y:S02]  /*0b60*/  CS2R R82, SRZ ;  /* 0x0000000000527805 */ /* 0x000fe4000001ff00 */
[C---:B------:R-:W-:Y:S01]  /*0b70*/  LOP3.LUT R0, R28.reuse, 0xe0, RZ, 0xc0, !PT ;  /* 0x000000e01c007812 */ /* 0x040fe200078ec0ff */
[----:B--2---:R-:W-:Y:S04]  /*0b80*/  STS.U16 [R11+UR8+0x10000], R15 ;  /* 0x0100000f0b007988 */ /* 0x004fe80008000408 */
[----:B---3--:R-:W-:Y:S04]  /*0b90*/  STS.U16 [R11+UR8+0x10200], R16 ;  /* 0x010200100b007988 */ /* 0x008fe80008000408 */
[----:B----4-:R-:W-:Y:S04]  /*0ba0*/  STS.U16 [R11+UR8+0x10400], R17 ;  /* 0x010400110b007988 */ /* 0x010fe80008000408 */
[----:B------:R-:W-:Y:S04]  /*0bb0*/  STS.U16 [R11+UR8+0x10600], R18 ;  /* 0x010600120b007988 */ /* 0x000fe80008000408 */
[----:B------:R-:W-:Y:S04]  /*0bc0*/  STS.U16 [R11+UR8+0x10800], R19 ;  /* 0x010800130b007988 */ /* 0x000fe80008000408 */
[----:B------:R-:W-:Y:S04]  /*0bd0*/  STS.U16 [R11+UR8+0x10a00], R20 ;  /* 0x010a00140b007988 */ /* 0x000fe80008000408 */
[----:B-----5:R-:W-:Y:S04]  /*0be0*/  STS.U16 [R11+UR8+0x10c00], R21 ;  /* 0x010c00150b007988 */ /* 0x020fe80008000408 */
[----:B------:R-:W-:Y:S04]  /*0bf0*/  STS.U16 [R11+UR8+0x10e00], R22 ;  /* 0x010e00160b007988 */ /* 0x000fe80008000408 */
        /* <DEDUP_REMOVED lines=22> */
[----:B------:R0:W-:Y:S04]  /*0d60*/  STS.U16 [R11+UR8+0x11a00], R30 ;  /* 0x011a001e0b007988 */ /* 0x0001e80008000408 */
[----:B------:R1:W-:Y:S01]  /*0d70*/  STS.U16 [R11+UR8+0x13a00], R7 ;  /* 0x013a00070b007988 */ /* 0x0003e20008000408 */
[----:B0-----:R-:W-:-:S02]  /*0d80*/  LOP3.LUT R30, R28, 0x1c, RZ, 0xc0, !PT ;  /* 0x0000001c1c1e7812 */ /* 0x001fc400078ec0ff */
[----:B-1----:R-:W-:Y:S01]  /*0d90*/  LOP3.LUT R7, R28, 0x3, RZ, 0xc0, !PT ;  /* 0x000000031c077812 */ /* 0x002fe200078ec0ff */
[----:B------:R-:W-:Y:S06]  /*0da0*/  @!P0 BRA `(.L_x_0) ;  /* 0x000000b000588947 */ /* 0x000fec0003800000 */
[----:B------:R-:W0:Y:S01]  /*0db0*/  LDCU UR4, c[0x0][0x3c8] ;  /* 0x00007900ff0477ac */ /* 0x000e220008000800 */
[----:B------:R-:W1:Y:S01]  /*0dc0*/  LDC.64 R2, c[0x0][0x3c0] ;  /* 0x0000f000ff027b82 */ /* 0x000e620000000a00 */
[C---:B------:R-:W-:Y:S02]  /*0dd0*/  LOP3.LUT R4, R28.reuse, 0x7, RZ, 0xc0, !PT ;  /* 0x000000071c047812 */ /* 0x040fe400078ec0ff */
[----:B------:R-:W-:Y:S01]  /*0de0*/  SHF.L.U32 R5, R28, 0x8, RZ ;  /* 0x000000081c057819 */ /* 0x000fe200000006ff */
[----:B------:R-:W2:Y:S01]  /*0df0*/  LDCU.64 UR6, c[0x0][0x388] ;  /* 0x00007100ff0677ac */ /* 0x000ea20008000a00 */
[----:B------:R-:W-:Y:S01]  /*0e00*/  ISETP.NE.U32.AND P0, PT, R7, RZ, PT ;  /* 0x000000ff0700720c */ /* 0x000fe20003f05070 */
[----:B------:R-:W-:Y:S01]  /*0e10*/  IMAD.SHL.U32 R4, R4, 0x10, RZ ;  /* 0x0000001004047824 */ /* 0x000fe200078e00ff */
[----:B------:R-:W-:Y:S01]  /*0e20*/  LOP3.LUT P1, RZ, R28, 0x80, RZ, 0xc0, !PT ;  /* 0x000000801cff7812 */ /* 0x000fe2000782c0ff */
[----:B------:R-:W3:Y:S01]  /*0e30*/  LDC.64 R10, c[0x0][0x390] ;  /* 0x0000e400ff0a7b82 */ /* 0x000ee20000000a00 */
[----:B------:R-:W-:Y:S01]  /*0e40*/  SHF.R.U32.HI R227, RZ, 0x3, R29 ;  /* 0x00000003ffe37819 */ /* 0x000fe2000001161d */
[----:B------:R-:W4:Y:S01]  /*0e50*/  LDCU UR12, c[0x0][0x3a8] ;  /* 0x00007500ff0c77ac */ /* 0x000f220008000800 */
[----:B------:R-:W-:-:S02]  /*0e60*/  LOP3.LUT R5, R4, 0xf00, R5, 0xf8, !PT ;  /* 0x00000f0004057812 */ /* 0x000fc400078ef805 */
[----:B------:R-:W-:Y:S02]  /*0e70*/  SHF.R.U32.HI R4, RZ, 0x1, R0 ;  /* 0x00000001ff047819 */ /* 0x000fe40000011600 */
[----:B------:R-:W-:Y:S01]  /*0e80*/  SEL R6, RZ, 0x110, !P1 ;  /* 0x00000110ff067807 */ /* 0x000fe20004800000 */
[----:B------:R-:W5:Y:S01]  /*0e90*/  LDC R140, c[0x0][0x3d8] ;  /* 0x0000f600ff8c7b82 */ /* 0x000f620000000800 */
[----:B0-----:R-:W-:Y:S01]  /*0ea0*/  IMAD R0, R29, UR4, RZ ;  /* 0x000000041d007c24 */ /* 0x001fe2000f8e02ff */
[----:B------:R-:W0:Y:S01]  /*0eb0*/  LDCU.64 UR4, c[0x0][0x3d0] ;  /* 0x00007a00ff0477ac */ /* 0x000e220008000a00 */
[----:B------:R-:W-:Y:S02]  /*0ec0*/  LOP3.LUT R225, R5, R4, RZ, 0x3c, !PT ;  /* 0x0000000405e17212 */ /* 0x000fe400078e3cff */
[----:B------:R-:W-:Y:S01]  /*0ed0*/  LOP3.LUT R5, R28, 0x10, RZ, 0xc0, !PT ;  /* 0x000000101c057812 */ /* 0x000fe200078ec0ff */
[----:B------:R-:W-:Y:S01]  /*0ee0*/  IMAD.SHL.U32 R125, R0, 0x2, RZ ;  /* 0x00000002007d7824 */ /* 0x000fe200078e00ff */
[----:B------:R-:W-:Y:S01]  /*0ef0*/  LOP3.LUT R4, R28, 0x7f, RZ, 0xc0, !PT ;  /* 0x0000007f1c047812 */ /* 0x000fe200078ec0ff */
[----:B-1----:R-:W-:Y:S01]  /*0f00*/  IMAD R2, R2, UR9, RZ ;  /* 0x0000000902027c24 */ /* 0x002fe2000f8e02ff */
[----:B------:R-:W-:Y:S01]  /*0f10*/  LEA R8, R5, UR8, 0x3 ;  /* 0x0000000805087c11 */ /* 0x000fe2000f8e18ff */
[----:B------:R-:W-:Y:S01]  /*0f20*/  IMAD.HI R5, R0, 0x2, RZ ;  /* 0x0000000200057827 */ /* 0x000fe200078e02ff */
[----:B------:R-:W-:Y:S01]  /*0f30*/  SHF.L.U32 R129, R3, 0x4, RZ ;  /* 0x0000000403817819 */ /* 0x000fe200000006ff */
[----:B------:R-:W1:Y:S01]  /*0f40*/  LDC R145, c[0x0][0x3d8] ;  /* 0x0000f600ff917b82 */ /* 0x000e620000000800 */
[----:B------:R-:W-:Y:S01]  /*0f50*/  IADD3 R225, PT, PT, R225, R8, RZ ;  /* 0x00000008e1e17210 */ /* 0x000fe20007ffe0ff */
[C---:B------:R-:W-:Y:S01]  /*0f60*/  IMAD.SHL.U32 R124, R2.reuse, 0x2, RZ ;  /* 0x00000002027c7824 */ /* 0x040fe200078e00ff */
[----:B------:R-:W-:Y:S01]  /*0f70*/  LOP3.LUT R227, R227, 0x1c, RZ, 0xc0, !PT ;  /* 0x0000001ce3e37812 */ /* 0x000fe200078ec0ff */
[----:B------:R-:W-:Y:S01]  /*0f80*/  IMAD.HI R2, R2, 0x2, RZ ;  /* 0x0000000202027827 */ /* 0x000fe200078e02ff */
[----:B------:R-:W-:-:S02]  /*0f90*/  SHF.R.U32.HI R219, RZ, 0x2, R28 ;  /* 0x00000002ffdb7819 */ /* 0x000fc4000001161c */
[----:B--2---:R-:W-:Y:S01]  /*0fa0*/  IADD3 R124, P2, P3, R125, UR6, R124 ;  /* 0x000000067d7c7c10 */ /* 0x004fe2000fb5e07c */
[C---:B------:R-:W-:Y:S01]  /*0fb0*/  IMAD.SHL.U32 R7, R4.reuse, 0x2, RZ ;  /* 0x0000000204077824 */ /* 0x040fe200078e00ff */
[----:B0-----:R-:W-:Y:S01]  /*0fc0*/  UIMAD UR4, UR9, UR4, URZ ;  /* 0x00000004090472a4 */ /* 0x001fe2000f8e02ff */
[----:B------:R-:W-:Y:S01]  /*0fd0*/  IMAD R4, R4, UR5, RZ ;  /* 0x0000000504047c24 */ /* 0x000fe2000f8e02ff */
[----:B------:R-:W-:Y:S01]  /*0fe0*/  IADD3.X R125, PT, PT, R5, UR7, R2, P2, P3 ;  /* 0x00000007057d7c10 */ /* 0x000fe200097e6402 */
[----:B------:R-:W-:Y:S01]  /*0ff0*/  IMAD.SHL.U32 R217, R3, 0x2, RZ ;  /* 0x0000000203d97824 */ /* 0x000fe200078e00ff */
[----:B------:R-:W-:Y:S01]  /*1000*/  USHF.L.U32 UR6, UR4, 0x1, URZ ;  /* 0x0000000104067899 */ /* 0x000fe200080006ff */
[C---:B------:R-:W-:Y:S01]  /*1010*/  IMAD.SHL.U32 R5, R4.reuse, 0x2, RZ ;  /* 0x0000000204057824 */ /* 0x040fe200078e00ff */
[----:B------:R-:W-:Y:S01]  /*1020*/  UIMAD.WIDE UR4, UR4, 0x2, URZ ;  /* 0x00000002040478a5 */ /* 0x000fe2000f8e02ff */
[----:B------:R-:W-:Y:S01]  /*1030*/  IMAD.HI R0, R4, 0x2, RZ ;  /* 0x0000000204007827 */ /* 0x000fe200078e02ff */
[----:B------:R-:W-:Y:S01]  /*1040*/  SHF.R.U32.HI R2, RZ, 0x7, R28 ;  /* 0x00000007ff027819 */ /* 0x000fe2000001161c */
[----:B------:R-:W0:Y:S01]  /*1050*/  LDC R4, c[0x0][0x3d8] ;  /* 0x0000f600ff047b82 */ /* 0x000e220000000800 */
[----:B---3--:R-:W-:Y:S01]  /*1060*/  IADD3 R5, P4, P6, R5, UR6, R10 ;  /* 0x0000000605057c10 */ /* 0x008fe2000fe9e00a */
[C---:B------:R-:W-:Y:S01]  /*1070*/  IMAD.SHL.U32 R213, R3.reuse, 0x4, RZ ;  /* 0x0000000403d57824 */ /* 0x040fe200078e00ff */
[----:B------:R-:W-:Y:S01]  /*1080*/  SGXT.U32 R2, R2, 0x1 ;  /* 0x000000010202781a */ /* 0x000fe20000000000 */
[C---:B------:R-:W-:Y:S01]  /*1090*/  IMAD R9, R3.reuse, 0x82, RZ ;  /* 0x0000008203097824 */ /* 0x040fe200078e02ff */
[----:B------:R-:W-:Y:S01]  /*10a0*/  IADD3.X R0, PT, PT, R0, UR5, R11, P4, P6 ;  /* 0x0000000500007c10 */ /* 0x000fe2000a7ec40b */
[----:B------:R-:W-:Y:S01]  /*10b0*/  IMAD.SHL.U32 R131, R3, 0x20, RZ ;  /* 0x0000002003837824 */ /* 0x000fe200078e00ff */
[-C--:B------:R-:W-:Y:S01]  /*10c0*/  IADD3 R14, P4, PT, R217, R124.reuse, RZ ;  /* 0x0000007cd90e7210 */ /* 0x080fe20007f9e0ff */
[----:B------:R-:W-:Y:S01]  /*10d0*/  IMAD.SHL.U32 R127, R3, 0x8, RZ ;  /* 0x00000008037f7824 */ /* 0x000fe200078e00ff */
[-C--:B------:R-:W-:Y:S01]  /*10e0*/  IADD3 RZ, P1, PT, R9, R124.reuse, RZ ;  /* 0x0000007c09ff7210 */ /* 0x080fe20007f3e0ff */
[C---:B------:R-:W-:Y:S01]  /*10f0*/  IMAD R9, R3.reuse, 0x86, RZ ;  /* 0x0000008603097824 */ /* 0x040fe200078e02ff */
[CC--:B------:R-:W-:Y:S01]  /*1100*/  LEA.HI.X.SX32 R15, R3.reuse, R125.reuse, 0x1, P4 ;  /* 0x0000007d030f7211 */ /* 0x0c0fe200020f0eff */
[C---:B------:R-:W-:Y:S01]  /*1110*/  IMAD.SHL.U32 R133, R3.reuse, 0x40, RZ ;  /* 0x0000004003857824 */ /* 0x040fe200078e00ff */
[CC--:B------:R-:W-:Y:S01]  /*1120*/  LEA RZ, P4, R3.reuse, R124.reuse, 0x3 ;  /* 0x0000007c03ff7211 */ /* 0x0c0fe200078818ff */
[C---:B------:R-:W-:Y:S01]  /*1130*/  IMAD R137, R3.reuse, 0x42, RZ ;  /* 0x0000004203897824 */ /* 0x040fe200078e02ff */
[-C--:B------:R-:W-:Y:S01]  /*1140*/  LEA RZ, P6, R3, R124.reuse, 0x2 ;  /* 0x0000007c03ff7211 */ /* 0x080fe200078c10ff */
[----:B------:R2:W-:Y:S01]  /*1150*/  STL.64 [R1+0x350], R14 ;  /* 0x0003500e01007387 */ /* 0x0005e20000100a00 */
[-C--:B------:R-:W-:Y:S01]  /*1160*/  LEA.HI.X.SX32 R213, R213, R125.reuse, 0x1, P4 ;  /* 0x0000007dd5d57211 */ /* 0x080fe200020f0eff */
[----:B------:R-:W3:Y:S01]  /*1170*/  LDC R146, c[0x0][0x3d8] ;  /* 0x0000f600ff927b82 */ /* 0x000ee20000000800 */
[CC--:B------:R-:W-:Y:S01]  /*1180*/  LEA RZ, P4, R3.reuse, R124.reuse, 0x5 ;  /* 0x0000007c03ff7211 */ /* 0x0c0fe200078828ff */
[----:B------:R-:W-:Y:S01]  /*1190*/  IMAD R13, R3, 0x84, RZ ;  /* 0x00000084030d7824 */ /* 0x000fe200078e02ff */
[----:B------:R-:W-:Y:S01]  /*11a0*/  IADD3 RZ, P3, PT, R9, R124, RZ ;  /* 0x0000007c09ff7210 */ /* 0x000fe20007f7e0ff */
[----:B------:R-:W-:Y:S01]  /*11b0*/  IMAD R9, R3, 0x8a, RZ ;  /* 0x0000008a03097824 */ /* 0x000fe200078e02ff */
[-C--:B------:R-:W-:Y:S01]  /*11c0*/  LEA.HI.X.SX32 R129, R129, R125.reuse, 0x1, P4 ;  /* 0x0000007d81817211 */ /* 0x080fe200020f0eff */
[----:B0-----:R-:W-:Y:S01]  /*11d0*/  IMAD R81, R2, R4, RZ ;  /* 0x0000000402517224 */ /* 0x001fe200078e02ff */
[-C--:B------:R-:W-:Y:S01]  /*11e0*/  LEA RZ, P4, R3, R124.reuse, 0x6 ;  /* 0x0000007c03ff7211 */ /* 0x080fe200078830ff */
[----:B------:R-:W0:Y:S01]  /*11f0*/  LDC R147, c[0x0][0x3d8] ;  /* 0x0000f600ff937b82 */ /* 0x000e220000000800 */
[-C--:B------:R-:W-:Y:S01]  /*1200*/  LEA.HI.X.SX32 R217, R217, R125.reuse, 0x1, P6 ;  /* 0x0000007dd9d97211 */ /* 0x080fe200030f0eff */
[C---:B------:R-:W-:Y:S01]  /*1210*/  IMAD R83, R4.reuse, 0x2, R81 ;  /* 0x0000000204537824 */ /* 0x040fe200078e0251 */
[CC--:B------:R-:W-:Y:S01]  /*1220*/  LEA RZ, P6, R3.reuse, R124.reuse, 0x4 ;  /* 0x0000007c03ff7211 */ /* 0x0c0fe200078c20ff */
[----:B------:R-:W-:Y:S01]  /*1230*/  IMAD R135, R3, 0x41, RZ ;  /* 0x0000004103877824 */ /* 0x000fe200078e02ff */
[-C--:B------:R-:W-:Y:S01]  /*1240*/  LEA.HI.X.SX32 R131, R131, R125.reuse, 0x1, P4 ;  /* 0x0000007d83837211 */ /* 0x080fe200020f0eff */
[C---:B------:R-:W-:Y:S01]  /*1250*/  IMAD R84, R4.reuse, 0x2, R83 ;  /* 0x0000000204547824 */ /* 0x040fe200078e0253 */
[-C--:B------:R-:W-:Y:S01]  /*1260*/  LEA RZ, P4, R3, R124.reuse, 0x7 ;  /* 0x0000007c03ff7211 */ /* 0x080fe200078838ff */
[----:B------:R-:W0:Y:S01]  /*1270*/  LDC R148, c[0x0][0x3d8] ;  /* 0x0000f600ff947b82 */ /* 0x000e220000000800 */
[-C--:B------:R-:W-:Y:S01]  /*1280*/  LEA.HI.X.SX32 R127, R127, R125.reuse, 0x1, P6 ;  /* 0x0000007d7f7f7211 */ /* 0x080fe200030f0eff */
[----:B------:R-:W-:Y:S01]  /*1290*/  IMAD R11, R3, 0x8c, RZ ;  /* 0x0000008c030b7824 */ /* 0x000fe200078e02ff */
[-C--:B------:R-:W-:Y:S01]  /*12a0*/  IADD3 RZ, P6, PT, R9, R124.reuse, RZ ;  /* 0x0000007c09ff7210 */ /* 0x080fe20007fde0ff */
[----:B------:R-:W-:Y:S01]  /*12b0*/  IMAD R9, R3, 0x21, RZ ;  /* 0x0000002103097824 */ /* 0x000fe200078e02ff */
[-C--:B------:R-:W-:Y:S01]  /*12c0*/  LEA.HI.X.SX32 R133, R133, R125.reuse, 0x1, P4 ;  /* 0x0000007d85857211 */ /* 0x080fe200020f0eff */
[----:B------:R-:W-:Y:S01]  /*12d0*/  IMAD R139, R3, 0x43, RZ ;  /* 0x00000043038b7824 */ /* 0x000fe200078e02ff */
[----:B--2---:R-:W-:Y:S01]  /*12e0*/  IADD3 R14, P4, PT, R137, R124, RZ ;  /* 0x0000007c890e7210 */ /* 0x004fe20007f9e0ff */
[----:B------:R-:W2:Y:S01]  /*12f0*/  LDC R149, c[0x0][0x3d8] ;  /* 0x0000f600ff957b82 */ /* 0x000ea20000000800 */
[----:B------:R-:W-:Y:S01]  /*1300*/  LEA R85, R4, R84, 0x1 ;  /* 0x0000005404557211 */ /* 0x000fe200078e08ff */
[----:B------:R-:W-:Y:S01]  /*1310*/  IMAD R45, R3, 0x22, RZ ;  /* 0x00000022032d7824 */ /* 0x000fe200078e02ff */
[----:B------:R-:W-:Y:S01]  /*1320*/  LEA.HI.X.SX32 R15, R9, R125, 0x1, P4 ;  /* 0x0000007d090f7211 */ /* 0x000fe200020f0eff */
[----:B------:R-:W-:Y:S01]  /*1330*/  IMAD R141, R3, 0x44, RZ ;  /* 0x00000044038d7824 */ /* 0x000fe200078e02ff */
[----:B------:R-:W-:Y:S01]  /*1340*/  LOP3.LUT R7, R6, R7, RZ, 0x3c, !PT ;  /* 0x0000000706077212 */ /* 0x000fe200078e3cff */
[C---:B------:R-:W-:Y:S01]  /*1350*/  IMAD R87, R4.reuse, 0x2, R85 ;  /* 0x0000000204577824 */ /* 0x040fe200078e0255 */
[-C--:B------:R-:W-:Y:S01]  /*1360*/  IADD3 RZ, P2, PT, R13, R124.reuse, RZ ;  /* 0x0000007c0dff7210 */ /* 0x080fe20007f5e0ff */
[----:B------:R-:W0:Y:S01]  /*1370*/  LDC R9, c[0x0][0x3d8] ;  /* 0x0000f600ff097b82 */ /* 0x000e220000000800 */
[-C--:B------:R-:W-:Y:S01]  /*1380*/  LEA.HI.X.SX32 R135, R135, R125.reuse, 0x1, P1 ;  /* 0x0000007d87877211 */ /* 0x080fe200008f0eff */
[----:B------:R-:W-:Y:S01]  /*1390*/  IMAD R123, R4, 0x2, R87 ;  /* 0x00000002047b7824 */ /* 0x000fe200078e0257 */
[-C--:B------:R-:W-:Y:S01]  /*13a0*/  IADD3 RZ, P1, PT, R11, R124.reuse, RZ ;  /* 0x0000007c0bff7210 */ /* 0x080fe20007f3e0ff */
[----:B------:R-:W-:Y:S01]  /*13b0*/  IMAD R13, R3, 0x88, RZ ;  /* 0x00000088030d7824 */ /* 0x000fe200078e02ff */
[-C--:B------:R-:W-:Y:S01]  /*13c0*/  LEA.HI.X.SX32 R137, R137, R125.reuse, 0x1, P2 ;  /* 0x0000007d89897211 */ /* 0x080fe200010f0eff */
[----:B-----5:R-:W-:Y:S01]  /*13d0*/  IMAD R140, R140, 0x2, R123 ;  /* 0x000000028c8c7824 */ /* 0x020fe200078e027b */
[----:B------:R5:W-:Y:S01]  /*13e0*/  STL.64 [R1+0x278], R14 ;  /* 0x0002780e01007387 */ /* 0x000be20000100a00 */
[----:B------:R-:W2:Y:S01]  /*13f0*/  LDC R150, c[0x0][0x3d8] ;  /* 0x0000f600ff967b82 */ /* 0x000ea20000000800 */
[----:B------:R-:W-:Y:S01]  /*1400*/  IMAD R11, R3, 0x90, RZ ;  /* 0x00000090030b7824 */ /* 0x000fe200078e02ff */
[-C--:B------:R-:W-:Y:S01]  /*1410*/  IADD3 RZ, P5, PT, R13, R124.reuse, RZ ;  /* 0x0000007c0dff7210 */ /* 0x080fe20007fbe0ff */
[----:B------:R-:W-:Y:S01]  /*1420*/  IMAD R13, R3, 0x8e, RZ ;  /* 0x0000008e030d7824 */ /* 0x000fe200078e02ff */
[-C--:B------:R-:W-:Y:S01]  /*1430*/  LEA.HI.X.SX32 R139, R139, R125.reuse, 0x1, P3 ;  /* 0x0000007d8b8b7211 */ /* 0x080fe200018f0eff */
[----:B------:R-:W-:Y:S01]  /*1440*/  IMAD R143, R3, 0x45, RZ ;  /* 0x00000045038f7824 */ /* 0x000fe200078e02ff */
[-C--:B------:R-:W-:Y:S01]  /*1450*/  IADD3 RZ, P2, PT, R11, R124.reuse, RZ ;  /* 0x0000007c0bff7210 */ /* 0x080fe20007f5e0ff */
[----:B------:R-:W-:Y:S01]  /*1460*/  IMAD R144, R3, 0x46, RZ ;  /* 0x0000004603907824 */ /* 0x000fe200078e02ff */
[----:B------:R-:W2:Y:S01]  /*1470*/  LDC R39, c[0x0][0x3d8] ;  /* 0x0000f600ff277b82 */ /* 0x000ea20000000800 */
[-C--:B------:R-:W-:Y:S01]  /*1480*/  IADD3 RZ, P4, PT, R13, R124.reuse, RZ ;  /* 0x0000007c0dff7210 */ /* 0x080fe20007f9e0ff */
[----:B------:R-:W-:Y:S01]  /*1490*/  IMAD R161, R3, 0xd4, RZ ;  /* 0x000000d403a17824 */ /* 0x000fe200078e02ff */
[----:B------:R-:W-:Y:S01]  /*14a0*/  IADD3 R170, P3, PT, R45, R124, RZ ;  /* 0x0000007c2daa7210 */ /* 0x000fe20007f7e0ff */
[----:B------:R-:W-:Y:S01]  /*14b0*/  IMAD R165, R3, 0x35, RZ ;  /* 0x0000003503a57824 */ /* 0x000fe200078e02ff */
[----:B------:R-:W-:Y:S01]  /*14c0*/  LEA.HI.X.SX32 R143, R143, R125, 0x1, P6 ;  /* 0x0000007d8f8f7211 */ /* 0x000fe200030f0eff */
[----:B------:R-:W-:Y:S01]  /*14d0*/  IMAD R167, R3, 0x6b, RZ ;  /* 0x0000006b03a77824 */ /* 0x000fe200078e02ff */
[----:B------:R-:W-:Y:S01]  /*14e0*/  SGXT.U32 R219, R219, 0x3 ;  /* 0x00000003dbdb781a */ /* 0x000fe20000000000 */
[----:B0-----:R-:W-:Y:S01]  /*14f0*/  IMAD R142, R9, 0x2, R140 ;  /* 0x00000002098e7824 */ /* 0x001fe200078e028c */
[----:B------:R-:W0:Y:S01]  /*1500*/  LDC R2, c[0x0][0x3d8] ;  /* 0x0000f600ff027b82 */ /* 0x000e220000000800 */
[----:B------:R-:W-:Y:S01]  /*1510*/  IMAD R169, R3, 0x1b, RZ ;  /* 0x0000001b03a97824 */ /* 0x000fe200078e02ff */
[----:B------:R-:W-:Y:S01]  /*1520*/  LOP3.LUT R223, R219, 0x8, RZ, 0xfc, !PT ;  /* 0x00000008dbdf7812 */ /* 0x000fe200078efcff */
[----:B------:R-:W-:Y:S01]  /*1530*/  IMAD R163, R3, 0xd8, RZ ;  /* 0x000000d803a37824 */ /* 0x000fe200078e02ff */
[----:B-1----:R-:W-:Y:S01]  /*1540*/  LEA R145, R145, R142, 0x1 ;  /* 0x0000008e91917211 */ /* 0x002fe200078e08ff */
[----:B------:R-:W-:Y:S01]  /*1550*/  IMAD R176, R3, 0xe2, RZ ;  /* 0x000000e203b07824 */ /* 0x000fe200078e02ff */
[----:B------:R-:W-:Y:S01]  /*1560*/  LOP3.LUT R221, R219, 0x10, RZ, 0xfc, !PT ;  /* 0x00000010dbdd7812 */ /* 0x000fe200078efcff */
[----:B------:R-:W-:Y:S01]  /*1570*/  IMAD R177, R3, 0xe4, RZ ;  /* 0x000000e403b17824 */ /* 0x000fe200078e02ff */
[----:B------:R-:W1:Y:S01]  /*1580*/  LDC R6, c[0x0][0x3d8] ;  /* 0x0000f600ff067b82 */ /* 0x000e620000000800 */
[----:B---3--:R-:W-:Y:S01]  /*1590*/  IMAD R146, R146, 0x2, R145 ;  /* 0x0000000292927824 */ /* 0x008fe200078e0291 */
[----:B------:R-:W-:Y:S01]  /*15a0*/  LEA R223, R223, UR8, 0x5 ;  /* 0x00000008dfdf7c11 */ /* 0x000fe2000f8e28ff */
[----:B------:R-:W-:Y:S01]  /*15b0*/  IMAD R180, R3, 0x71, RZ ;  /* 0x0000007103b47824 */ /* 0x000fe200078e02ff */
[----:B------:R-:W-:Y:S01]  /*15c0*/  LEA R221, R221, UR8, 0x5 ;  /* 0x00000008dddd7c11 */ /* 0x000fe2000f8e28ff */
[----:B------:R-:W-:Y:S01]  /*15d0*/  IMAD R147, R147, 0x2, R146 ;  /* 0x0000000293937824 */ /* 0x000fe200078e0292 */
[----:B------:R-:W-:Y:S01]  /*15e0*/  LOP3.LUT R252, R7, 0x40, RZ, 0x3c, !PT ;  /* 0x0000004007fc7812 */ /* 0x000fe200078e3cff */
[----:B------:R-:W-:Y:S01]  /*15f0*/  IMAD R181, R3, 0x39, RZ ;  /* 0x0000003903b57824 */ /* 0x000fe200078e02ff */
[----:B------:R-:W3:Y:S01]  /*1600*/  LDC R78, c[0x0][0x3d8] ;  /* 0x0000f600ff4e7b82 */ /* 0x000ee20000000800 */
[----:B------:R-:W-:Y:S01]  /*1610*/  IMAD R148, R148, 0x2, R147 ;  /* 0x0000000294947824 */ /* 0x000fe200078e0293 */
[----:B------:R-:W-:Y:S01]  /*1620*/  LOP3.LUT R243, R7, 0x60, RZ, 0x3c, !PT ;  /* 0x0000006007f37812 */ /* 0x000fe200078e3cff */
[----:B------:R-:W-:Y:S01]  /*1630*/  IMAD R178, R3, 0xe6, RZ ;  /* 0x000000e603b27824 */ /* 0x000fe200078e02ff */
[----:B------:R-:W-:Y:S01]  /*1640*/  UMOV UR4, URZ ;  /* 0x000000ff00047c82 */ /* 0x000fe20008000000 */
[----:B--2---:R-:W-:-:S02]  /*1650*/  IMAD R149, R149, 0x2, R148 ;  /* 0x0000000295957824 */ /* 0x004fc400078e0294 */
[C---:B------:R-:W-:Y:S01]  /*1660*/  IMAD R183, R3.reuse, 0x73, RZ ;  /* 0x0000007303b77824 */ /* 0x040fe200078e02ff */
[----:B------:R-:W2:Y:S01]  /*1670*/  LDC R119, c[0x0][0x3d8] ;  /* 0x0000f600ff777b82 */ /* 0x000ea20000000800 */
[C---:B------:R-:W-:Y:S01]  /*1680*/  IMAD R179, R3.reuse, 0xe8, RZ ;  /* 0x000000e803b37824 */ /* 0x040fe200078e02ff */
[----:B------:R-:W-:Y:S01]  /*1690*/  LEA R150, R150, R149, 0x1 ;  /* 0x0000009596967211 */ /* 0x000fe200078e08ff */
[C---:B------:R-:W-:Y:S02]  /*16a0*/  IMAD R185, R3.reuse, 0x1d, RZ ;  /* 0x0000001d03b97824 */ /* 0x040fe400078e02ff */
[----:B------:R-:W-:Y:S02]  /*16b0*/  IMAD R182, R3, 0xea, RZ ;  /* 0x000000ea03b67824 */ /* 0x000fe400078e02ff */
[----:B------:R-:W-:Y:S01]  /*16c0*/  IMAD R39, R39, 0x2, R150 ;  /* 0x0000000227277824 */ /* 0x000fe200078e0296 */
[----:B------:R-:W4:Y:S01]  /*16d0*/  LDC R120, c[0x0][0x3d8] ;  /* 0x0000f600ff787b82 */ /* 0x000f220000000800 */
[----:B------:R-:W-:-:S02]  /*16e0*/  IMAD R184, R3, 0xec, RZ ;  /* 0x000000ec03b87824 */ /* 0x000fc400078e02ff */
[----:B0-----:R-:W-:Y:S02]  /*16f0*/  IMAD R79, R2, 0x2, R39 ;  /* 0x00000002024f7824 */ /* 0x001fe400078e0227 */
[C---:B------:R-:W-:Y:S02]  /*1700*/  IMAD R186, R3.reuse, 0xee, RZ ;  /* 0x000000ee03ba7824 */ /* 0x040fe400078e02ff */
[----:B-1----:R-:W-:Y:S01]  /*1710*/  IMAD R121, R6, 0x2, R79 ;  /* 0x0000000206797824 */ /* 0x002fe200078e024f */
[----:B------:R-:W0:Y:S01]  /*1720*/  LDC R77, c[0x0][0x3d8] ;  /* 0x0000f600ff4d7b82 */ /* 0x000e220000000800 */
[C---:B------:R-:W-:Y:S02]  /*1730*/  IMAD R188, R3.reuse, 0x75, RZ ;  /* 0x0000007503bc7824 */ /* 0x040fe400078e02ff */
[----:B---3--:R-:W-:Y:S02]  /*1740*/  IMAD R78, R78, 0x2, R121 ;  /* 0x000000024e4e7824 */ /* 0x008fe400078e0279 */
[----:B------:R-:W-:-:S02]  /*1750*/  IMAD R189, R3, 0x3b, RZ ;  /* 0x0000003b03bd7824 */ /* 0x000fc400078e02ff */
[----:B------:R-:W-:Y:S01]  /*1760*/  IMAD R190, R3, 0x77, RZ ;  /* 0x0000007703be7824 */ /* 0x000fe200078e02ff */
[----:B------:R-:W1:Y:S01]  /*1770*/  LDC R116, c[0x0][0x3d8] ;  /* 0x0000f600ff747b82 */ /* 0x000e620000000800 */
[----:B--2---:R-:W-:Y:S01]  /*1780*/  LEA R119, R119, R78, 0x1 ;  /* 0x0000004e77777211 */ /* 0x004fe200078e08ff */
[C---:B------:R-:W-:Y:S02]  /*1790*/  IMAD R192, R3.reuse, 0xf, RZ ;  /* 0x0000000f03c07824 */ /* 0x040fe400078e02ff */
[C---:B------:R-:W-:Y:S02]  /*17a0*/  IMAD R187, R3.reuse, 0xf0, RZ ;  /* 0x000000f003bb7824 */ /* 0x040fe400078e02ff */
[----:B------:R-:W-:Y:S02]  /*17b0*/  IMAD R191, R3, 0xf2, RZ ;  /* 0x000000f203bf7824 */ /* 0x000fe400078e02ff */
[----:B------:R-:W2:Y:S01]  /*17c0*/  LDC R11, c[0x0][0x3d8] ;  /* 0x0000f600ff0b7b82 */ /* 0x000ea20000000800 */
[----:B----4-:R-:W-:-:S02]  /*17d0*/  IMAD R120, R120, 0x2, R119 ;  /* 0x0000000278787824 */ /* 0x010fc400078e0277 */
[C---:B------:R-:W-:Y:S02]  /*17e0*/  IMAD R193, R3.reuse, 0xf4, RZ ;  /* 0x000000f403c17824 */ /* 0x040fe400078e02ff */
[C---:B------:R-:W-:Y:S02]  /*17f0*/  IMAD R196, R3.reuse, 0x3d, RZ ;  /* 0x0000003d03c47824 */ /* 0x040fe400078e02ff */
[----:B------:R-:W-:Y:S01]  /*1800*/  IMAD R195, R3, 0x79, RZ ;  /* 0x0000007903c37824 */ /* 0x000fe200078e02ff */
[----:B------:R-:W3:Y:S01]  /*1810*/  LDC R13, c[0x0][0x3d8] ;  /* 0x0000f600ff0d7b82 */ /* 0x000ee20000000800 */
[----:B0-----:R-:W-:Y:S02]  /*1820*/  IMAD R77, R77, 0x2, R120 ;  /* 0x000000024d4d7824 */ /* 0x001fe400078e0278 */
[C---:B------:R-:W-:Y:S02]  /*1830*/  IMAD R194, R3.reuse, 0xf6, RZ ;  /* 0x000000f603c27824 */ /* 0x040fe400078e02ff */
[----:B------:R-:W-:-:S02]  /*1840*/  IMAD R197, R3, 0x7b, RZ ;  /* 0x0000007b03c57824 */ /* 0x000fc400078e02ff */
[C---:B------:R-:W-:Y:S01]  /*1850*/  IMAD R198, R3.reuse, 0x1f, RZ ;  /* 0x0000001f03c67824 */ /* 0x040fe200078e02ff */
[----:B-----5:R-:W0:Y:S01]  /*1860*/  LDC R15, c[0x0][0x3d8] ;  /* 0x0000f600ff0f7b82 */ /* 0x020e220000000800 */
[----:B-1----:R-:W-:Y:S02]  /*1870*/  IMAD R116, R116, 0x2, R77 ;  /* 0x0000000274747824 */ /* 0x002fe400078e024d */
[C---:B------:R-:W-:Y:S02]  /*1880*/  IMAD R200, R3.reuse, 0x3f, RZ ;  /* 0x0000003f03c87824 */ /* 0x040fe400078e02ff */
[C---:B------:R-:W-:Y:S02]  /*1890*/  IMAD R250, R3.reuse, 0xf8, RZ ;  /* 0x000000f803fa7824 */ /* 0x040fe400078e02ff */
[----:B------:R-:W-:Y:S01]  /*18a0*/  IMAD R246, R3, 0xfc, RZ ;  /* 0x000000fc03f67824 */ /* 0x000fe200078e02ff */
[----:B------:R-:W1:Y:S01]  /*18b0*/  LDC R17, c[0x0][0x3d8] ;  /* 0x0000f600ff117b82 */ /* 0x000e620000000800 */
[----:B--2---:R-:W-:-:S02]  /*18c0*/  IMAD R118, R11, 0x2, R116 ;  /* 0x000000020b767824 */ /* 0x004fc400078e0274 */
[C---:B------:R-:W-:Y:S02]  /*18d0*/  IMAD R244, R3.reuse, 0xfe, RZ ;  /* 0x000000fe03f47824 */ /* 0x040fe400078e02ff */
[C---:B------:R-:W-:Y:S02]  /*18e0*/  IMAD R248, R3.reuse, 0xfa, RZ ;  /* 0x000000fa03f87824 */ /* 0x040fe400078e02ff */
[----:B------:R-:W-:Y:S01]  /*18f0*/  IMAD R199, R3, 0x7d, RZ ;  /* 0x0000007d03c77824 */ /* 0x000fe200078e02ff */
[----:B------:R-:W2:Y:S01]  /*1900*/  LDC R19, c[0x0][0x3d8] ;  /* 0x0000f600ff137b82 */ /* 0x000ea20000000800 */
[----:B---3--:R-:W-:Y:S01]  /*1910*/  LEA R72, R13, R118, 0x1 ;  /* 0x000000760d487211 */ /* 0x008fe200078e08ff */
[C---:B------:R-:W-:Y:S02]  /*1920*/  IMAD.IADD R231, R227.reuse, 0x1, R223 ;  /* 0x00000001e3e77824 */ /* 0x040fe400078e02df */
[----:B------:R-:W-:-:S04]  /*1930*/  IMAD.IADD R229, R227, 0x1, R221 ;  /* 0x00000001e3e57824 */ /* 0x000fc800078e02dd */
[----:B------:R-:W3:Y:S01]  /*1940*/  LDC R21, c[0x0][0x3d8] ;  /* 0x0000f600ff157b82 */ /* 0x000ee20000000800 */
[----:B0-----:R-:W-:-:S07]  /*1950*/  IMAD R112, R15, 0x2, R72 ;  /* 0x000000020f707824 */ /* 0x001fce00078e0248 */
[----:B------:R-:W0:Y:S01]  /*1960*/  LDC R23, c[0x0][0x3d8] ;  /* 0x0000f600ff177b82 */ /* 0x000e220000000800 */
[----:B-1----:R-:W-:-:S07]  /*1970*/  IMAD R114, R17, 0x2, R112 ;  /* 0x0000000211727824 */ /* 0x002fce00078e0270 */
[----:B------:R-:W1:Y:S01]  /*1980*/  LDC R27, c[0x0][0x3d8] ;  /* 0x0000f600ff1b7b82 */ /* 0x000e620000000800 */
[----:B--2---:R-:W-:Y:S02]  /*1990*/  IMAD R24, R19, 0x2, R114 ;  /* 0x0000000213187824 */ /* 0x004fe400078e0272 */
[----:B------:R-:W-:-:S05]  /*19a0*/  IMAD R19, R3, 0x11, RZ ;  /* 0x0000001103137824 */ /* 0x000fca00078e02ff */
[----:B------:R-:W2:Y:S01]  /*19b0*/  LDC R105, c[0x0][0x3d8] ;  /* 0x0000f600ff697b82 */ /* 0x000ea20000000800 */
[----:B---3--:R-:W-:Y:S01]  /*19c0*/  IMAD R108, R21, 0x2, R24 ;  /* 0x00000002156c7824 */ /* 0x008fe200078e0218 */
[----:B------:R-:W-:Y:S01]  /*19d0*/  LEA.HI.X.SX32 R171, R19, R125, 0x1, P3 ;  /* 0x0000007d13ab7211 */ /* 0x000fe200018f0eff */
[C---:B------:R-:W-:Y:S02]  /*19e0*/  IMAD R19, R3.reuse, 0x94, RZ ;  /* 0x0000009403137824 */ /* 0x040fe400078e02ff */
[----:B------:R-:W-:Y:S02]  /*19f0*/  IMAD R21, R3, 0x92, RZ ;  /* 0x0000009203157824 */ /* 0x000fe400078e02ff */
[----:B------:R3:W-:Y:S01]  /*1a00*/  STL.64 [R1+0x2f0], R170 ;  /* 0x0002f0aa01007387 */ /* 0x0007e20000100a00 */
[----:B------:R-:W4:Y:S01]  /*1a10*/  LDC R8, c[0x0][0x3d8] ;  /* 0x0000f600ff087b82 */ /* 0x000f220000000800 */
[----:B0-----:R-:W-:-:S07]  /*1a20*/  LEA R110, R23, R108, 0x1 ;  /* 0x0000006c176e7211 */ /* 0x001fce00078e08ff */
[----:B------:R-:W0:Y:S01]  /*1a30*/  LDC R12, c[0x0][0x3d8] ;  /* 0x0000f600ff0c7b82 */ /* 0x000e220000000800 */
[----:B-1----:R-:W-:Y:S01]  /*1a40*/  IMAD R70, R27, 0x2, R110 ;  /* 0x000000021b467824 */ /* 0x002fe200078e026e */
[CC--:B---3--:R-:W-:Y:S02]  /*1a50*/  IADD3 R170, P3, PT, R141.reuse, R124.reuse, RZ ;  /* 0x0000007c8daa7210 */ /* 0x0c8fe40007f7e0ff */
[-C--:B------:R-:W-:Y:S02]  /*1a60*/  LEA.HI.X.SX32 R141, R141, R125.reuse, 0x1, P5 ;  /* 0x0000007d8d8d7211 */ /* 0x080fe400028f0eff */
[----:B------:R-:W-:Y:S02]  /*1a70*/  LEA.HI.X.SX32 R171, R45, R125, 0x1, P3 ;  /* 0x0000007d2dab7211 */ /* 0x000fe400018f0eff */
[----:B------:R-:W1:Y:S01]  /*1a80*/  LDC R102, c[0x0][0x3d8] ;  /* 0x0000f600ff667b82 */ /* 0x000e620000000800 */
[----:B--2---:R-:W-:Y:S01]  /*1a90*/  IMAD R105, R105, 0x2, R70 ;  /* 0x0000000269697824 */ /* 0x004fe200078e0246 */
[----:B------:R-:W-:Y:S01]  /*1aa0*/  IADD3 R174, P3, PT, R144, R124, RZ ;  /* 0x0000007c90ae7210 */ /* 0x000fe20007f7e0ff */
[----:B------:R2:W-:Y:S01]  /*1ab0*/  STL.64 [R1+0x270], R170 ;  /* 0x000270aa01007387 */ /* 0x0005e20000100a00 */
[----:B------:R-:W-:-:S04]  /*1ac0*/  LEA R172, P5, R81, R5, 0x1 ;  /* 0x0000000551ac7211 */ /* 0x000fc800078a08ff */
[----:B------:R-:W3:Y:S01]  /*1ad0*/  LDC R37, c[0x0][0x3d8] ;  /* 0x0000f600ff257b82 */ /* 0x000ee20000000800 */
[----:B----4-:R-:W-:Y:S01]  /*1ae0*/  IMAD R107, R8, 0x2, R105 ;  /* 0x00000002086b7824 */ /* 0x010fe200078e0269 */
[----:B------:R-:W-:-:S06]  /*1af0*/  LEA.HI.X.SX32 R173, R81, R0, 0x1, P5 ;  /* 0x0000000051ad7211 */ /* 0x000fcc00028f0eff */
[----:B------:R-:W4:Y:S01]  /*1b00*/  LDC R43, c[0x0][0x3d8] ;  /* 0x0000f600ff2b7b82 */ /* 0x000f220000000800 */
[----:B0-----:R-:W-:Y:S01]  /*1b10*/  IMAD R69, R12, 0x2, R107 ;  /* 0x000000020c457824 */ /* 0x001fe200078e026b */
[----:B--2---:R-:W-:-:S04]  /*1b20*/  LEA R170, P6, R83, R5, 0x1 ;  /* 0x0000000553aa7211 */ /* 0x004fc800078c08ff */
[----:B------:R-:W-:Y:S02]  /*1b30*/  LEA.HI.X.SX32 R171, R83, R0, 0x1, P6 ;  /* 0x0000000053ab7211 */ /* 0x000fe400030f0eff */
[----:B------:R-:W0:Y:S01]  /*1b40*/  LDC R99, c[0x0][0x3d8] ;  /* 0x0000f600ff637b82 */ /* 0x000e220000000800 */
[----:B-1----:R-:W-:-:S07]  /*1b50*/  LEA R102, R102, R69, 0x1 ;  /* 0x0000004566667211 */ /* 0x002fce00078e08ff */
[----:B------:R-:W1:Y:S01]  /*1b60*/  LDC R54, c[0x0][0x3d8] ;  /* 0x0000f600ff367b82 */ /* 0x000e620000000800 */
[----:B---3--:R-:W-:-:S07]  /*1b70*/  IMAD R104, R37, 0x2, R102 ;  /* 0x0000000225687824 */ /* 0x008fce00078e0266 */
[----:B------:R-:W2:Y:S01]  /*1b80*/  LDC R60, c[0x0][0x3d8] ;  /* 0x0000f600ff3c7b82 */ /* 0x000ea20000000800 */
[----:B----4-:R-:W-:-:S07]  /*1b90*/  IMAD R68, R43, 0x2, R104 ;  /* 0x000000022b447824 */ /* 0x010fce00078e0268 */
[----:B------:R-:W3:Y:S01]  /*1ba0*/  LDC R88, c[0x0][0x3d8] ;  /* 0x0000f600ff587b82 */ /* 0x000ee20000000800 */
[----:B0-----:R-:W-:-:S07]  /*1bb0*/  IMAD R99, R99, 0x2, R68 ;  /* 0x0000000263637824 */ /* 0x001fce00078e0244 */
[----:B------:R-:W0:Y:S01]  /*1bc0*/  LDC R98, c[0x0][0x3d8] ;  /* 0x0000f600ff627b82 */ /* 0x000e220000000800 */
[----:B-1----:R-:W-:-:S07]  /*1bd0*/  IMAD R101, R54, 0x2, R99 ;  /* 0x0000000236657824 */ /* 0x002fce00078e0263 */
[----:B------:R-:W1:Y:S01]  /*1be0*/  LDC R51, c[0x0][0x3d8] ;  /* 0x0000f600ff337b82 */ /* 0x000e620000000800 */
[----:B--2---:R-:W-:-:S07]  /*1bf0*/  LEA R63, R60, R101, 0x1 ;  /* 0x000000653c3f7211 */ /* 0x004fce00078e08ff */
[----:B------:R-:W2:Y:S01]  /*1c00*/  LDC R57, c[0x0][0x3d8] ;  /* 0x0000f600ff397b82 */ /* 0x000ea20000000800 */
[----:B---3--:R-:W-:-:S07]  /*1c10*/  IMAD R97, R88, 0x2, R63 ;  /* 0x0000000258617824 */ /* 0x008fce00078e023f */
[----:B------:R-:W3:Y:S01]  /*1c20*/  LDC R92, c[0x0][0x3d8] ;  /* 0x0000f600ff5c7b82 */ /* 0x000ee20000000800 */
[----:B0-----:R-:W-:-:S07]  /*1c30*/  IMAD R98, R98, 0x2, R97 ;  /* 0x0000000262627824 */ /* 0x001fce00078e0261 */
[----:B------:R-:W0:Y:S01]  /*1c40*/  LDC R152, c[0x0][0x3d8] ;  /* 0x0000f600ff987b82 */ /* 0x000e220000000800 */
[----:B-1----:R-:W-:Y:S02]  /*1c50*/  IMAD R96, R51, 0x2, R98 ;  /* 0x0000000233607824 */ /* 0x002fe400078e0262 */
[----:B------:R-:W-:-:S05]  /*1c60*/  IMAD R51, R3, 0x23, RZ ;  /* 0x0000002303337824 */ /* 0x000fca00078e02ff */
[----:B------:R-:W1:Y:S01]  /*1c70*/  LDC R154, c[0x0][0x3d8] ;  /* 0x0000f600ff9a7b82 */ /* 0x000e620000000800 */
[----:B--2---:R-:W-:Y:S01]  /*1c80*/  IMAD R57, R57, 0x2, R96 ;  /* 0x0000000239397824 */ /* 0x004fe200078e0260 */
[----:B------:R-:W-:-:S05]  /*1c90*/  LEA.HI.X.SX32 R175, R51, R125, 0x1, P3 ;  /* 0x0000007d33af7211 */ /* 0x000fca00018f0eff */
[----:B------:R2:W-:Y:S01]  /*1ca0*/  STL.64 [R1+0x268], R174 ;  /* 0x000268ae01007387 */ /* 0x0005e20000100a00 */
[----:B------:R-:W4:Y:S01]  /*1cb0*/  LDC R156, c[0x0][0x3d8] ;  /* 0x0000f600ff9c7b82 */ /* 0x000f220000000800 */
[----:B---3--:R-:W-:Y:S02]  /*1cc0*/  LEA R95, R92, R57, 0x1 ;  /* 0x000000395c5f7211 */ /* 0x008fe400078e08ff */
[----:B------:R3:W-:Y:S04]  /*1cd0*/  STL.64 [R1+0x748], R170 ;  /* 0x000748aa01007387 */ /* 0x0007e80000100a00 */
[----:B------:R5:W-:Y:S01]  /*1ce0*/  STL.64 [R1+0x750], R172 ;  /* 0x000750ac01007387 */ /* 0x000be20000100a00 */
[----:B------:R-:W4:Y:S01]  /*1cf0*/  LDC R89, c[0x0][0x3d8] ;  /* 0x0000f600ff597b82 */ /* 0x000f220000000800 */
[----:B0-----:R-:W-:-:S02]  /*1d00*/  IMAD R93, R152, 0x2, R95 ;  /* 0x00000002985d7824 */ /* 0x001fc400078e025f */
[C---:B--2---:R-:W-:Y:S02]  /*1d10*/  IMAD R174, R3.reuse, 0x6f, RZ ;  /* 0x0000006f03ae7824 */ /* 0x044fe400078e02ff */
[----:B------:R-:W-:Y:S01]  /*1d20*/  IMAD R175, R3, 0x7, RZ ;  /* 0x0000000703af7824 */ /* 0x000fe200078e02ff */
[-C--:B---3--:R-:W-:Y:S02]  /*1d30*/  LEA R170, P3, R84, R5.reuse, 0x1 ;  /* 0x0000000554aa7211 */ /* 0x088fe400078608ff */
[----:B------:R-:W0:Y:S01]  /*1d40*/  LDC R158, c[0x0][0x3d8] ;  /* 0x0000f600ff9e7b82 */ /* 0x000e220000000800 */
[----:B-1----:R-:W-:Y:S01]  /*1d50*/  IMAD R91, R154, 0x2, R93 ;  /* 0x000000029a5b7824 */ /* 0x002fe200078e025d */
[----:B------:R-:W-:Y:S01]  /*1d60*/  LEA R154, P6, R87, R5, 0x1 ;  /* 0x00000005579a7211 */ /* 0x000fe200078c08ff */
[C---:B-----5:R-:W-:Y:S01]  /*1d70*/  IMAD R172, R3.reuse, 0x6d, RZ ;  /* 0x0000006d03ac7824 */ /* 0x060fe200078e02ff */
[-C--:B------:R-:W-:Y:S01]  /*1d80*/  LEA.HI.X.SX32 R171, R84, R0.reuse, 0x1, P3 ;  /* 0x0000000054ab7211 */ /* 0x080fe200018f0eff */
[----:B------:R-:W-:Y:S01]  /*1d90*/  IMAD R173, R3, 0x37, RZ ;  /* 0x0000003703ad7824 */ /* 0x000fe200078e02ff */
[----:B------:R-:W-:-:S02]  /*1da0*/  LEA.HI.X.SX32 R155, R87, R0, 0x1, P6 ;  /* 0x00000000579b7211 */ /* 0x000fc400030f0eff */
[----:B------:R-:W1:Y:S01]  /*1db0*/  LDC R151, c[0x0][0x3d8] ;  /* 0x0000f600ff977b82 */ /* 0x000e620000000800 */
[----:B----4-:R-:W-:Y:S01]  /*1dc0*/  IMAD R92, R156, 0x2, R91 ;  /* 0x000000029c5c7824 */ /* 0x010fe200078e025b */
[CC--:B------:R-:W-:Y:S01]  /*1dd0*/  LEA R156, P5, R85.reuse, R5.reuse, 0x1 ;  /* 0x00000005559c7211 */ /* 0x0c0fe200078a08ff */
[----:B------:R2:W-:Y:S01]  /*1de0*/  STL.64 [R1+0x740], R170 ;  /* 0x000740aa01007387 */ /* 0x0005e20000100a00 */
[C---:B------:R-:W-:Y:S02]  /*1df0*/  LEA R84, P6, R142.reuse, R5, 0x1 ;  /* 0x000000058e547211 */ /* 0x040fe400078c08ff */
[-C--:B------:R-:W-:Y:S02]  /*1e00*/  LEA.HI.X.SX32 R157, R85, R0.reuse, 0x1, P5 ;  /* 0x00000000559d7211 */ /* 0x080fe400028f0eff */
[----:B------:R-:W3:Y:S01]  /*1e10*/  LDC R160, c[0x0][0x3d8] ;  /* 0x0000f600ffa07b82 */ /* 0x000ee20000000800 */
[----:B------:R-:W-:Y:S01]  /*1e20*/  IMAD R51, R89, 0x2, R92 ;  /* 0x0000000259337824 */ /* 0x000fe200078e025c */
[----:B------:R-:W-:Y:S01]  /*1e30*/  LEA.HI.X.SX32 R85, R142, R0, 0x1, P6 ;  /* 0x000000008e557211 */ /* 0x000fe200030f0eff */
[----:B------:R4:W-:Y:S04]  /*1e40*/  STL.64 [R1+0x738], R156 ;  /* 0x0007389c01007387 */ /* 0x0009e80000100a00 */
[----:B------:R5:W-:Y:S01]  /*1e50*/  STL.64 [R1+0x730], R154 ;  /* 0x0007309a01007387 */ /* 0x000be20000100a00 */
[----:B------:R-:W3:Y:S01]  /*1e60*/  LDC R162, c[0x0][0x3d8] ;  /* 0x0000f600ffa27b82 */ /* 0x000ee20000000800 */
[----:B0-----:R-:W-:Y:S01]  /*1e70*/  LEA R88, R158, R51, 0x1 ;  /* 0x000000339e587211 */ /* 0x001fe200078e08ff */
[----:B--2---:R-:W-:-:S02]  /*1e80*/  IMAD R170, R3, 0xde, RZ ;  /* 0x000000de03aa7824 */ /* 0x004fc400078e02ff */
[----:B------:R-:W-:Y:S01]  /*1e90*/  IMAD R171, R3, 0xe0, RZ ;  /* 0x000000e003ab7824 */ /* 0x000fe200078e02ff */
[----:B----4-:R-:W-:-:S03]  /*1ea0*/  LEA R156, P3, R123, R5, 0x1 ;  /* 0x000000057b9c7211 */ /* 0x010fc600078608ff */
[----:B------:R-:W0:Y:S01]  /*1eb0*/  LDC R164, c[0x0][0x3d8] ;  /* 0x0000f600ffa47b82 */ /* 0x000e220000000800 */
[----:B-1----:R-:W-:Y:S01]  /*1ec0*/  IMAD R89, R151, 0x2, R88 ;  /* 0x0000000297597824 */ /* 0x002fe200078e0258 */
[----:B------:R-:W-:Y:S02]  /*1ed0*/  LEA.HI.X.SX32 R157, R123, R0, 0x1, P3 ;  /* 0x000000007b9d7211 */ /* 0x000fe400018f0eff */
[----:B-----5:R-:W-:-:S04]  /*1ee0*/  LEA R154, P5, R140, R5, 0x1 ;  /* 0x000000058c9a7211 */ /* 0x020fc800078a08ff */
[----:B------:R-:W1:Y:S01]  /*1ef0*/  LDC R166, c[0x0][0x3d8] ;  /* 0x0000f600ffa67b82 */ /* 0x000e620000000800 */
[----:B------:R2:W-:Y:S01]  /*1f00*/  STL.64 [R1+0x728], R156 ;  /* 0x0007289c01007387 */ /* 0x0005e20000100a00 */
[----:B------:R-:W-:Y:S01]  /*1f10*/  LEA.HI.X.SX32 R155, R140, R0, 0x1, P5 ;  /* 0x000000008c9b7211 */ /* 0x000fe200028f0eff */
[----:B---3--:R-:W-:Y:S02]  /*1f20*/  IMAD R87, R160, 0x2, R89 ;  /* 0x00000002a0577824 */ /* 0x008fe400078e0259 */
[----:B------:R3:W-:Y:S01]  /*1f30*/  STL.64 [R1+0x718], R84 ;  /* 0x0007185401007387 */ /* 0x0007e20000100a00 */
[----:B------:R-:W-:Y:S02]  /*1f40*/  IMAD R160, R3, 0xd, RZ ;  /* 0x0000000d03a07824 */ /* 0x000fe400078e02ff */
[----:B------:R-:W4:Y:S01]  /*1f50*/  LDC R153, c[0x0][0x3d8] ;  /* 0x0000f600ff997b82 */ /* 0x000f220000000800 */
[----:B------:R5:W-:Y:S01]  /*1f60*/  STL.64 [R1+0x720], R154 ;  /* 0x0007209a01007387 */ /* 0x000be20000100a00 */
[----:B------:R-:W-:-:S02]  /*1f70*/  IMAD R45, R162, 0x2, R87 ;  /* 0x00000002a22d7824 */ /* 0x000fc400078e0257 */
[----:B------:R-:W-:Y:S01]  /*1f80*/  IMAD R162, R3, 0xd6, RZ ;  /* 0x000000d603a27824 */ /* 0x000fe200078e02ff */
[----:B--2---:R-:W-:-:S03]  /*1f90*/  LEA R156, P5, R146, R5, 0x1 ;  /* 0x00000005929c7211 */ /* 0x004fc600078a08ff */
[----:B------:R-:W2:Y:S01]  /*1fa0*/  LDC R168, c[0x0][0x3d8] ;  /* 0x0000f600ffa87b82 */ /* 0x000ea20000000800 */
[CC--:B---3--:R-:W-:Y:S02]  /*1fb0*/  LEA R84, P3, R145.reuse, R5.reuse, 0x1 ;  /* 0x0000000591547211 */ /* 0x0c8fe400078608ff */
[-C--:B------:R-:W-:Y:S02]  /*1fc0*/  LEA.HI.X.SX32 R157, R146, R0.reuse, 0x1, P5 ;  /* 0x00000000929d7211 */ /* 0x080fe400028f0eff */
[-C--:B------:R-:W-:Y:S02]  /*1fd0*/  LEA.HI.X.SX32 R85, R145, R0.reuse, 0x1, P3 ;  /* 0x0000000091557211 */ /* 0x080fe400018f0eff */
[CC--:B-----5:R-:W-:Y:S01]  /*1fe0*/  LEA R154, P6, R147.reuse, R5.reuse, 0x1 ;  /* 0x00000005939a7211 */ /* 0x0e0fe200078c08ff */
[----:B------:R-:W3:Y:S01]  /*1ff0*/  LDC R138, c[0x0][0x3d8] ;  /* 0x0000f600ff8a7b82 */ /* 0x000ee20000000800 */
[----:B------:R-:W-:Y:S01]  /*2000*/  LEA R158, P3, R148, R5, 0x1 ;  /* 0x00000005949e7211 */ /* 0x000fe200078608ff */
[----:B------:R0:W-:Y:S01]  /*2010*/  STL.64 [R1+0x710], R84 ;  /* 0x0007105401007387 */ /* 0x0001e20000100a00 */
[----:B------:R-:W-:-:S02]  /*2020*/  LEA.HI.X.SX32 R155, R147, R0, 0x1, P6 ;  /* 0x00000000939b7211 */ /* 0x000fc400030f0eff */
[----:B------:R-:W-:Y:S01]  /*2030*/  LEA.HI.X.SX32 R159, R148, R0, 0x1, P3 ;  /* 0x00000000949f7211 */ /* 0x000fe200018f0eff */
[----:B------:R5:W-:Y:S01]  /*2040*/  STL.64 [R1+0x708], R156 ;  /* 0x0007089c01007387 */ /* 0x000be20000100a00 */
[----:B------:R-:W-:Y:S01]  /*2050*/  LEA R152, P3, R39, R5, 0x1 ;  /* 0x0000000527987211 */ /* 0x000fe200078608ff */
[----:B------:R-:W3:Y:S01]  /*2060*/  LDC R122, c[0x0][0x3d8] ;  /* 0x0000f600ff7a7b82 */ /* 0x000ee20000000800 */
[----:B------:R-:W-:Y:S01]  /*2070*/  LEA.HI.X.SX32 R145, R144, R125, 0x1, P1 ;  /* 0x0000007d90917211 */ /* 0x000fe200008f0eff */
[----:B------:R1:W-:Y:S01]  /*2080*/  STL.64 [R1+0x700], R154 ;  /* 0x0007009a01007387 */ /* 0x0003e20000100a00 */
[----:B------:R-:W-:Y:S02]  /*2090*/  LOP3.LUT P1, RZ, R28, 0x7, RZ, 0xc0, !PT ;  /* 0x000000071cff7812 */ /* 0x000fe4000782c0ff */
[----:B------:R-:W-:Y:S01]  /*20a0*/  MOV R28, 0xff800000 ;  /* 0xff800000001c7802 */ /* 0x000fe20000000f00 */
[----:B0-----:R-:W-:Y:S01]  /*20b0*/  IMAD R85, R164, 0x2, R45 ;  /* 0x00000002a4557824 */ /* 0x001fe200078e022d */
[----:B------:R-:W-:Y:S01]  /*20c0*/  STL.64 [R1+0x6f8], R158 ;  /* 0x0006f89e01007387 */ /* 0x000fe20000100a00 */
[----:B------:R-:W0:Y:S01]  /*20d0*/  LDC R80, c[0x0][0x3d8] ;  /* 0x0000f600ff507b82 */ /* 0x000e220000000800 */
[----:B------:R-:W-:Y:S01]  /*20e0*/  IMAD R164, R3, 0x69, RZ ;  /* 0x0000006903a47824 */ /* 0x000fe200078e02ff */
[----:B-----5:R-:W-:-:S02]  /*20f0*/  LEA R156, P5, R149, R5, 0x1 ;  /* 0x00000005959c7211 */ /* 0x020fc400078a08ff */
[----:B-1----:R-:W-:Y:S01]  /*2100*/  LEA R84, R166, R85, 0x1 ;  /* 0x00000055a6547211 */ /* 0x002fe200078e08ff */
[----:B------:R-:W-:Y:S01]  /*2110*/  IMAD R166, R3, 0xda, RZ ;  /* 0x000000da03a67824 */ /* 0x000fe200078e02ff */
[CC--:B------:R-:W-:Y:S02]  /*2120*/  LEA R154, P6, R150.reuse, R5.reuse, 0x1 ;  /* 0x00000005969a7211 */ /* 0x0c0fe400078c08ff */
[-C--:B------:R-:W-:Y:S01]  /*2130*/  LEA.HI.X.SX32 R157, R149, R0.reuse, 0x1, P5 ;  /* 0x00000000959d7211 */ /* 0x080fe200028f0eff */
[----:B----4-:R-:W-:Y:S01]  /*2140*/  IMAD R81, R153, 0x2, R84 ;  /* 0x0000000299517824 */ /* 0x010fe200078e0254 */
[-C--:B------:R-:W-:Y:S01]  /*2150*/  LEA R148, P5, R79, R5.reuse, 0x1 ;  /* 0x000000054f947211 */ /* 0x080fe200078a08ff */
[----:B------:R-:W1:Y:S01]  /*2160*/  LDC R117, c[0x0][0x3d8] ;  /* 0x0000f600ff757b82 */ /* 0x000e620000000800 */
[-C--:B------:R-:W-:Y:S01]  /*2170*/  LEA.HI.X.SX32 R155, R150, R0.reuse, 0x1, P6 ;  /* 0x00000000969b7211 */ /* 0x080fe200030f0eff */
[----:B------:R4:W-:Y:S01]  /*2180*/  STL.64 [R1+0x6f0], R156 ;  /* 0x0006f09c01007387 */ /* 0x0009e20000100a00 */
[-C--:B------:R-:W-:Y:S01]  /*2190*/  LEA.HI.X.SX32 R153, R39, R0.reuse, 0x1, P3 ;  /* 0x0000000027997211 */ /* 0x080fe200018f0eff */
[----:B--2---:R-:W-:Y:S01]  /*21a0*/  IMAD R83, R168, 0x2, R81 ;  /* 0x00000002a8537824 */ /* 0x004fe200078e0251 */
[-C--:B------:R-:W-:Y:S01]  /*21b0*/  LEA.HI.X.SX32 R149, R79, R0.reuse, 0x1, P5 ;  /* 0x000000004f957211 */ /* 0x080fe200028f0eff */
[----:B------:R2:W-:Y:S01]  /*21c0*/  STL.64 [R1+0x6e8], R154 ;  /* 0x0006e89a01007387 */ /* 0x0005e20000100a00 */
[CC--:B------:R-:W-:Y:S01]  /*21d0*/  LEA R146, P6, R121.reuse, R5.reuse, 0x1 ;  /* 0x0000000579927211 */ /* 0x0c0fe200078c08ff */
[----:B------:R-:W5:Y:S01]  /*21e0*/  LDC R33, c[0x0][0x3d8] ;  /* 0x0000f600ff217b82 */ /* 0x000f620000000800 */
[----:B------:R-:W-:Y:S01]  /*21f0*/  LEA R150, P3, R78, R5, 0x1 ;  /* 0x000000054e967211 */ /* 0x000fe200078608ff */
[----:B------:R0:W-:Y:S01]  /*2200*/  STL.64 [R1+0x6e0], R152 ;  /* 0x0006e09801007387 */ /* 0x0001e20000100a00 */
[-C--:B------:R-:W-:Y:S01]  /*2210*/  LEA.HI.X.SX32 R147, R121, R0.reuse, 0x1, P6 ;  /* 0x0000000079937211 */ /* 0x080fe200030f0eff */
[----:B---3--:R-:W-:Y:S01]  /*2220*/  IMAD R39, R138, 0x2, R83 ;  /* 0x000000028a277824 */ /* 0x008fe200078e0253 */
[----:B------:R-:W-:Y:S01]  /*2230*/  LEA.HI.X.SX32 R151, R78, R0, 0x1, P3 ;  /* 0x000000004e977211 */ /* 0x000fe200018f0eff */
[----:B------:R3:W-:Y:S01]  /*2240*/  STL.64 [R1+0x6d8], R148 ;  /* 0x0006d89401007387 */ /* 0x0007e20000100a00 */
[C---:B----4-:R-:W-:Y:S01]  /*2250*/  IMAD R156, R3.reuse, 0x65, RZ ;  /* 0x00000065039c7824 */ /* 0x050fe200078e02ff */
[----:B------:R-:W4:Y:S01]  /*2260*/  LDC R26, c[0x0][0x3d8] ;  /* 0x0000f600ff1a7b82 */ /* 0x000f220000000800 */
[----:B------:R-:W-:Y:S01]  /*2270*/  IMAD R79, R122, 0x2, R39 ;  /* 0x000000027a4f7824 */ /* 0x000fe200078e0227 */
[----:B------:R1:W-:Y:S01]  /*2280*/  STL.64 [R1+0x6d0], R146 ;  /* 0x0006d09201007387 */ /* 0x0003e20000100a00 */
[----:B--2---:R-:W-:-:S02]  /*2290*/  IMAD R154, R3, 0xce, RZ ;  /* 0x000000ce039a7824 */ /* 0x004fc400078e02ff */
[C---:B------:R-:W-:Y:S01]  /*22a0*/  IMAD R157, R3.reuse, 0x33, RZ ;  /* 0x00000033039d7824 */ /* 0x040fe200078e02ff */
[----:B------:R2:W-:Y:S01]  /*22b0*/  STL.64 [R1+0x6c8], R150 ;  /* 0x0006c89601007387 */ /* 0x0005e20000100a00 */
[----:B0-----:R-:W-:Y:S01]  /*22c0*/  LEA R80, R80, R79, 0x1 ;  /* 0x0000004f50507211 */ /* 0x001fe200078e08ff */
[----:B------:R-:W0:Y:S01]  /*22d0*/  LDC R74, c[0x0][0x3d8] ;  /* 0x0000f600ff4a7b82 */ /* 0x000e220000000800 */
[----:B------:R-:W-:Y:S01]  /*22e0*/  IMAD R152, R3, 0x4a, RZ ;  /* 0x0000004a03987824 */ /* 0x000fe200078e02ff */
[-C--:B---3--:R-:W-:Y:S01]  /*22f0*/  LEA R148, P5, R119, R5.reuse, 0x1 ;  /* 0x0000000577947211 */ /* 0x088fe200078a08ff */
[----:B------:R-:W-:Y:S02]  /*2300*/  IMAD R158, R3, 0x67, RZ ;  /* 0x00000067039e7824 */ /* 0x000fe400078e02ff */
[----:B-1----:R-:W-:Y:S01]  /*2310*/  IMAD R78, R117, 0x2, R80 ;  /* 0x00000002754e7824 */ /* 0x002fe200078e0250 */
[-C--:B------:R-:W-:Y:S01]  /*2320*/  LEA.HI.X.SX32 R149, R119, R0.reuse, 0x1, P5 ;  /* 0x0000000077957211 */ /* 0x080fe200028f0eff */
[----:B------:R-:W-:Y:S01]  /*2330*/  IMAD R155, R3, 0xd0, RZ ;  /* 0x000000d0039b7824 */ /* 0x000fe200078e02ff */
[CC--:B------:R-:W-:Y:S01]  /*2340*/  LEA R146, P6, R120.reuse, R5.reuse, 0x1 ;  /* 0x0000000578927211 */ /* 0x0c0fe200078c08ff */
[----:B------:R-:W1:Y:S01]  /*2350*/  LDC R115, c[0x0][0x3d8] ;  /* 0x0000f600ff737b82 */ /* 0x000e620000000800 */
[----:B-----5:R-:W-:Y:S01]  /*2360*/  IMAD R33, R33, 0x2, R78 ;  /* 0x0000000221217824 */ /* 0x020fe200078e024e */
[----:B------:R3:W-:Y:S01]  /*2370*/  STL.64 [R1+0x6c0], R148 ;  /* 0x0006c09401007387 */ /* 0x0007e20000100a00 */
[----:B------:R-:W-:Y:S01]  /*2380*/  LEA.HI.X.SX32 R147, R120, R0, 0x1, P6 ;  /* 0x0000000078937211 */ /* 0x000fe200030f0eff */
[C---:B--2---:R-:W-:Y:S01]  /*2390*/  IMAD R150, R3.reuse, 0x49, RZ ;  /* 0x0000004903967824 */ /* 0x044fe200078e02ff */
[----:B------:R-:W-:Y:S01]  /*23a0*/  LEA R122, P6, R118, R5, 0x1 ;  /* 0x00000005767a7211 */ /* 0x000fe200078c08ff */
[----:B------:R-:W-:-:S02]  /*23b0*/  IMAD R159, R3, 0xd2, RZ ;  /* 0x000000d2039f7824 */ /* 0x000fc400078e02ff */
[----:B------:R2:W-:Y:S01]  /*23c0*/  STL.64 [R1+0x6b8], R146 ;  /* 0x0006b89201007387 */ /* 0x0005e20000100a00 */
[----:B------:R-:W-:Y:S01]  /*23d0*/  LEA.HI.X.SX32 R123, R118, R0, 0x1, P6 ;  /* 0x00000000767b7211 */ /* 0x000fe200030f0eff */
[----:B------:R-:W5:Y:S01]  /*23e0*/  LDC R113, c[0x0][0x3d8] ;  /* 0x0000f600ff717b82 */ /* 0x000f620000000800 */
[----:B------:R-:W-:Y:S01]  /*23f0*/  IMAD R168, R3, 0xdc, RZ ;  /* 0x000000dc03a87824 */ /* 0x000fe200078e02ff */
[----:B---3--:R-:W-:-:S04]  /*2400*/  LEA R148, P3, R77, R5, 0x1 ;  /* 0x000000054d947211 */ /* 0x008fc800078608ff */
[-C--:B------:R-:W-:Y:S02]  /*2410*/  LEA.HI.X.SX32 R149, R77, R0.reuse, 0x1, P3 ;  /* 0x000000004d957211 */ /* 0x080fe400018f0eff */
[----:B------:R-:W3:Y:S01]  /*2420*/  LDC R111, c[0x0][0x3d8] ;  /* 0x0000f600ff6f7b82 */ /* 0x000ee20000000800 */
[-C--:B--2---:R-:W-:Y:S01]  /*2430*/  LEA R146, P5, R116, R5.reuse, 0x1 ;  /* 0x0000000574927211 */ /* 0x084fe200078a08ff */
[----:B----4-:R-:W-:Y:S01]  /*2440*/  IMAD R77, R26, 0x2, R33 ;  /* 0x000000021a4d7824 */ /* 0x010fe200078e0221 */
[----:B------:R2:W-:Y:S02]  /*2450*/  STL.64 [R1+0x6b0], R148 ;  /* 0x0006b09401007387 */ /* 0x0005e40000100a00 */
[-C--:B------:R-:W-:Y:S01]  /*2460*/  LEA.HI.X.SX32 R147, R116, R0.reuse, 0x1, P5 ;  /* 0x0000000074937211 */ /* 0x080fe200028f0eff */
[----:B0-----:R-:W-:Y:S01]  /*2470*/  IMAD R74, R74, 0x2, R77 ;  /* 0x000000024a4a7824 */ /* 0x001fe200078e024d */
[-C--:B------:R-:W-:Y:S01]  /*2480*/  LEA R120, P5, R112, R5.reuse, 0x1 ;  /* 0x0000000570787211 */ /* 0x080fe200078a08ff */
[----:B------:R0:W-:Y:S01]  /*2490*/  STL.64 [R1+0x6a0], R122 ;  /* 0x0006a07a01007387 */ /* 0x0001e20000100a00 */
[----:B------:R-:W-:Y:S01]  /*24a0*/  LEA R116, P6, R114, R5, 0x1 ;  /* 0x0000000572747211 */ /* 0x000fe200078c08ff */
[----:B------:R-:W4:Y:S01]  /*24b0*/  LDC R109, c[0x0][0x3d8] ;  /* 0x0000f600ff6d7b82 */ /* 0x000f220000000800 */
[-C--:B------:R-:W-:Y:S01]  /*24c0*/  LEA.HI.X.SX32 R121, R112, R0.reuse, 0x1, P5 ;  /* 0x0000000070797211 */ /* 0x080fe200028f0eff */
[----:B------:R0:W-:Y:S01]  /*24d0*/  STL.64 [R1+0x6a8], R146 ;  /* 0x0006a89201007387 */ /* 0x0001e20000100a00 */
[----:B------:R-:W-:-:S02]  /*24e0*/  LEA.HI.X.SX32 R117, R114, R0, 0x1, P6 ;  /* 0x0000000072757211 */ /* 0x000fc400030f0eff */
[----:B-1----:R-:W-:Y:S01]  /*24f0*/  LEA R26, R115, R74, 0x1 ;  /* 0x0000004a731a7211 */ /* 0x002fe200078e08ff */
[C---:B--2---:R-:W-:Y:S01]  /*2500*/  IMAD R148, R3.reuse, 0x48, RZ ;  /* 0x0000004803947824 */ /* 0x044fe200078e02ff */
[-C--:B------:R-:W-:Y:S01]  /*2510*/  LEA R118, P5, R108, R5.reuse, 0x1 ;  /* 0x000000056c767211 */ /* 0x080fe200078a08ff */
[----:B------:R-:W1:Y:S01]  /*2520*/  LDC R71, c[0x0][0x3d8] ;  /* 0x0000f600ff477b82 */ /* 0x000e620000000800 */
[----:B------:R-:W-:Y:S02]  /*2530*/  LEA R149, R30, UR8, 0x3 ;  /* 0x000000081e957c11 */ /* 0x000fe4000f8e18ff */
[-C--:B0-----:R-:W-:Y:S02]  /*2540*/  LEA R122, P3, R72, R5.reuse, 0x1 ;  /* 0x00000005487a7211 */ /* 0x081fe400078608ff */
[-C--:B------:R-:W-:Y:S01]  /*2550*/  LEA.HI.X.SX32 R119, R108, R0.reuse, 0x1, P5 ;  /* 0x000000006c777211 */ /* 0x080fe200028f0eff */
[----:B------:R-:W-:Y:S01]  /*2560*/  IMAD R146, R3, 0x47, RZ ;  /* 0x0000004703927824 */ /* 0x000fe200078e02ff */
[----:B------:R-:W-:Y:S01]  /*2570*/  LEA.HI.X.SX32 R123, R72, R0, 0x1, P3 ;  /* 0x00000000487b7211 */ /* 0x000fe200018f0eff */
[----:B------:R-:W0:Y:S01]  /*2580*/  LDC R106, c[0x0][0x3d8] ;  /* 0x0000f600ff6a7b82 */ /* 0x000e220000000800 */
[----:B-----5:R-:W-:Y:S01]  /*2590*/  IMAD R72, R113, 0x2, R26 ;  /* 0x0000000271487824 */ /* 0x020fe200078e021a */
[----:B------:R-:W-:Y:S01]  /*25a0*/  LEA R114, P5, R105, R5, 0x1 ;  /* 0x0000000569727211 */ /* 0x000fe200078a08ff */
[----:B------:R-:W-:Y:S01]  /*25b0*/  IMAD.IADD R235, R149, 0x1, R227 ;  /* 0x0000000195eb7824 */ /* 0x000fe200078e02e3 */
[----:B------:R2:W-:Y:S01]  /*25c0*/  STL.64 [R1+0x698], R122 ;  /* 0x0006987a01007387 */ /* 0x0005e20000100a00 */
[----:B------:R-:W-:-:S02]  /*25d0*/  LEA.HI.X.SX32 R147, R146, R125, 0x1, P4 ;  /* 0x0000007d92937211 */ /* 0x000fc400020f0eff */
[----:B------:R-:W-:Y:S01]  /*25e0*/  LEA.HI.X.SX32 R115, R105, R0, 0x1, P5 ;  /* 0x0000000069737211 */ /* 0x000fe200028f0eff */
[----:B------:R5:W-:Y:S01]  /*25f0*/  STL.64 [R1+0x690], R120 ;  /* 0x0006907801007387 */ /* 0x000be20000100a00 */
[----:B------:R-:W0:Y:S01]  /*2600*/  LDC R66, c[0x0][0x3d8] ;  /* 0x0000f600ff427b82 */ /* 0x000e220000000800 */
[----:B------:R-:W-:Y:S02]  /*2610*/  LEA.HI.X.SX32 R149, R148, R125, 0x1, P2 ;  /* 0x0000007d94957211 */ /* 0x000fe400010f0eff */
[----:B------:R3:W-:Y:S01]  /*2620*/  STL.64 [R1+0x688], R116 ;  /* 0x0006887401007387 */ /* 0x0007e20000100a00 */
[----:B------:R-:W-:Y:S01]  /*2630*/  MOV R30, 0xff800000 ;  /* 0xff800000001e7802 */ /* 0x000fe20000000f00 */
[----:B--2---:R-:W-:-:S03]  /*2640*/  IMAD R123, R3, 0x19, RZ ;  /* 0x00000019037b7824 */ /* 0x004fc600078e02ff */
[----:B------:R-:W2:Y:S01]  /*2650*/  LDC R103, c[0x0][0x3d8] ;  /* 0x0000f600ff677b82 */ /* 0x000ea20000000800 */
[----:B------:R-:W-:Y:S01]  /*2660*/  IMAD R122, R3, 0xcc, RZ ;  /* 0x000000cc037a7824 */ /* 0x000fe200078e02ff */
[-C--:B-----5:R-:W-:Y:S02]  /*2670*/  LEA R120, P3, R24, R5.reuse, 0x1 ;  /* 0x0000000518787211 */ /* 0x0a0fe400078608ff */
[----:B---3--:R-:W-:-:S04]  /*2680*/  LEA R116, P6, R110, R5, 0x1 ;  /* 0x000000056e747211 */ /* 0x008fc800078c08ff */
[----:B------:R-:W3:Y:S01]  /*2690*/  LDC R65, c[0x0][0x3d8] ;  /* 0x0000f600ff417b82 */ /* 0x000ee20000000800 */
[-C--:B------:R-:W-:Y:S01]  /*26a0*/  LEA.HI.X.SX32 R121, R24, R0.reuse, 0x1, P3 ;  /* 0x0000000018797211 */ /* 0x080fe200018f0eff */
[----:B------:R-:W-:Y:S01]  /*26b0*/  IMAD R24, R111, 0x2, R72 ;  /* 0x000000026f187824 */ /* 0x000fe200078e0248 */
[-C--:B------:R-:W-:Y:S02]  /*26c0*/  LEA.HI.X.SX32 R117, R110, R0.reuse, 0x1, P6 ;  /* 0x000000006e757211 */ /* 0x080fe400030f0eff */
[CC--:B------:R-:W-:Y:S01]  /*26d0*/  LEA R112, P6, R107.reuse, R5.reuse, 0x1 ;  /* 0x000000056b707211 */ /* 0x0c0fe200078c08ff */
[----:B------:R5:W-:Y:S01]  /*26e0*/  STL.64 [R1+0x680], R120 ;  /* 0x0006807801007387 */ /* 0x000be20000100a00 */
[C---:B------:R-:W-:Y:S01]  /*26f0*/  LEA R110, P5, R102.reuse, R5, 0x1 ;  /* 0x00000005666e7211 */ /* 0x040fe200078a08ff */
[----:B------:R-:W2:Y:S01]  /*2700*/  LDC R100, c[0x0][0x3d8] ;  /* 0x0000f600ff647b82 */ /* 0x000ea20000000800 */
[-C--:B------:R-:W-:Y:S01]  /*2710*/  LEA.HI.X.SX32 R113, R107, R0.reuse, 0x1, P6 ;  /* 0x000000006b717211 */ /* 0x080fe200030f0eff */
[----:B------:R1:W-:Y:S01]  /*2720*/  STL.64 [R1+0x670], R116 ;  /* 0x0006707401007387 */ /* 0x0003e20000100a00 */
[----:B------:R-:W-:-:S02]  /*2730*/  LEA.HI.X.SX32 R111, R102, R0, 0x1, P5 ;  /* 0x00000000666f7211 */ /* 0x000fc400028f0eff */
[-C--:B------:R-:W-:Y:S01]  /*2740*/  LEA R108, P6, R104, R5.reuse, 0x1 ;  /* 0x00000005686c7211 */ /* 0x080fe200078c08ff */
[----:B------:R0:W-:Y:S02]  /*2750*/  STL.64 [R1+0x678], R118 ;  /* 0x0006787601007387 */ /* 0x0001e40000100a00 */
[----:B------:R-:W2:Y:S01]  /*2760*/  LDC R64, c[0x0][0x3d8] ;  /* 0x0000f600ff407b82 */ /* 0x000ea20000000800 */
[C---:B-----5:R-:W-:Y:S02]  /*2770*/  IMAD R121, R3.reuse, 0x63, RZ ;  /* 0x0000006303797824 */ /* 0x060fe400078e02ff */
[----:B------:R-:W-:Y:S01]  /*2780*/  IMAD R120, R3, 0xca, RZ ;  /* 0x000000ca03787824 */ /* 0x000fe200078e02ff */
[----:B-1----:R-:W-:-:S04]  /*2790*/  LEA R116, P3, R70, R5, 0x1 ;  /* 0x0000000546747211 */ /* 0x002fc800078608ff */
[----:B------:R-:W1:Y:S01]  /*27a0*/  LDC R59, c[0x0][0x3d8] ;  /* 0x0000f600ff3b7b82 */ /* 0x000e620000000800 */
[-C--:B------:R-:W-:Y:S01]  /*27b0*/  LEA.HI.X.SX32 R117, R70, R0.reuse, 0x1, P3 ;  /* 0x0000000046757211 */ /* 0x080fe200018f0eff */
[----:B----4-:R-:W-:Y:S01]  /*27c0*/  IMAD R70, R109, 0x2, R24 ;  /* 0x000000026d467824 */ /* 0x010fe200078e0218 */
[----:B------:R-:W-:Y:S01]  /*27d0*/  LEA.HI.X.SX32 R109, R104, R0, 0x1, P6 ;  /* 0x00000000686d7211 */ /* 0x000fe200030f0eff */
[----:B0-----:R-:W-:Y:S02]  /*27e0*/  IMAD R118, R3, 0x61, RZ ;  /* 0x0000006103767824 */ /* 0x001fe400078e02ff */
[----:B------:R0:W-:Y:S01]  /*27f0*/  STL.64 [R1+0x668], R116 ;  /* 0x0006687401007387 */ /* 0x0001e20000100a00 */
[----:B------:R-:W-:Y:S01]  /*2800*/  IMAD R71, R71, 0x2, R70 ;  /* 0x0000000247477824 */ /* 0x000fe200078e0246 */
[----:B------:R-:W4:Y:S01]  /*2810*/  LDC R94, c[0x0][0x3d8] ;  /* 0x0000f600ff5e7b82 */ /* 0x000f220000000800 */
[C---:B------:R-:W-:Y:S01]  /*2820*/  IMAD R119, R3.reuse, 0x31, RZ ;  /* 0x0000003103777824 */ /* 0x040fe200078e02ff */
[----:B------:R5:W-:Y:S04]  /*2830*/  STL.64 [R1+0x658], R112 ;  /* 0x0006587001007387 */ /* 0x000be80000100a00 */
[----:B------:R3:W-:Y:S02]  /*2840*/  STL.64 [R1+0x660], R114 ;  /* 0x0006607201007387 */ /* 0x0007e40000100a00 */
[----:B------:R-:W1:Y:S01]  /*2850*/  LDC R58, c[0x0][0x3d8] ;  /* 0x0000f600ff3a7b82 */ /* 0x000e620000000800 */
[----:B0-----:R-:W-:-:S02]  /*2860*/  IMAD R116, R3, 0xc6, RZ ;  /* 0x000000c603747824 */ /* 0x001fc400078e02ff */
[----:B------:R-:W-:Y:S01]  /*2870*/  IMAD R117, R3, 0xc8, RZ ;  /* 0x000000c803757824 */ /* 0x000fe200078e02ff */
[----:B-----5:R-:W-:-:S04]  /*2880*/  LEA R112, P3, R69, R5, 0x1 ;  /* 0x0000000545707211 */ /* 0x020fc800078608ff */
[----:B------:R-:W0:Y:S01]  /*2890*/  LDC R53, c[0x0][0x3d8] ;  /* 0x0000f600ff357b82 */ /* 0x000e220000000800 */
[-C--:B------:R-:W-:Y:S01]  /*28a0*/  LEA.HI.X.SX32 R113, R69, R0.reuse, 0x1, P3 ;  /* 0x0000000045717211 */ /* 0x080fe200018f0eff */
[C---:B---3--:R-:W-:Y:S01]  /*28b0*/  IMAD R114, R3.reuse, 0xc2, RZ ;  /* 0x000000c203727824 */ /* 0x048fe200078e02ff */
[----:B------:R-:W-:Y:S01]  /*28c0*/  LEA R69, R106, R71, 0x1 ;  /* 0x000000476a457211 */ /* 0x000fe200078e08ff */
[----:B------:R-:W-:Y:S01]  /*28d0*/  IMAD R115, R3, 0xc4, RZ ;  /* 0x000000c403737824 */ /* 0x000fe200078e02ff */
[CC--:B------:R-:W-:Y:S01]  /*28e0*/  LEA R106, P6, R101.reuse, R5.reuse, 0x1 ;  /* 0x00000005656a7211 */ /* 0x0c0fe200078c08ff */
[----:B------:R3:W-:Y:S02]  /*28f0*/  STL.64 [R1+0x650], R112 ;  /* 0x0006507001007387 */ /* 0x0007e40000100a00 */
[----:B------:R-:W5:Y:S01]  /*2900*/  LDC R90, c[0x0][0x3d8] ;  /* 0x0000f600ff5a7b82 */ /* 0x000f620000000800 */
[----:B------:R-:W-:Y:S01]  /*2910*/  IMAD R66, R66, 0x2, R69 ;  /* 0x0000000242427824 */ /* 0x000fe200078e0245 */
[----:B------:R-:W-:Y:S01]  /*2920*/  LEA.HI.X.SX32 R107, R101, R0, 0x1, P6 ;  /* 0x00000000656b7211 */ /* 0x000fe200030f0eff */
[----:B------:R2:W-:Y:S01]  /*2930*/  STL.64 [R1+0x648], R110 ;  /* 0x0006486e01007387 */ /* 0x0005e20000100a00 */
[----:B------:R-:W-:-:S03]  /*2940*/  LEA R102, P6, R98, R5, 0x1 ;  /* 0x0000000562667211 */ /* 0x000fc600078c08ff */
[----:B------:R4:W-:Y:S01]  /*2950*/  STL.64 [R1+0x640], R108 ;  /* 0x0006406c01007387 */ /* 0x0009e20000100a00 */
[----:B------:R-:W0:Y:S01]  /*2960*/  LDC R52, c[0x0][0x3d8] ;  /* 0x0000f600ff347b82 */ /* 0x000e220000000800 */
[C---:B---3--:R-:W-:Y:S02]  /*2970*/  IMAD R112, R3.reuse, 0x5f, RZ ;  /* 0x0000005f03707824 */ /* 0x048fe400078e02ff */
[----:B------:R-:W-:Y:S01]  /*2980*/  IMAD R113, R3, 0x3, RZ ;  /* 0x0000000303717824 */ /* 0x000fe200078e02ff */
[----:B--2---:R-:W-:-:S04]  /*2990*/  LEA R110, P3, R68, R5, 0x1 ;  /* 0x00000005446e7211 */ /* 0x004fc800078608ff */
[----:B------:R-:W2:Y:S01]  /*29a0*/  LDC R47, c[0x0][0x3d8] ;  /* 0x0000f600ff2f7b82 */ /* 0x000ea20000000800 */
[-C--:B------:R-:W-:Y:S01]  /*29b0*/  LEA.HI.X.SX32 R111, R68, R0.reuse, 0x1, P3 ;  /* 0x00000000446f7211 */ /* 0x080fe200018f0eff */
[----:B------:R-:W-:Y:S01]  /*29c0*/  IMAD R68, R103, 0x2, R66 ;  /* 0x0000000267447824 */ /* 0x000fe200078e0242 */
[CC--:B----4-:R-:W-:Y:S02]  /*29d0*/  LEA R108, P5, R99.reuse, R5.reuse, 0x1 ;  /* 0x00000005636c7211 */ /* 0x0d0fe400078a08ff */
[-C--:B------:R-:W-:Y:S01]  /*29e0*/  LEA.HI.X.SX32 R103, R98, R0.reuse, 0x1, P6 ;  /* 0x0000000062677211 */ /* 0x080fe200030f0eff */
[----:B------:R3:W-:Y:S01]  /*29f0*/  STL.64 [R1+0x638], R110 ;  /* 0x0006386e01007387 */ /* 0x0007e20000100a00 */
[-C--:B------:R-:W-:Y:S01]  /*2a00*/  LEA.HI.X.SX32 R109, R99, R0.reuse, 0x1, P5 ;  /* 0x00000000636d7211 */ /* 0x080fe200028f0eff */
[----:B------:R-:W-:Y:S01]  /*2a10*/  IMAD R65, R65, 0x2, R68 ;  /* 0x0000000241417824 */ /* 0x000fe200078e0244 */
[C---:B------:R-:W-:Y:S01]  /*2a20*/  LEA R104, P5, R97.reuse, R5, 0x1 ;  /* 0x0000000561687211 */ /* 0x040fe200078a08ff */
[----:B------:R4:W-:Y:S01]  /*2a30*/  STL.64 [R1+0x628], R106 ;  /* 0x0006286a01007387 */ /* 0x0009e20000100a00 */
[----:B------:R-:W0:Y:S02]  /*2a40*/  LDC R86, c[0x0][0x3d8] ;  /* 0x0000f600ff567b82 */ /* 0x000e240000000800 */
[----:B------:R-:W-:Y:S01]  /*2a50*/  LEA.HI.X.SX32 R105, R97, R0, 0x1, P5 ;  /* 0x0000000061697211 */ /* 0x000fe200028f0eff */
[----:B------:R1:W-:Y:S01]  /*2a60*/  STL.64 [R1+0x630], R108 ;  /* 0x0006306c01007387 */ /* 0x0003e20000100a00 */
[----:B---3--:R-:W-:-:S04]  /*2a70*/  IMAD R110, R3, 0x5d, RZ ;  /* 0x0000005d036e7824 */ /* 0x008fc800078e02ff */
[----:B------:R-:W3:Y:S01]  /*2a80*/  LDC R46, c[0x0][0x3d8] ;  /* 0x0000f600ff2e7b82 */ /* 0x000ee20000000800 */
[----:B------:R-:W-:Y:S01]  /*2a90*/  IMAD R111, R3, 0x2f, RZ ;  /* 0x0000002f036f7824 */ /* 0x000fe200078e02ff */
[----:B----4-:R-:W-:-:S04]  /*2aa0*/  LEA R106, P3, R63, R5, 0x1 ;  /* 0x000000053f6a7211 */ /* 0x010fc800078608ff */
[-C--:B------:R-:W-:Y:S01]  /*2ab0*/  LEA.HI.X.SX32 R107, R63, R0.reuse, 0x1, P3 ;  /* 0x000000003f6b7211 */ /* 0x080fe200018f0eff */
[----:B------:R-:W-:Y:S01]  /*2ac0*/  IMAD R63, R100, 0x2, R65 ;  /* 0x00000002643f7824 */ /* 0x000fe200078e0241 */
[----:B------:R-:W-:Y:S01]  /*2ad0*/  LEA R100, P6, R95, R5, 0x1 ;  /* 0x000000055f647211 */ /* 0x000fe200078c08ff */
[----:B------:R-:W4:Y:S01]  /*2ae0*/  LDC R41, c[0x0][0x3d8] ;  /* 0x0000f600ff297b82 */ /* 0x000f220000000800 */
[----:B-1----:R-:W-:Y:S01]  /*2af0*/  IMAD R108, R3, 0xbe, RZ ;  /* 0x000000be036c7824 */ /* 0x002fe200078e02ff */
[----:B------:R1:W-:Y:S01]  /*2b00*/  STL.64 [R1+0x620], R106 ;  /* 0x0006206a01007387 */ /* 0x0003e20000100a00 */
[----:B------:R-:W-:Y:S01]  /*2b10*/  LEA.HI.X.SX32 R101, R95, R0, 0x1, P6 ;  /* 0x000000005f657211 */ /* 0x000fe200030f0eff */
[----:B------:R-:W-:Y:S01]  /*2b20*/  IMAD R109, R3, 0xc0, RZ ;  /* 0x000000c0036d7824 */ /* 0x000fe200078e02ff */
[----:B------:R-:W-:Y:S01]  /*2b30*/  LEA R64, R64, R63, 0x1 ;  /* 0x0000003f40407211 */ /* 0x000fe200078e08ff */
[----:B------:R2:W-:Y:S02]  /*2b40*/  STL.64 [R1+0x618], R104 ;  /* 0x0006186801007387 */ /* 0x0005e40000100a00 */
[----:B------:R-:W3:Y:S02]  /*2b50*/  LDC R82, c[0x0][0x3d8] ;  /* 0x0000f600ff527b82 */ /* 0x000ee40000000800 */
[----:B------:R5:W-:Y:S01]  /*2b60*/  STL.64 [R1+0x610], R102 ;  /* 0x0006106601007387 */ /* 0x000be20000100a00 */
[----:B------:R-:W-:-:S02]  /*2b70*/  IMAD R59, R59, 0x2, R64 ;  /* 0x000000023b3b7824 */ /* 0x000fc400078e0240 */
[----:B-1----:R-:W-:-:S03]  /*2b80*/  IMAD R107, R3, 0x17, RZ ;  /* 0x00000017036b7824 */ /* 0x002fc600078e02ff */
[----:B------:R-:W1:Y:S01]  /*2b90*/  LDC R40, c[0x0][0x3d8] ;  /* 0x0000f600ff287b82 */ /* 0x000e620000000800 */
[----:B------:R-:W-:Y:S01]  /*2ba0*/  IMAD R106, R3, 0xbc, RZ ;  /* 0x000000bc036a7824 */ /* 0x000fe200078e02ff */
[----:B--2---:R-:W-:-:S04]  /*2bb0*/  LEA R104, P3, R96, R5, 0x1 ;  /* 0x0000000560687211 */ /* 0x004fc800078608ff */
[-C--:B------:R-:W-:Y:S02]  /*2bc0*/  LEA.HI.X.SX32 R105, R96, R0.reuse, 0x1, P3 ;  /* 0x0000000060697211 */ /* 0x080fe400018f0eff */
[CC--:B-----5:R-:W-:Y:S01]  /*2bd0*/  LEA R102, P5, R57.reuse, R5.reuse, 0x1 ;  /* 0x0000000539667211 */ /* 0x0e0fe200078a08ff */
[----:B------:R-:W2:Y:S01]  /*2be0*/  LDC R35, c[0x0][0x3d8] ;  /* 0x0000f600ff237b82 */ /* 0x000ea20000000800 */
[-C--:B------:R-:W-:Y:S01]  /*2bf0*/  LEA R96, P6, R92, R5.reuse, 0x1 ;  /* 0x000000055c607211 */ /* 0x080fe200078c08ff */
[----:B------:R5:W-:Y:S01]  /*2c00*/  STL.64 [R1+0x608], R104 ;  /* 0x0006086801007387 */ /* 0x000be20000100a00 */
[-C--:B------:R-:W-:Y:S01]  /*2c10*/  LEA.HI.X.SX32 R103, R57, R0.reuse, 0x1, P5 ;  /* 0x0000000039677211 */ /* 0x080fe200028f0eff */
[----:B------:R-:W-:Y:S01]  /*2c20*/  IMAD R57, R94, 0x2, R59 ;  /* 0x000000025e397824 */ /* 0x000fe200078e023b */
[CC--:B------:R-:W-:Y:S01]  /*2c30*/  LEA R98, P5, R91.reuse, R5.reuse, 0x1 ;  /* 0x000000055b627211 */ /* 0x0c0fe200078a08ff */
[----:B------:R4:W-:Y:S01]  /*2c40*/  STL.64 [R1+0x5f8], R100 ;  /* 0x0005f86401007387 */ /* 0x0009e20000100a00 */
[-C--:B------:R-:W-:Y:S01]  /*2c50*/  LEA.HI.X.SX32 R97, R92, R0.reuse, 0x1, P6 ;  /* 0x000000005c617211 */ /* 0x080fe200030f0eff */
[----:B------:R-:W-:Y:S01]  /*2c60*/  IMAD R58, R58, 0x2, R57 ;  /* 0x000000023a3a7824 */ /* 0x000fe200078e0239 */
[-C--:B------:R-:W-:Y:S01]  /*2c70*/  LEA.HI.X.SX32 R99, R91, R0.reuse, 0x1, P5 ;  /* 0x000000005b637211 */ /* 0x080fe200028f0eff */
[----:B------:R4:W-:Y:S01]  /*2c80*/  STL.64 [R1+0x600], R102 ;  /* 0x0006006601007387 */ /* 0x0009e20000100a00 */
[-C--:B------:R-:W-:Y:S01]  /*2c90*/  LEA R94, P6, R89, R5.reuse, 0x1 ;  /* 0x00000005595e7211 */ /* 0x080fe200078c08ff */
[----:B0-----:R-:W-:Y:S01]  /*2ca0*/  IMAD R53, R53, 0x2, R58 ;  /* 0x0000000235357824 */ /* 0x001fe200078e023a */
[----:B------:R-:W0:Y:S01]  /*2cb0*/  LDC R76, c[0x0][0x3d8] ;  /* 0x0000f600ff4c7b82 */ /* 0x000e220000000800 */
[----:B-----5:R-:W-:Y:S01]  /*2cc0*/  IMAD R105, R3, 0x5b, RZ ;  /* 0x0000005b03697824 */ /* 0x020fe200078e02ff */
[----:B------:R-:W-:Y:S01]  /*2cd0*/  LEA.HI.X.SX32 R95, R89, R0, 0x1, P6 ;  /* 0x00000000595f7211 */ /* 0x000fe200030f0eff */
[----:B------:R-:W-:Y:S01]  /*2ce0*/  IMAD R104, R3, 0xba, RZ ;  /* 0x000000ba03687824 */ /* 0x000fe200078e02ff */
[----:B----4-:R-:W-:-:S04]  /*2cf0*/  LEA R100, P3, R93, R5, 0x1 ;  /* 0x000000055d647211 */ /* 0x010fc800078608ff */
[----:B------:R-:W4:Y:S01]  /*2d00*/  LDC R34, c[0x0][0x3d8] ;  /* 0x0000f600ff227b82 */ /* 0x000f220000000800 */
[----:B------:R-:W-:Y:S01]  /*2d10*/  LEA.HI.X.SX32 R101, R93, R0, 0x1, P3 ;  /* 0x000000005d657211 */ /* 0x000fe200018f0eff */
[C---:B------:R-:W-:Y:S02]  /*2d20*/  IMAD R102, R3.reuse, 0x59, RZ ;  /* 0x0000005903667824 */ /* 0x040fe400078e02ff */
[C---:B------:R-:W-:Y:S02]  /*2d30*/  IMAD R103, R3.reuse, 0x2d, RZ ;  /* 0x0000002d03677824 */ /* 0x040fe400078e02ff */
[----:B------:R5:W-:Y:S02]  /*2d40*/  STL.64 [R1+0x5f0], R100 ;  /* 0x0005f06401007387 */ /* 0x000be40000100a00 */
[----:B------:R-:W0:Y:S02]  /*2d50*/  LDC R75, c[0x0][0x3d8] ;  /* 0x0000f600ff4b7b82 */ /* 0x000e240000000800 */
[----:B------:R1:W-:Y:S04]  /*2d60*/  STL.64 [R1+0x5e8], R98 ;  /* 0x0005e86201007387 */ /* 0x0003e80000100a00 */
[----:B------:R2:W-:Y:S02]  /*2d70*/  STL.64 [R1+0x5e0], R96 ;  /* 0x0005e06001007387 */ /* 0x0005e40000100a00 */
[----:B------:R-:W0:Y:S01]  /*2d80*/  LDC R73, c[0x0][0x3d8] ;  /* 0x0000f600ff497b82 */ /* 0x000e220000000800 */
[----:B-----5:R-:W-:-:S02]  /*2d90*/  IMAD R100, R3, 0xb6, RZ ;  /* 0x000000b603647824 */ /* 0x020fc400078e02ff */
[----:B------:R-:W-:Y:S01]  /*2da0*/  IMAD R101, R3, 0xb8, RZ ;  /* 0x000000b803657824 */ /* 0x000fe200078e02ff */
[----:B-1----:R-:W-:-:S04]  /*2db0*/  LEA R98, P3, R51, R5, 0x1 ;  /* 0x0000000533627211 */ /* 0x002fc800078608ff */
[----:B------:R-:W1:Y:S01]  /*2dc0*/  LDC R25, c[0x0][0x3d8] ;  /* 0x0000f600ff197b82 */ /* 0x000e620000000800 */
[-C--:B------:R-:W-:Y:S02]  /*2dd0*/  LEA.HI.X.SX32 R99, R51, R0.reuse, 0x1, P3 ;  /* 0x0000000033637211 */ /* 0x080fe400018f0eff */
[----:B--2---:R-:W-:Y:S02]  /*2de0*/  LEA R96, P5, R88, R5, 0x1 ;  /* 0x0000000558607211 */ /* 0x004fe400078a08ff */
[----:B------:R-:W-:Y:S01]  /*2df0*/  LEA R51, R90, R53, 0x1 ;  /* 0x000000355a337211 */ /* 0x000fe200078e08ff */
[----:B------:R2:W-:Y:S01]  /*2e00*/  STL.64 [R1+0x5d8], R98 ;  /* 0x0005d86201007387 */ /* 0x0005e20000100a00 */
[-C--:B------:R-:W-:Y:S01]  /*2e10*/  LEA.HI.X.SX32 R97, R88, R0.reuse, 0x1, P5 ;  /* 0x0000000058617211 */ /* 0x080fe200028f0eff */
[----:B------:R-:W5:Y:S01]  /*2e20*/  LDC R4, c[0x0][0x3d8] ;  /* 0x0000f600ff047b82 */ /* 0x000f620000000800 */
[-C--:B------:R-:W-:Y:S01]  /*2e30*/  LEA R92, P5, R45, R5.reuse, 0x1 ;  /* 0x000000052d5c7211 */ /* 0x080fe200078a08ff */
[----:B------:R3:W-:Y:S01]  /*2e40*/  STL.64 [R1+0x5c8], R94 ;  /* 0x0005c85e01007387 */ /* 0x0007e20000100a00 */
[-C--:B------:R-:W-:Y:S01]  /*2e50*/  LEA R90, P6, R85, R5.reuse, 0x1 ;  /* 0x00000005555a7211 */ /* 0x080fe200078c08ff */
[----:B------:R-:W-:Y:S01]  /*2e60*/  IMAD R52, R52, 0x2, R51 ;  /* 0x0000000234347824 */ /* 0x000fe200078e0233 */
[-C--:B------:R-:W-:Y:S01]  /*2e70*/  LEA.HI.X.SX32 R93, R45, R0.reuse, 0x1, P5 ;  /* 0x000000002d5d7211 */ /* 0x080fe200028f0eff */
[----:B------:R4:W-:Y:S01]  /*2e80*/  STL.64 [R1+0x5d0], R96 ;  /* 0x0005d06001007387 */ /* 0x0009e20000100a00 */
[----:B------:R-:W-:Y:S01]  /*2e90*/  LEA.HI.X.SX32 R91, R85, R0, 0x1, P6 ;  /* 0x00000000555b7211 */ /* 0x000fe200030f0eff */
[----:B------:R-:W-:Y:S01]  /*2ea0*/  IMAD R47, R47, 0x2, R52 ;  /* 0x000000022f2f7824 */ /* 0x000fe200078e0234 */
[----:B------:R-:W-:Y:S01]  /*2eb0*/  LEA R88, P6, R83, R5, 0x1 ;  /* 0x0000000553587211 */ /* 0x000fe200078c08ff */
[----:B------:R-:W0:Y:S01]  /*2ec0*/  LDC R15, c[0x0][0x3d8] ;  /* 0x0000f600ff0f7b82 */ /* 0x000e220000000800 */
[----:B--2---:R-:W-:-:S02]  /*2ed0*/  IMAD R98, R3, 0xb, RZ ;  /* 0x0000000b03627824 */ /* 0x004fc400078e02ff */
[-C--:B------:R-:W-:Y:S01]  /*2ee0*/  LEA.HI.X.SX32 R89, R83, R0.reuse, 0x1, P6 ;  /* 0x0000000053597211 */ /* 0x080fe200030f0eff */
[----:B------:R-:W-:Y:S01]  /*2ef0*/  IMAD R45, R86, 0x2, R47 ;  /* 0x00000002562d7824 */ /* 0x000fe200078e022f */
[----:B---3--:R-:W-:Y:S01]  /*2f00*/  LEA R94, P3, R87, R5, 0x1 ;  /* 0x00000005575e7211 */ /* 0x008fe200078608ff */
[----:B------:R-:W-:Y:S02]  /*2f10*/  IMAD R99, R3, 0xb4, RZ ;  /* 0x000000b403637824 */ /* 0x000fe400078e02ff */
[----:B------:R-:W-:Y:S01]  /*2f20*/  IMAD R46, R46, 0x2, R45 ;  /* 0x000000022e2e7824 */ /* 0x000fe200078e022d */
[----:B------:R-:W-:Y:S01]  /*2f30*/  LEA.HI.X.SX32 R95, R87, R0, 0x1, P3 ;  /* 0x00000000575f7211 */ /* 0x000fe200018f0eff */
[----:B------:R-:W2:Y:S01]  /*2f40*/  LDC R22, c[0x0][0x3d8] ;  /* 0x0000f600ff167b82 */ /* 0x000ea20000000800 */
[----:B----4-:R-:W-:Y:S02]  /*2f50*/  IMAD R96, R3, 0x57, RZ ;  /* 0x0000005703607824 */ /* 0x010fe400078e02ff */
[----:B------:R-:W-:Y:S01]  /*2f60*/  LEA R41, R41, R46, 0x1 ;  /* 0x0000002e29297211 */ /* 0x000fe200078e08ff */
[----:B------:R3:W-:Y:S01]  /*2f70*/  STL.64 [R1+0x5c0], R94 ;  /* 0x0005c05e01007387 */ /* 0x0007e20000100a00 */
[----:B------:R-:W-:-:S03]  /*2f80*/  IMAD R97, R3, 0xb2, RZ ;  /* 0x000000b203617824 */ /* 0x000fc600078e02ff */
[----:B------:R4:W-:Y:S01]  /*2f90*/  STL.64 [R1+0x5b8], R92 ;  /* 0x0005b85c01007387 */ /* 0x0009e20000100a00 */
[----:B------:R-:W0:Y:S03]  /*2fa0*/  LDC R10, c[0x0][0x3d8] ;  /* 0x0000f600ff0a7b82 */ /* 0x000e260000000800 */
[----:B------:R1:W-:Y:S01]  /*2fb0*/  STL.64 [R1+0x5b0], R90 ;  /* 0x0005b05a01007387 */ /* 0x0003e20000100a00 */
[----:B---3--:R-:W-:-:S04]  /*2fc0*/  IMAD R94, R3, 0x55, RZ ;  /* 0x00000055035e7824 */ /* 0x008fc800078e02ff */
[----:B------:R-:W3:Y:S01]  /*2fd0*/  LDC R11, c[0x0][0x3d8] ;  /* 0x0000f600ff0b7b82 */ /* 0x000ee20000000800 */
[----:B------:R-:W-:Y:S01]  /*2fe0*/  IMAD R95, R3, 0x2b, RZ ;  /* 0x0000002b035f7824 */ /* 0x000fe200078e02ff */
[----:B----4-:R-:W-:-:S04]  /*2ff0*/  LEA R92, P3, R84, R5, 0x1 ;  /* 0x00000005545c7211 */ /* 0x010fc800078608ff */
[-C--:B------:R-:W-:Y:S02]  /*3000*/  LEA.HI.X.SX32 R93, R84, R0.reuse, 0x1, P3 ;  /* 0x00000000545d7211 */ /* 0x080fe400018f0eff */
[----:B------:R-:W4:Y:S01]  /*3010*/  LDC R20, c[0x0][0x3d8] ;  /* 0x0000f600ff147b82 */ /* 0x000f220000000800 */
[CC--:B-1----:R-:W-:Y:S02]  /*3020*/  LEA R90, P5, R81.reuse, R5.reuse, 0x1 ;  /* 0x00000005515a7211 */ /* 0x0c2fe400078a08ff */
[CC--:B------:R-:W-:Y:S01]  /*3030*/  LEA R84, P6, R80.reuse, R5.reuse, 0x1 ;  /* 0x0000000550547211 */ /* 0x0c0fe200078c08ff */
[----:B------:R1:W-:Y:S01]  /*3040*/  STL.64 [R1+0x5a8], R92 ;  /* 0x0005a85c01007387 */ /* 0x0003e20000100a00 */
[-C--:B------:R-:W-:Y:S02]  /*3050*/  LEA.HI.X.SX32 R91, R81, R0.reuse, 0x1, P5 ;  /* 0x00000000515b7211 */ /* 0x080fe400028f0eff */
[C---:B------:R-:W-:Y:S01]  /*3060*/  LEA R86, P5, R79.reuse, R5, 0x1 ;  /* 0x000000054f567211 */ /* 0x040fe200078a08ff */
[----:B------:R2:W-:Y:S01]  /*3070*/  STL.64 [R1+0x598], R88 ;  /* 0x0005985801007387 */ /* 0x0005e20000100a00 */
[-C--:B------:R-:W-:Y:S01]  /*3080*/  LEA.HI.X.SX32 R85, R80, R0.reuse, 0x1, P6 ;  /* 0x0000000050557211 */ /* 0x080fe200030f0eff */
[----:B------:R-:W0:Y:S01]  /*3090*/  LDC R14, c[0x0][0x3d8] ;  /* 0x0000f600ff0e7b82 */ /* 0x000e220000000800 */
[----:B------:R-:W-:Y:S01]  /*30a0*/  LEA.HI.X.SX32 R87, R79, R0, 0x1, P5 ;  /* 0x000000004f577211 */ /* 0x000fe200028f0eff */
[----:B------:R5:W-:Y:S01]  /*30b0*/  STL.64 [R1+0x5a0], R90 ;  /* 0x0005a05a01007387 */ /* 0x000be20000100a00 */
[----:B-1----:R-:W-:-:S05]  /*30c0*/  IMAD R92, R3, 0xae, RZ ;  /* 0x000000ae035c7824 */ /* 0x002fca00078e02ff */
[----:B------:R-:W1:Y:S01]  /*30d0*/  LDC R9, c[0x0][0x3d8] ;  /* 0x0000f600ff097b82 */ /* 0x000e620000000800 */
[----:B------:R-:W-:Y:S01]  /*30e0*/  IMAD R93, R3, 0xb0, RZ ;  /* 0x000000b0035d7824 */ /* 0x000fe200078e02ff */
[----:B--2---:R-:W-:-:S04]  /*30f0*/  LEA R88, P3, R39, R5, 0x1 ;  /* 0x0000000527587211 */ /* 0x004fc800078608ff */
[-C--:B------:R-:W-:Y:S01]  /*3100*/  LEA.HI.X.SX32 R89, R39, R0.reuse, 0x1, P3 ;  /* 0x0000000027597211 */ /* 0x080fe200018f0eff */
[----:B------:R-:W-:Y:S01]  /*3110*/  IMAD R39, R82, 0x2, R41 ;  /* 0x0000000252277824 */ /* 0x000fe200078e0229 */
[----:B------:R-:W-:Y:S01]  /*3120*/  LEA R82, P6, R77, R5, 0x1 ;  /* 0x000000054d527211 */ /* 0x000fe200078c08ff */
[----:B------:R-:W2:Y:S01]  /*3130*/  LDC R18, c[0x0][0x3d8] ;  /* 0x0000f600ff127b82 */ /* 0x000ea20000000800 */
[----:B-----5:R-:W-:Y:S01]  /*3140*/  IMAD R91, R3, 0x15, RZ ;  /* 0x00000015035b7824 */ /* 0x020fe200078e02ff */
[----:B------:R5:W-:Y:S01]  /*3150*/  STL.64 [R1+0x590], R88 ;  /* 0x0005905801007387 */ /* 0x000be20000100a00 */
[----:B------:R-:W-:Y:S01]  /*3160*/  LEA.HI.X.SX32 R83, R77, R0, 0x1, P6 ;  /* 0x000000004d537211 */ /* 0x000fe200030f0eff */
[----:B------:R-:W-:Y:S02]  /*3170*/  IMAD R40, R40, 0x2, R39 ;  /* 0x0000000228287824 */ /* 0x000fe400078e0227 */
[----:B------:R3:W-:Y:S01]  /*3180*/  STL.64 [R1+0x588], R86 ;  /* 0x0005885601007387 */ /* 0x0007e20000100a00 */
[----:B------:R-:W-:Y:S01]  /*3190*/  IMAD R90, R3, 0xac, RZ ;  /* 0x000000ac035a7824 */ /* 0x000fe200078e02ff */
[----:B------:R-:W1:Y:S01]  /*31a0*/  LDC R6, c[0x0][0x3d8] ;  /* 0x0000f600ff067b82 */ /* 0x000e620000000800 */
[----:B------:R-:W-:Y:S01]  /*31b0*/  IMAD R35, R35, 0x2, R40 ;  /* 0x0000000223237824 */ /* 0x000fe200078e0228 */
[----:B------:R4:W-:Y:S01]  /*31c0*/  STL.64 [R1+0x580], R84 ;  /* 0x0005805401007387 */ /* 0x0009e20000100a00 */
[----:B-----5:R-:W-:-:S05]  /*31d0*/  IMAD R89, R3, 0x53, RZ ;  /* 0x0000005303597824 */ /* 0x020fca00078e02ff */
[----:B------:R-:W5:Y:S01]  /*31e0*/  LDC R13, c[0x0][0x3d8] ;  /* 0x0000f600ff0d7b82 */ /* 0x000f620000000800 */
[----:B------:R-:W-:Y:S01]  /*31f0*/  IMAD R88, R3, 0xaa, RZ ;  /* 0x000000aa03587824 */ /* 0x000fe200078e02ff */
[----:B---3--:R-:W-:-:S04]  /*3200*/  LEA R86, P3, R78, R5, 0x1 ;  /* 0x000000054e567211 */ /* 0x008fc800078608ff */
[-C--:B------:R-:W-:Y:S02]  /*3210*/  LEA.HI.X.SX32 R87, R78, R0.reuse, 0x1, P3 ;  /* 0x000000004e577211 */ /* 0x080fe400018f0eff */
[CC--:B----4-:R-:W-:Y:S01]  /*3220*/  LEA R84, P5, R33.reuse, R5.reuse, 0x1 ;  /* 0x0000000521547211 */ /* 0x0d0fe200078a08ff */
[----:B------:R-:W3:Y:S01]  /*3230*/  LDC R17, c[0x0][0x3d8] ;  /* 0x0000f600ff117b82 */ /* 0x000ee20000000800 */
[-C--:B------:R-:W-:Y:S01]  /*3240*/  LEA R78, P6, R72, R5.reuse, 0x1 ;  /* 0x00000005484e7211 */ /* 0x080fe200078c08ff */
[----:B------:R4:W-:Y:S01]  /*3250*/  STL.64 [R1+0x578], R86 ;  /* 0x0005785601007387 */ /* 0x0009e20000100a00 */
[-C--:B------:R-:W-:Y:S01]  /*3260*/  LEA.HI.X.SX32 R85, R33, R0.reuse, 0x1, P5 ;  /* 0x0000000021557211 */ /* 0x080fe200028f0eff */
[----:B0-----:R-:W-:Y:S01]  /*3270*/  IMAD R33, R76, 0x2, R35 ;  /* 0x000000024c217824 */ /* 0x001fe200078e0223 */
[-C--:B------:R-:W-:Y:S01]  /*3280*/  LEA R80, P5, R26, R5.reuse, 0x1 ;  /* 0x000000051a507211 */ /* 0x080fe200078a08ff */
[----:B------:R0:W-:Y:S01]  /*3290*/  STL.64 [R1+0x568], R82 ;  /* 0x0005685201007387 */ /* 0x0001e20000100a00 */
[-C--:B------:R-:W-:Y:S01]  /*32a0*/  LEA.HI.X.SX32 R79, R72, R0.reuse, 0x1, P6 ;  /* 0x00000000484f7211 */ /* 0x080fe200030f0eff */
[----:B------:R-:W1:Y:S01]  /*32b0*/  LDC R8, c[0x0][0x3d8] ;  /* 0x0000f600ff087b82 */ /* 0x000e620000000800 */
[----:B------:R-:W-:Y:S01]  /*32c0*/  LEA.HI.X.SX32 R81, R26, R0, 0x1, P5 ;  /* 0x000000001a517211 */ /* 0x000fe200028f0eff */
[----:B------:R2:W-:Y:S01]  /*32d0*/  STL.64 [R1+0x570], R84 ;  /* 0x0005705401007387 */ /* 0x0005e20000100a00 */
[----:B------:R-:W-:-:S02]  /*32e0*/  LEA R76, P6, R71, R5, 0x1 ;  /* 0x00000005474c7211 */ /* 0x000fc400078c08ff */
[----:B------:R-:W-:Y:S01]  /*32f0*/  LEA R34, R34, R33, 0x1 ;  /* 0x0000002122227211 */ /* 0x000fe200078e08ff */
[----:B----4-:R-:W-:Y:S01]  /*3300*/  IMAD R86, R3, 0x51, RZ ;  /* 0x0000005103567824 */ /* 0x010fe200078e02ff */
[-C--:B------:R-:W-:Y:S01]  /*3310*/  LEA.HI.X.SX32 R77, R71, R0.reuse, 0x1, P6 ;  /* 0x00000000474d7211 */ /* 0x080fe200030f0eff */
[----:B------:R-:W4:Y:S01]  /*3320*/  LDC R2, c[0x0][0x3d8] ;  /* 0x0000f600ff027b82 */ /* 0x000f220000000800 */
[-C--:B------:R-:W-:Y:S01]  /*3330*/  LEA R72, P6, R68, R5.reuse, 0x1 ;  /* 0x0000000544487211 */ /* 0x080fe200078c08ff */
[----:B------:R-:W-:Y:S01]  /*3340*/  IMAD R26, R75, 0x2, R34 ;  /* 0x000000024b1a7824 */ /* 0x000fe200078e0222 */
[C---:B0-----:R-:W-:Y:S01]  /*3350*/  LEA R82, P3, R74.reuse, R5, 0x1 ;  /* 0x000000054a527211 */ /* 0x041fe200078608ff */
[C---:B------:R-:W-:Y:S02]  /*3360*/  IMAD R87, R3.reuse, 0x29, RZ ;  /* 0x0000002903577824 */ /* 0x040fe400078e02ff */
[C---:B--2---:R-:W-:Y:S01]  /*3370*/  IMAD R84, R3.reuse, 0xa6, RZ ;  /* 0x000000a603547824 */ /* 0x044fe200078e02ff */
[----:B------:R-:W-:Y:S01]  /*3380*/  LEA.HI.X.SX32 R83, R74, R0, 0x1, P3 ;  /* 0x000000004a537211 */ /* 0x000fe200018f0eff */
[----:B------:R-:W0:Y:S01]  /*3390*/  LDC R16, c[0x0][0x3d8] ;  /* 0x0000f600ff107b82 */ /* 0x000e220000000800 */
[----:B------:R-:W-:-:S03]  /*33a0*/  IMAD R85, R3, 0xa8, RZ ;  /* 0x000000a803557824 */ /* 0x000fc600078e02ff */
[----:B------:R2:W-:Y:S04]  /*33b0*/  STL.64 [R1+0x560], R82 ;  /* 0x0005605201007387 */ /* 0x0005e80000100a00 */
[----:B------:R5:W-:Y:S01]  /*33c0*/  STL.64 [R1+0x558], R80 ;  /* 0x0005585001007387 */ /* 0x000be20000100a00 */
[----:B------:R-:W0:Y:S03]  /*33d0*/  LDC R12, c[0x0][0x3d8] ;  /* 0x0000f600ff0c7b82 */ /* 0x000e260000000800 */
[----:B------:R3:W-:Y:S01]  /*33e0*/  STL.64 [R1+0x550], R78 ;  /* 0x0005504e01007387 */ /* 0x0007e20000100a00 */
[----:B--2---:R-:W-:-:S04]  /*33f0*/  IMAD R82, R3, 0xa2, RZ ;  /* 0x000000a203527824 */ /* 0x004fc800078e02ff */
[----:B------:R-:W2:Y:S01]  /*3400*/  LDC R23, c[0x0][0x3d8] ;  /* 0x0000f600ff177b82 */ /* 0x000ea20000000800 */
[----:B------:R-:W-:Y:S01]  /*3410*/  IMAD R83, R3, 0xa4, RZ ;  /* 0x000000a403537824 */ /* 0x000fe200078e02ff */
[----:B-----5:R-:W-:-:S04]  /*3420*/  LEA R80, P3, R24, R5, 0x1 ;  /* 0x0000000518507211 */ /* 0x020fc800078608ff */
[-C--:B------:R-:W-:Y:S01]  /*3430*/  LEA.HI.X.SX32 R81, R24, R0.reuse, 0x1, P3 ;  /* 0x0000000018517211 */ /* 0x080fe200018f0eff */
[----:B------:R-:W-:Y:S01]  /*3440*/  IMAD R24, R73, 0x2, R26 ;  /* 0x0000000249187824 */ /* 0x000fe200078e021a */
[-C--:B---3--:R-:W-:Y:S01]  /*3450*/  LEA R78, P5, R70, R5.reuse, 0x1 ;  /* 0x00000005464e7211 */ /* 0x088fe200078a08ff */
[----:B------:R-:W3:Y:S01]  /*3460*/  LDC R27, c[0x0][0x3d8] ;  /* 0x0000f600ff1b7b82 */ /* 0x000ee20000000800 */
[-C--:B------:R-:W-:Y:S01]  /*3470*/  LEA.HI.X.SX32 R73, R68, R0.reuse, 0x1, P6 ;  /* 0x0000000044497211 */ /* 0x080fe200030f0eff */
[----:B------:R5:W-:Y:S01]  /*3480*/  STL.64 [R1+0x548], R80 ;  /* 0x0005485001007387 */ /* 0x000be20000100a00 */
[-C--:B------:R-:W-:Y:S01]  /*3490*/  LEA.HI.X.SX32 R79, R70, R0.reuse, 0x1, P5 ;  /* 0x00000000464f7211 */ /* 0x080fe200028f0eff */
[----:B------:R-:W-:Y:S01]  /*34a0*/  IMAD R25, R25, 0x2, R24 ;  /* 0x0000000219197824 */ /* 0x000fe200078e0218 */
[-C--:B------:R-:W-:Y:S01]  /*34b0*/  LEA R74, P5, R66, R5.reuse, 0x1 ;  /* 0x00000005424a7211 */ /* 0x080fe200078a08ff */
[----:B------:R1:W-:Y:S01]  /*34c0*/  STL.64 [R1+0x538], R76 ;  /* 0x0005384c01007387 */ /* 0x0003e20000100a00 */
[-C--:B------:R-:W-:Y:S01]  /*34d0*/  LEA R70, P6, R64, R5.reuse, 0x1 ;  /* 0x0000000540467211 */ /* 0x080fe200078c08ff */
[----:B------:R-:W-:Y:S01]  /*34e0*/  IMAD R4, R4, 0x2, R25 ;  /* 0x0000000204047824 */ /* 0x000fe200078e0219 */
[-C--:B------:R-:W-:Y:S01]  /*34f0*/  LEA.HI.X.SX32 R75, R66, R0.reuse, 0x1, P5 ;  /* 0x00000000424b7211 */ /* 0x080fe200028f0eff */
[----:B------:R4:W-:Y:S01]  /*3500*/  STL.64 [R1+0x540], R78 ;  /* 0x0005404e01007387 */ /* 0x0009e20000100a00 */
[----:B------:R-:W-:Y:S01]  /*3510*/  LEA.HI.X.SX32 R71, R64, R0, 0x1, P6 ;  /* 0x0000000040477211 */ /* 0x000fe200030f0eff */
[----:B------:R-:W0:Y:S01]  /*3520*/  LDC R31, c[0x0][0x3d8] ;  /* 0x0000f600ff1f7b82 */ /* 0x000e220000000800 */
[-C--:B------:R-:W-:Y:S01]  /*3530*/  LEA R68, P6, R58, R5.reuse, 0x1 ;  /* 0x000000053a447211 */ /* 0x080fe200078c08ff */
[----:B-----5:R-:W-:Y:S01]  /*3540*/  IMAD R81, R3, 0x5, RZ ;  /* 0x0000000503517824 */ /* 0x020fe200078e02ff */
[----:B------:R-:W-:Y:S01]  /*3550*/  LEA R15, R15, R4, 0x1 ;  /* 0x000000040f0f7211 */ /* 0x000fe200078e08ff */
[----:B------:R-:W-:Y:S01]  /*3560*/  IMAD R80, R3, 0x4f, RZ ;  /* 0x0000004f03507824 */ /* 0x000fe200078e02ff */
[----:B-1----:R-:W-:Y:S01]  /*3570*/  LEA R76, P3, R69, R5, 0x1 ;  /* 0x00000005454c7211 */ /* 0x002fe200078608ff */
[----:B------:R-:W-:-:S02]  /*3580*/  IMAD R66, R3, 0x7c, RZ ;  /* 0x0000007c03427824 */ /* 0x000fc400078e02ff */
[----:B------:R-:W1:Y:S01]  /*3590*/  LDC R32, c[0x0][0x3d8] ;  /* 0x0000f600ff207b82 */ /* 0x000e620000000800 */
[----:B------:R-:W-:Y:S01]  /*35a0*/  IMAD R22, R22, 0x2, R15 ;  /* 0x0000000216167824 */ /* 0x000fe200078e020f */
[-C--:B------:R-:W-:Y:S01]  /*35b0*/  LEA.HI.X.SX32 R77, R69, R0.reuse, 0x1, P3 ;  /* 0x00000000454d7211 */ /* 0x080fe200018f0eff */
[----:B----4-:R-:W-:Y:S01]  /*35c0*/  IMAD R79, R3, 0x27, RZ ;  /* 0x00000027034f7824 */ /* 0x010fe200078e02ff */
[----:B------:R-:W-:Y:S01]  /*35d0*/  LEA.HI.X.SX32 R69, R58, R0, 0x1, P6 ;  /* 0x000000003a457211 */ /* 0x000fe200030f0eff */
[----:B------:R-:W-:Y:S01]  /*35e0*/  IMAD R10, R10, 0x2, R22 ;  /* 0x000000020a0a7824 */ /* 0x000fe200078e0216 */
[----:B------:R-:W-:Y:S01]  /*35f0*/  LEA R64, P6, R52, R5, 0x1 ;  /* 0x0000000534407211 */ /* 0x000fe200078c08ff */
[----:B------:R4:W-:Y:S01]  /*3600*/  STL.64 [R1+0x530], R76 ;  /* 0x0005304c01007387 */ /* 0x0009e20000100a00 */
[----:B------:R-:W5:Y:S01]  /*3610*/  LDC R36, c[0x0][0x3d8] ;  /* 0x0000f600ff247b82 */ /* 0x000f620000000800 */
[----:B------:R-:W-:Y:S02]  /*3620*/  IMAD R11, R11, 0x2, R10 ;  /* 0x000000020b0b7824 */ /* 0x000fe400078e020a */
[----:B------:R2:W-:Y:S01]  /*3630*/  STL.64 [R1+0x528], R74 ;  /* 0x0005284a01007387 */ /* 0x0005e20000100a00 */
[----:B------:R-:W-:-:S02]  /*3640*/  IMAD R78, R3, 0x4d, RZ ;  /* 0x0000004d034e7824 */ /* 0x000fc400078e02ff */
[----:B------:R-:W-:Y:S01]  /*3650*/  IMAD R20, R20, 0x2, R11 ;  /* 0x0000000214147824 */ /* 0x000fe200078e020b */
[----:B------:R3:W-:Y:S01]  /*3660*/  STL.64 [R1+0x520], R72 ;  /* 0x0005204801007387 */ /* 0x0007e20000100a00 */
[----:B------:R-:W1:Y:S03]  /*3670*/  LDC R37, c[0x0][0x3d8] ;  /* 0x0000f600ff257b82 */ /* 0x000e660000000800 */
[----:B------:R-:W-:Y:S01]  /*3680*/  LEA R14, R14, R20, 0x1 ;  /* 0x000000140e0e7211 */ /* 0x000fe200078e08ff */
[C---:B----4-:R-:W-:Y:S02]  /*3690*/  IMAD R76, R3.reuse, 0x9e, RZ ;  /* 0x0000009e034c7824 */ /* 0x050fe400078e02ff */
[----:B------:R-:W-:Y:S01]  /*36a0*/  IMAD R77, R3, 0xa0, RZ ;  /* 0x000000a0034d7824 */ /* 0x000fe200078e02ff */
[-C--:B--2---:R-:W-:Y:S01]  /*36b0*/  LEA R74, P3, R65, R5.reuse, 0x1 ;  /* 0x00000005414a7211 */ /* 0x084fe200078608ff */
[----:B------:R-:W-:Y:S01]  /*36c0*/  IMAD R9, R9, 0x2, R14 ;  /* 0x0000000209097824 */ /* 0x000fe200078e020e */
[----:B------:R-:W2:Y:S01]  /*36d0*/  LDC R38, c[0x0][0x3d8] ;  /* 0x0000f600ff267b82 */ /* 0x000ea20000000800 */
[----:B---3--:R-:W-:-:S02]  /*36e0*/  LEA R72, P5, R63, R5, 0x1 ;  /* 0x000000053f487211 */ /* 0x008fc400078a08ff */
[----:B------:R-:W-:Y:S01]  /*36f0*/  IMAD R18, R18, 0x2, R9 ;  /* 0x0000000212127824 */ /* 0x000fe200078e0209 */
[-C--:B------:R-:W-:Y:S02]  /*3700*/  LEA.HI.X.SX32 R75, R65, R0.reuse, 0x1, P3 ;  /* 0x00000000414b7211 */ /* 0x080fe400018f0eff */
[-C--:B------:R-:W-:Y:S01]  /*3710*/  LEA.HI.X.SX32 R73, R63, R0.reuse, 0x1, P5 ;  /* 0x000000003f497211 */ /* 0x080fe200028f0eff */
[----:B------:R-:W-:Y:S01]  /*3720*/  IMAD R6, R6, 0x2, R18 ;  /* 0x0000000206067824 */ /* 0x000fe200078e0212 */
[----:B------:R-:W-:Y:S01]  /*3730*/  LEA.HI.X.SX32 R65, R52, R0, 0x1, P6 ;  /* 0x0000000034417211 */ /* 0x000fe200030f0eff */
[----:B------:R3:W-:Y:S01]  /*3740*/  STL.64 [R1+0x518], R74 ;  /* 0x0005184a01007387 */ /* 0x0007e20000100a00 */
[----:B------:R-:W-:Y:S01]  /*3750*/  LEA R58, P6, R46, R5, 0x1 ;  /* 0x000000052e3a7211 */ /* 0x000fe200078c08ff */
[----:B------:R-:W-:Y:S01]  /*3760*/  IMAD R13, R13, 0x2, R6 ;  /* 0x000000020d0d7824 */ /* 0x000fe200078e0206 */
[----:B------:R-:W4:Y:S01]  /*3770*/  LDC R42, c[0x0][0x3d8] ;  /* 0x0000f600ff2a7b82 */ /* 0x000f220000000800 */
[----:B------:R0:W-:Y:S01]  /*3780*/  STL.64 [R1+0x510], R72 ;  /* 0x0005104801007387 */ /* 0x0001e20000100a00 */
[----:B------:R-:W-:-:S02]  /*3790*/  IMAD R63, R3, 0x98, RZ ;  /* 0x00000098033f7824 */ /* 0x000fc400078e02ff */
[----:B------:R-:W-:Y:S01]  /*37a0*/  LEA R17, R17, R13, 0x1 ;  /* 0x0000000d11117211 */ /* 0x000fe200078e08ff */
[----:B------:R5:W-:Y:S03]  /*37b0*/  STL.64 [R1+0x508], R70 ;  /* 0x0005084601007387 */ /* 0x000be60000100a00 */
[----:B------:R-:W1:Y:S01]  /*37c0*/  LDC R43, c[0x0][0x3d8] ;  /* 0x0000f600ff2b7b82 */ /* 0x000e620000000800 */
[----:B------:R-:W-:Y:S01]  /*37d0*/  IMAD R8, R8, 0x2, R17 ;  /* 0x0000000208087824 */ /* 0x000fe200078e0211 */
[----:B---3--:R-:W-:Y:S02]  /*37e0*/  CS2R R74, SRZ ;  /* 0x00000000004a7805 */ /* 0x008fe4000001ff00 */
[----:B0-----:R-:W-:Y:S01]  /*37f0*/  LEA R72, P3, R59, R5, 0x1 ;  /* 0x000000053b487211 */ /* 0x001fe200078608ff */
[----:B------:R-:W-:-:S03]  /*3800*/  IMAD R2, R2, 0x2, R8 ;  /* 0x0000000202027824 */ /* 0x000fc600078e0208 */
[----:B------:R-:W0:Y:S01]  /*3810*/  LDC R44, c[0x0][0x3d8] ;  /* 0x0000f600ff2c7b82 */ /* 0x000e220000000800 */
[-C--:B-----5:R-:W-:Y:S01]  /*3820*/  LEA R70, P5, R57, R5.reuse, 0x1 ;  /* 0x0000000539467211 */ /* 0x0a0fe200078a08ff */
[----:B------:R-:W-:Y:S01]  /*3830*/  IMAD R16, R16, 0x2, R2 ;  /* 0x0000000210107824 */ /* 0x000fe200078e0202 */
[-C--:B------:R-:W-:Y:S02]  /*3840*/  LEA.HI.X.SX32 R73, R59, R0.reuse, 0x1, P3 ;  /* 0x000000003b497211 */ /* 0x080fe400018f0eff */
[-C--:B------:R-:W-:Y:S01]  /*3850*/  LEA.HI.X.SX32 R71, R57, R0.reuse, 0x1, P5 ;  /* 0x0000000039477211 */ /* 0x080fe200028f0eff */
[----:B------:R-:W-:Y:S01]  /*3860*/  IMAD R12, R12, 0x2, R16 ;  /* 0x000000020c0c7824 */ /* 0x000fe200078e0210 */
[----:B------:R-:W-:Y:S01]  /*3870*/  LEA.HI.X.SX32 R59, R46, R0, 0x1, P6 ;  /* 0x000000002e3b7211 */ /* 0x000fe200030f0eff */
[----:B------:R3:W-:Y:S01]  /*3880*/  STL.64 [R1+0x500], R72 ;  /* 0x0005004801007387 */ /* 0x0007e20000100a00 */
[----:B------:R-:W-:Y:S01]  /*3890*/  LEA R52, P6, R40, R5, 0x1 ;  /* 0x0000000528347211 */ /* 0x000fe200078c08ff */
[----:B------:R-:W5:Y:S01]  /*38a0*/  LDC R48, c[0x0][0x3d8] ;  /* 0x0000f600ff307b82 */ /* 0x000f620000000800 */
[----:B------:R-:W-:Y:S01]  /*38b0*/  IMAD R57, R3, 0x76, RZ ;  /* 0x0000007603397824 */ /* 0x000fe200078e02ff */
[----:B------:R2:W-:Y:S04]  /*38c0*/  STL.64 [R1+0x4f8], R70 ;  /* 0x0004f84601007387 */ /* 0x0005e80000100a00 */
[----:B------:R4:W-:Y:S02]  /*38d0*/  STL.64 [R1+0x4f0], R68 ;  /* 0x0004f04401007387 */ /* 0x0009e40000100a00 */
[----:B------:R-:W0:Y:S01]  /*38e0*/  LDC R49, c[0x0][0x3d8] ;  /* 0x0000f600ff317b82 */ /* 0x000e220000000800 */
[----:B---3--:R-:W-:-:S02]  /*38f0*/  CS2R R72, SRZ ;  /* 0x0000000000487805 */ /* 0x008fc4000001ff00 */
[----:B--2---:R-:W-:-:S05]  /*3900*/  LEA R70, P3, R53, R5, 0x1 ;  /* 0x0000000535467211 */ /* 0x004fca00078608ff */
[----:B------:R-:W2:Y:S01]  /*3910*/  LDC R50, c[0x0][0x3d8] ;  /* 0x0000f600ff327b82 */ /* 0x000ea20000000800 */
[-C--:B----4-:R-:W-:Y:S02]  /*3920*/  LEA R68, P5, R51, R5.reuse, 0x1 ;  /* 0x0000000533447211 */ /* 0x090fe400078a08ff */
[-C--:B------:R-:W-:Y:S02]  /*3930*/  LEA.HI.X.SX32 R71, R53, R0.reuse, 0x1, P3 ;  /* 0x0000000035477211 */ /* 0x080fe400018f0eff */
[-C--:B------:R-:W-:Y:S01]  /*3940*/  LEA.HI.X.SX32 R69, R51, R0.reuse, 0x1, P5 ;  /* 0x0000000033457211 */ /* 0x080fe200028f0eff */
[C---:B------:R-:W-:Y:S01]  /*3950*/  IMAD R51, R3.reuse, 0x38, RZ ;  /* 0x0000003803337824 */ /* 0x040fe200078e02ff */
[----:B------:R-:W-:Y:S01]  /*3960*/  LEA.HI.X.SX32 R53, R40, R0, 0x1, P6 ;  /* 0x0000000028357211 */ /* 0x000fe200030f0eff */
[----:B------:R3:W-:Y:S01]  /*3970*/  STL.64 [R1+0x4e8], R70 ;  /* 0x0004e84601007387 */ /* 0x0007e20000100a00 */
[----:B------:R-:W-:Y:S01]  /*3980*/  LEA R46, P6, R34, R5, 0x1 ;  /* 0x00000005222e7211 */ /* 0x000fe200078c08ff */
[----:B------:R-:W4:Y:S02]  /*3990*/  LDC R54, c[0x0][0x3d8] ;  /* 0x0000f600ff367b82 */ /* 0x000f240000000800 */
[----:B------:R1:W-:Y:S04]  /*39a0*/  STL.64 [R1+0x4e0], R68 ;  /* 0x0004e04401007387 */ /* 0x0003e80000100a00 */
[----:B------:R5:W-:Y:S02]  /*39b0*/  STL.64 [R1+0x4d8], R64 ;  /* 0x0004d84001007387 */ /* 0x000be40000100a00 */
[----:B------:R-:W0:Y:S01]  /*39c0*/  LDC R55, c[0x0][0x3d8] ;  /* 0x0000f600ff377b82 */ /* 0x000e220000000800 */
[----:B---3--:R-:W-:-:S02]  /*39d0*/  IMAD R71, R3, 0x13, RZ ;  /* 0x0000001303477824 */ /* 0x008fc400078e02ff */
[----:B------:R-:W-:Y:S01]  /*39e0*/  IMAD R70, R3, 0x9c, RZ ;  /* 0x0000009c03467824 */ /* 0x000fe200078e02ff */
[----:B-1----:R-:W-:-:S04]  /*39f0*/  LEA R68, P3, R47, R5, 0x1 ;  /* 0x000000052f447211 */ /* 0x002fc800078608ff */
[----:B------:R-:W1:Y:S01]  /*3a00*/  LDC R56, c[0x0][0x3d8] ;  /* 0x0000f600ff387b82 */ /* 0x000e620000000800 */
[-C--:B-----5:R-:W-:Y:S02]  /*3a10*/  LEA R64, P5, R45, R5.reuse, 0x1 ;  /* 0x000000052d407211 */ /* 0x0a0fe400078a08ff */
[-C--:B------:R-:W-:Y:S02]  /*3a20*/  LEA.HI.X.SX32 R69, R47, R0.reuse, 0x1, P3 ;  /* 0x000000002f457211 */ /* 0x080fe400018f0eff */
[-C--:B------:R-:W-:Y:S01]  /*3a30*/  LEA.HI.X.SX32 R65, R45, R0.reuse, 0x1, P5 ;  /* 0x000000002d417211 */ /* 0x080fe200028f0eff */
[----:B------:R-:W-:Y:S01]  /*3a40*/  IMAD R45, R3, 0x6a, RZ ;  /* 0x0000006a032d7824 */ /* 0x000fe200078e02ff */
[----:B------:R-:W-:Y:S01]  /*3a50*/  LEA.HI.X.SX32 R47, R34, R0, 0x1, P6 ;  /* 0x00000000222f7211 */ /* 0x000fe200030f0eff */
[----:B------:R3:W-:Y:S01]  /*3a60*/  STL.64 [R1+0x4d0], R68 ;  /* 0x0004d04401007387 */ /* 0x0007e20000100a00 */
[----:B------:R-:W-:Y:S01]  /*3a70*/  LEA R40, P6, R25, R5, 0x1 ;  /* 0x0000000519287211 */ /* 0x000fe200078c08ff */
[----:B------:R-:W5:Y:S02]  /*3a80*/  LDC R60, c[0x0][0x3d8] ;  /* 0x0000f600ff3c7b82 */ /* 0x000f640000000800 */
[----:B------:R2:W-:Y:S04]  /*3a90*/  STL.64 [R1+0x4c8], R64 ;  /* 0x0004c84001007387 */ /* 0x0005e80000100a00 */
[----:B------:R4:W-:Y:S02]  /*3aa0*/  STL.64 [R1+0x4c0], R58 ;  /* 0x0004c03a01007387 */ /* 0x0009e40000100a00 */
[----:B------:R-:W0:Y:S01]  /*3ab0*/  LDC R61, c[0x0][0x3d8] ;  /* 0x0000f600ff3d7b82 */ /* 0x000e220000000800 */
[----:B---3--:R-:W-:-:S02]  /*3ac0*/  IMAD R69, R3, 0x4b, RZ ;  /* 0x0000004b03457824 */ /* 0x008fc400078e02ff */
[----:B------:R-:W-:Y:S01]  /*3ad0*/  IMAD R68, R3, 0x9a, RZ ;  /* 0x0000009a03447824 */ /* 0x000fe200078e02ff */
[----:B--2---:R-:W-:-:S04]  /*3ae0*/  LEA R64, P3, R41, R5, 0x1 ;  /* 0x0000000529407211 */ /* 0x004fc800078608ff */
[----:B------:R-:W2:Y:S01]  /*3af0*/  LDC R62, c[0x0][0x3d8] ;  /* 0x0000f600ff3e7b82 */ /* 0x000ea20000000800 */
[-C--:B----4-:R-:W-:Y:S02]  /*3b00*/  LEA R58, P5, R39, R5.reuse, 0x1 ;  /* 0x00000005273a7211 */ /* 0x090fe400078a08ff */
[-C--:B------:R-:W-:Y:S02]  /*3b10*/  LEA.HI.X.SX32 R65, R41, R0.reuse, 0x1, P3 ;  /* 0x0000000029417211 */ /* 0x080fe400018f0eff */
[-C--:B------:R-:W-:Y:S01]  /*3b20*/  LEA.HI.X.SX32 R59, R39, R0.reuse, 0x1, P5 ;  /* 0x00000000273b7211 */ /* 0x080fe200028f0eff */
[----:B------:R-:W-:Y:S01]  /*3b30*/  IMAD R39, R3, 0x32, RZ ;  /* 0x0000003203277824 */ /* 0x000fe200078e02ff */
[----:B------:R-:W-:Y:S01]  /*3b40*/  LEA.HI.X.SX32 R41, R25, R0, 0x1, P6 ;  /* 0x0000000019297211 */ /* 0x000fe200030f0eff */
[----:B------:R3:W-:Y:S01]  /*3b50*/  STL.64 [R1+0x4b8], R64 ;  /* 0x0004b84001007387 */ /* 0x0007e20000100a00 */
[----:B------:R-:W-:Y:S01]  /*3b60*/  LEA R34, P6, R22, R5, 0x1 ;  /* 0x0000000516227211 */ /* 0x000fe200078c08ff */
[----:B------:R-:W4:Y:S02]  /*3b70*/  LDC R67, c[0x0][0x3d8] ;  /* 0x0000f600ff437b82 */ /* 0x000f240000000800 */
[----:B------:R1:W-:Y:S04]  /*3b80*/  STL.64 [R1+0x4b0], R58 ;  /* 0x0004b03a01007387 */ /* 0x0003e80000100a00 */
[----:B------:R5:W-:Y:S01]  /*3b90*/  STL.64 [R1+0x4a8], R52 ;  /* 0x0004a83401007387 */ /* 0x000be20000100a00 */
[----:B---3--:R-:W-:-:S02]  /*3ba0*/  IMAD R65, R3, 0x25, RZ ;  /* 0x0000002503417824 */ /* 0x008fc400078e02ff */
[----:B------:R-:W-:Y:S01]  /*3bb0*/  IMAD R64, R3, 0x3e, RZ ;  /* 0x0000003e03407824 */ /* 0x000fe200078e02ff */
[-C--:B-1----:R-:W-:Y:S02]  /*3bc0*/  LEA R58, P3, R35, R5.reuse, 0x1 ;  /* 0x00000005233a7211 */ /* 0x082fe400078608ff */
[----:B-----5:R-:W-:Y:S02]  /*3bd0*/  LEA R52, P5, R33, R5, 0x1 ;  /* 0x0000000521347211 */ /* 0x020fe400078a08ff */
[-C--:B------:R-:W-:Y:S02]  /*3be0*/  LEA.HI.X.SX32 R59, R35, R0.reuse, 0x1, P3 ;  /* 0x00000000233b7211 */ /* 0x080fe400018f0eff */
[-C--:B------:R-:W-:Y:S01]  /*3bf0*/  LEA.HI.X.SX32 R53, R33, R0.reuse, 0x1, P5 ;  /* 0x0000000021357211 */ /* 0x080fe200028f0eff */
[C---:B------:R-:W-:Y:S01]  /*3c00*/  IMAD R33, R3.reuse, 0x6, RZ ;  /* 0x0000000603217824 */ /* 0x040fe200078e02ff */
[----:B------:R-:W-:Y:S01]  /*3c10*/  LEA.HI.X.SX32 R35, R22, R0, 0x1, P6 ;  /* 0x0000000016237211 */ /* 0x000fe200030f0eff */
[----:B------:R1:W-:Y:S04]  /*3c20*/  STL.64 [R1+0x4a0], R58 ;  /* 0x0004a03a01007387 */ /* 0x0003e80000100a00 */
[----:B------:R3:W-:Y:S04]  /*3c30*/  STL.64 [R1+0x498], R52 ;  /* 0x0004983401007387 */ /* 0x0007e80000100a00 */
[----:B------:R5:W-:Y:S01]  /*3c40*/  STL.64 [R1+0x490], R46 ;  /* 0x0004902e01007387 */ /* 0x000be20000100a00 */
[----:B-1----:R-:W-:-:S02]  /*3c50*/  IMAD R58, R3, 0x1e, RZ ;  /* 0x0000001e033a7824 */ /* 0x002fc400078e02ff */
[C---:B------:R-:W-:Y:S01]  /*3c60*/  IMAD R59, R3.reuse, 0x3c, RZ ;  /* 0x0000003c033b7824 */ /* 0x040fe200078e02ff */
[-C--:B---3--:R-:W-:Y:S02]  /*3c70*/  LEA R52, P3, R26, R5.reuse, 0x1 ;  /* 0x000000051a347211 */ /* 0x088fe400078608ff */
[-C--:B-----5:R-:W-:Y:S02]  /*3c80*/  LEA R46, P5, R24, R5.reuse, 0x1 ;  /* 0x00000005182e7211 */ /* 0x0a0fe400078a08ff */
[-C--:B------:R-:W-:Y:S02]  /*3c90*/  LEA.HI.X.SX32 R53, R26, R0.reuse, 0x1, P3 ;  /* 0x000000001a357211 */ /* 0x080fe400018f0eff */
[-C--:B------:R-:W-:Y:S02]  /*3ca0*/  LEA.HI.X.SX32 R47, R24, R0.reuse, 0x1, P5 ;  /* 0x00000000182f7211 */ /* 0x080fe400028f0eff */
[CC--:B------:R-:W-:Y:S01]  /*3cb0*/  LEA R24, P6, R20.reuse, R5.reuse, 0x1 ;  /* 0x0000000514187211 */ /* 0x0c0fe200078c08ff */
[----:B------:R1:W-:Y:S03]  /*3cc0*/  STL.64 [R1+0x488], R52 ;  /* 0x0004883401007387 */ /* 0x0003e60000100a00 */
[----:B------:R-:W-:Y:S01]  /*3cd0*/  LEA.HI.X.SX32 R25, R20, R0, 0x1, P6 ;  /* 0x0000000014197211 */ /* 0x000fe200030f0eff */
[----:B------:R3:W-:Y:S01]  /*3ce0*/  STL.64 [R1+0x480], R46 ;  /* 0x0004802e01007387 */ /* 0x0007e20000100a00 */
[----:B------:R-:W-:Y:S01]  /*3cf0*/  LEA R22, P6, R18, R5, 0x1 ;  /* 0x0000000512167211 */ /* 0x000fe200078c08ff */
[----:B------:R-:W-:-:S02]  /*3d00*/  IMAD R20, R3, 0x54, RZ ;  /* 0x0000005403147824 */ /* 0x000fc400078e02ff */
[----:B------:R5:W-:Y:S01]  /*3d10*/  STL.64 [R1+0x478], R40 ;  /* 0x0004782801007387 */ /* 0x000be20000100a00 */
[C---:B-1----:R-:W-:Y:S02]  /*3d20*/  IMAD R53, R3.reuse, 0x9, RZ ;  /* 0x0000000903357824 */ /* 0x042fe400078e02ff */
[----:B------:R-:W-:Y:S01]  /*3d30*/  IMAD R52, R3, 0x70, RZ ;  /* 0x0000007003347824 */ /* 0x000fe200078e02ff */
[CC--:B---3--:R-:W-:Y:S02]  /*3d40*/  LEA R46, P3, R4.reuse, R5.reuse, 0x1 ;  /* 0x00000005042e7211 */ /* 0x0c8fe400078608ff */
[C---:B-----5:R-:W-:Y:S02]  /*3d50*/  LEA R40, P5, R15.reuse, R5, 0x1 ;  /* 0x000000050f287211 */ /* 0x060fe400078a08ff */
[-C--:B------:R-:W-:Y:S02]  /*3d60*/  LEA.HI.X.SX32 R47, R4, R0.reuse, 0x1, P3 ;  /* 0x00000000042f7211 */ /* 0x080fe400018f0eff */
[----:B------:R-:W-:-:S02]  /*3d70*/  LEA.HI.X.SX32 R41, R15, R0, 0x1, P5 ;  /* 0x000000000f297211 */ /* 0x000fc400028f0eff */
[----:B------:R-:W-:Y:S01]  /*3d80*/  LEA R4, R23, R12, 0x1 ;  /* 0x0000000c17047211 */ /* 0x000fe200078e08ff */
[----:B------:R1:W-:Y:S01]  /*3d90*/  STL.64 [R1+0x470], R46 ;  /* 0x0004702e01007387 */ /* 0x0003e20000100a00 */
[----:B------:R-:W-:Y:S01]  /*3da0*/  LEA.HI.X.SX32 R23, R18, R0, 0x1, P6 ;  /* 0x0000000012177211 */ /* 0x000fe200030f0eff */
[----:B------:R-:W-:Y:S02]  /*3db0*/  IMAD R18, R3, 0x52, RZ ;  /* 0x0000005203127824 */ /* 0x000fe400078e02ff */
[----:B------:R3:W-:Y:S01]  /*3dc0*/  STL.64 [R1+0x468], R40 ;  /* 0x0004682801007387 */ /* 0x0007e20000100a00 */
[----:B------:R-:W-:-:S03]  /*3dd0*/  IMAD R15, R27, 0x2, R4 ;  /* 0x000000021b0f7824 */ /* 0x000fc600078e0204 */
[----:B------:R5:W-:Y:S01]  /*3de0*/  STL.64 [R1+0x460], R34 ;  /* 0x0004602201007387 */ /* 0x000be20000100a00 */
[C---:B-1----:R-:W-:Y:S02]  /*3df0*/  IMAD R46, R3.reuse, 0x36, RZ ;  /* 0x00000036032e7824 */ /* 0x042fe400078e02ff */
[----:B------:R-:W-:Y:S01]  /*3e00*/  IMAD R47, R3, 0x6c, RZ ;  /* 0x0000006c032f7824 */ /* 0x000fe200078e02ff */
[CC--:B---3--:R-:W-:Y:S02]  /*3e10*/  LEA R40, P3, R10.reuse, R5.reuse, 0x1 ;  /* 0x000000050a287211 */ /* 0x0c8fe400078608ff */
[-C--:B-----5:R-:W-:Y:S02]  /*3e20*/  LEA R34, P5, R11, R5.reuse, 0x1 ;  /* 0x000000050b227211 */ /* 0x0a0fe400078a08ff */
[-C--:B------:R-:W-:Y:S01]  /*3e30*/  LEA.HI.X.SX32 R41, R10, R0.reuse, 0x1, P3 ;  /* 0x000000000a297211 */ /* 0x080fe200018f0eff */
[----:B------:R-:W-:Y:S01]  /*3e40*/  IMAD R10, R31, 0x2, R15 ;  /* 0x000000021f0a7824 */ /* 0x000fe200078e020f */
[----:B------:R-:W-:Y:S01]  /*3e50*/  LEA.HI.X.SX32 R35, R11, R0, 0x1, P5 ;  /* 0x000000000b237211 */ /* 0x000fe200028f0eff */
[----:B------:R-:W-:Y:S01]  /*3e60*/  IMAD.MOV.U32 R31, RZ, RZ, -0x800000 ;  /* 0xff800000ff1f7424 */ /* 0x000fe200078e00ff */
[----:B------:R-:W-:Y:S01]  /*3e70*/  LEA R26, P3, R14, R5, 0x1 ;  /* 0x000000050e1a7211 */ /* 0x000fe200078608ff */
[----:B------:R1:W-:Y:S01]  /*3e80*/  STL.64 [R1+0x458], R40 ;  /* 0x0004582801007387 */ /* 0x0003e20000100a00 */
[----:B------:R-:W-:-:S02]  /*3e90*/  IMAD R11, R32, 0x2, R10 ;  /* 0x00000002200b7824 */ /* 0x000fc400078e020a */
[----:B------:R-:W-:Y:S01]  /*3ea0*/  LEA.HI.X.SX32 R27, R14, R0, 0x1, P3 ;  /* 0x000000000e1b7211 */ /* 0x000fe200018f0eff */
[----:B------:R3:W-:Y:S01]  /*3eb0*/  STL.64 [R1+0x450], R34 ;  /* 0x0004502201007387 */ /* 0x0007e20000100a00 */
[----:B------:R-:W-:Y:S02]  /*3ec0*/  IMAD R14, R36, 0x2, R11 ;  /* 0x00000002240e7824 */ /* 0x000fe400078e020b */
[C---:B------:R-:W-:Y:S01]  /*3ed0*/  IMAD R32, R3.reuse, 0x5e, RZ ;  /* 0x0000005e03207824 */ /* 0x040fe200078e02ff */
[----:B------:R5:W-:Y:S01]  /*3ee0*/  STL.64 [R1+0x448], R24 ;  /* 0x0004481801007387 */ /* 0x000be20000100a00 */
[----:B------:R-:W-:-:S03]  /*3ef0*/  IMAD R36, R3, 0x30, RZ ;  /* 0x0000003003247824 */ /* 0x000fc600078e02ff */
[----:B------:R0:W-:Y:S01]  /*3f00*/  STL.64 [R1+0x440], R26 ;  /* 0x0004401a01007387 */ /* 0x0001e20000100a00 */
[C---:B-1----:R-:W-:Y:S02]  /*3f10*/  IMAD R40, R3.reuse, 0x64, RZ ;  /* 0x0000006403287824 */ /* 0x042fe400078e02ff */
[C---:B------:R-:W-:Y:S02]  /*3f20*/  IMAD R41, R3.reuse, 0x66, RZ ;  /* 0x0000006603297824 */ /* 0x040fe400078e02ff */
[C---:B---3--:R-:W-:Y:S02]  /*3f30*/  IMAD R34, R3.reuse, 0xc, RZ ;  /* 0x0000000c03227824 */ /* 0x048fe400078e02ff */
[----:B------:R-:W-:Y:S01]  /*3f40*/  IMAD R35, R3, 0x18, RZ ;  /* 0x0000001803237824 */ /* 0x000fe200078e02ff */
[----:B-----5:R-:W-:-:S04]  /*3f50*/  LEA R24, P5, R9, R5, 0x1 ;  /* 0x0000000509187211 */ /* 0x020fc800078a08ff */
[----:B------:R-:W-:Y:S02]  /*3f60*/  LEA.HI.X.SX32 R25, R9, R0, 0x1, P5 ;  /* 0x0000000009197211 */ /* 0x000fe400028f0eff */
[C---:B0-----:R-:W-:Y:S02]  /*3f70*/  LEA R26, P3, R6.reuse, R5, 0x1 ;  /* 0x00000005061a7211 */ /* 0x041fe400078608ff */
[----:B------:R-:W-:Y:S01]  /*3f80*/  LEA R9, R37, R14, 0x1 ;  /* 0x0000000e25097211 */ /* 0x000fe200078e08ff */
[----:B------:R0:W-:Y:S01]  /*3f90*/  STL.64 [R1+0x438], R24 ;  /* 0x0004381801007387 */ /* 0x0001e20000100a00 */
[----:B------:R-:W-:Y:S01]  /*3fa0*/  LEA.HI.X.SX32 R27, R6, R0, 0x1, P3 ;  /* 0x00000000061b7211 */ /* 0x000fe200018f0eff */
[----:B------:R-:W-:Y:S02]  /*3fb0*/  IMAD R37, R3, 0x60, RZ ;  /* 0x0000006003257824 */ /* 0x000fe400078e02ff */
[----:B------:R1:W-:Y:S01]  /*3fc0*/  STL.64 [R1+0x430], R22 ;  /* 0x0004301601007387 */ /* 0x0003e20000100a00 */
[----:B------:R-:W-:-:S02]  /*3fd0*/  IMAD R6, R38, 0x2, R9 ;  /* 0x0000000226067824 */ /* 0x000fc400078e0209 */
[----:B------:R-:W-:Y:S01]  /*3fe0*/  IMAD R38, R3, 0x62, RZ ;  /* 0x0000006203267824 */ /* 0x000fe200078e02ff */
[----:B------:R3:W-:Y:S01]  /*3ff0*/  STL.64 [R1+0x428], R26 ;  /* 0x0004281a01007387 */ /* 0x0007e20000100a00 */
[-C--:B0-----:R-:W-:Y:S02]  /*4000*/  LEA R24, P5, R13, R5.reuse, 0x1 ;  /* 0x000000050d187211 */ /* 0x081fe400078a08ff */
[-C--:B-1----:R-:W-:Y:S02]  /*4010*/  LEA R22, P6, R17, R5.reuse, 0x1 ;  /* 0x0000000511167211 */ /* 0x082fe400078c08ff */
[-C--:B------:R-:W-:Y:S01]  /*4020*/  LEA.HI.X.SX32 R25, R13, R0.reuse, 0x1, P5 ;  /* 0x000000000d197211 */ /* 0x080fe200028f0eff */
[----:B------:R-:W-:Y:S01]  /*4030*/  IMAD R13, R42, 0x2, R6 ;  /* 0x000000022a0d7824 */ /* 0x000fe200078e0206 */
[-C--:B------:R-:W-:Y:S01]  /*4040*/  LEA.HI.X.SX32 R23, R17, R0.reuse, 0x1, P6 ;  /* 0x0000000011177211 */ /* 0x080fe200030f0eff */
[----:B------:R-:W-:Y:S01]  /*4050*/  IMAD R42, R3, 0x1a, RZ ;  /* 0x0000001a032a7824 */ /* 0x000fe200078e02ff */
[C---:B---3--:R-:W-:Y:S01]  /*4060*/  LEA R26, P3, R8.reuse, R5, 0x1 ;  /* 0x00000005081a7211 */ /* 0x048fe200078608ff */
[----:B------:R0:W-:Y:S03]  /*4070*/  STL.64 [R1+0x420], R24 ;  /* 0x0004201801007387 */ /* 0x0001e60000100a00 */
[----:B------:R-:W-:Y:S01]  /*4080*/  LEA.HI.X.SX32 R27, R8, R0, 0x1, P3 ;  /* 0x00000000081b7211 */ /* 0x000fe200018f0eff */
[----:B------:R1:W-:Y:S01]  /*4090*/  STL.64 [R1+0x418], R22 ;  /* 0x0004181601007387 */ /* 0x0003e20000100a00 */
[----:B------:R-:W-:-:S02]  /*40a0*/  IMAD R8, R43, 0x2, R13 ;  /* 0x000000022b087824 */ /* 0x000fc400078e020d */
[C---:B------:R-:W-:Y:S01]  /*40b0*/  IMAD R43, R3.reuse, 0x34, RZ ;  /* 0x00000034032b7824 */ /* 0x040fe200078e02ff */
[----:B------:R3:W-:Y:S01]  /*40c0*/  STL.64 [R1+0x410], R26 ;  /* 0x0004101a01007387 */ /* 0x0007e20000100a00 */
[-C--:B0-----:R-:W-:Y:S02]  /*40d0*/  LEA R24, P5, R2, R5.reuse, 0x1 ;  /* 0x0000000502187211 */ /* 0x081fe400078a08ff */
[-C--:B-1----:R-:W-:Y:S02]  /*40e0*/  LEA R22, P6, R16, R5.reuse, 0x1 ;  /* 0x0000000510167211 */ /* 0x082fe400078c08ff */
[-C--:B------:R-:W-:Y:S01]  /*40f0*/  LEA.HI.X.SX32 R25, R2, R0.reuse, 0x1, P5 ;  /* 0x0000000002197211 */ /* 0x080fe200028f0eff */
[----:B------:R-:W-:Y:S01]  /*4100*/  IMAD R2, R44, 0x2, R8 ;  /* 0x000000022c027824 */ /* 0x000fe200078e0208 */
[-C--:B------:R-:W-:Y:S01]  /*4110*/  LEA.HI.X.SX32 R23, R16, R0.reuse, 0x1, P6 ;  /* 0x0000000010177211 */ /* 0x080fe200030f0eff */
[C---:B------:R-:W-:Y:S01]  /*4120*/  IMAD R44, R3.reuse, 0x68, RZ ;  /* 0x00000068032c7824 */ /* 0x040fe200078e02ff */
[C---:B---3--:R-:W-:Y:S01]  /*4130*/  LEA R26, P3, R12.reuse, R5, 0x1 ;  /* 0x000000050c1a7211 */ /* 0x048fe200078608ff */
[----:B------:R0:W-:Y:S03]  /*4140*/  STL.64 [R1+0x408], R24 ;  /* 0x0004081801007387 */ /* 0x0001e60000100a00 */
[----:B------:R-:W-:Y:S01]  /*4150*/  LEA.HI.X.SX32 R27, R12, R0, 0x1, P3 ;  /* 0x000000000c1b7211 */ /* 0x000fe200018f0eff */
[----:B------:R1:W-:Y:S01]  /*4160*/  STL.64 [R1+0x400], R22 ;  /* 0x0004001601007387 */ /* 0x0003e20000100a00 */
[----:B------:R-:W-:Y:S01]  /*4170*/  LEA R12, R48, R2, 0x1 ;  /* 0x00000002300c7211 */ /* 0x000fe200078e08ff */
[----:B------:R-:W-:-:S02]  /*4180*/  IMAD R48, R3, 0x6e, RZ ;  /* 0x0000006e03307824 */ /* 0x000fc400078e02ff */
[----:B------:R3:W-:Y:S01]  /*4190*/  STL.64 [R1+0x3f8], R26 ;  /* 0x0003f81a01007387 */ /* 0x0007e20000100a00 */
[CC--:B0-----:R-:W-:Y:S02]  /*41a0*/  LEA R24, P5, R4.reuse, R5.reuse, 0x1 ;  /* 0x0000000504187211 */ /* 0x0c1fe400078a08ff */
[-C--:B-1----:R-:W-:Y:S02]  /*41b0*/  LEA R22, P6, R15, R5.reuse, 0x1 ;  /* 0x000000050f167211 */ /* 0x082fe400078c08ff */
[-C--:B------:R-:W-:Y:S01]  /*41c0*/  LEA.HI.X.SX32 R25, R4, R0.reuse, 0x1, P5 ;  /* 0x0000000004197211 */ /* 0x080fe200028f0eff */
[----:B------:R-:W-:Y:S01]  /*41d0*/  IMAD R4, R49, 0x2, R12 ;  /* 0x0000000231047824 */ /* 0x000fe200078e020c */
[----:B------:R-:W-:Y:S01]  /*41e0*/  LEA.HI.X.SX32 R23, R15, R0, 0x1, P6 ;  /* 0x000000000f177211 */ /* 0x000fe200030f0eff */
[C---:B---3--:R-:W-:Y:S01]  /*41f0*/  IMAD R26, R3.reuse, 0x2e, RZ ;  /* 0x0000002e031a7824 */ /* 0x048fe200078e02ff */
[----:B------:R-:W-:Y:S01]  /*4200*/  LEA R16, P6, R14, R5, 0x1 ;  /* 0x000000050e107211 */ /* 0x000fe200078c08ff */
[----:B------:R0:W-:Y:S01]  /*4210*/  STL.64 [R1+0x3f0], R24 ;  /* 0x0003f01801007387 */ /* 0x0001e20000100a00 */
[----:B------:R-:W-:-:S02]  /*4220*/  IMAD R27, R3, 0x5c, RZ ;  /* 0x0000005c031b7824 */ /* 0x000fc400078e02ff */
[-C--:B------:R-:W-:Y:S01]  /*4230*/  LEA.HI.X.SX32 R17, R14, R0.reuse, 0x1, P6 ;  /* 0x000000000e117211 */ /* 0x080fe200030f0eff */
[----:B------:R1:W-:Y:S01]  /*4240*/  STL.64 [R1+0x3e8], R22 ;  /* 0x0003e81601007387 */ /* 0x0003e20000100a00 */
[----:B------:R-:W-:Y:S01]  /*4250*/  IMAD R49, R3, 0xe, RZ ;  /* 0x0000000e03317824 */ /* 0x000fe200078e02ff */
[CC--:B0-----:R-:W-:Y:S02]  /*4260*/  LEA R24, P3, R10.reuse, R5.reuse, 0x1 ;  /* 0x000000050a187211 */ /* 0x0c1fe400078608ff */
[C---:B-1----:R-:W-:Y:S02]  /*4270*/  LEA R22, P5, R11.reuse, R5, 0x1 ;  /* 0x000000050b167211 */ /* 0x042fe400078a08ff */
[-C--:B------:R-:W-:Y:S01]  /*4280*/  LEA.HI.X.SX32 R25, R10, R0.reuse, 0x1, P3 ;  /* 0x000000000a197211 */ /* 0x080fe200018f0eff */
[----:B------:R-:W-:Y:S01]  /*4290*/  IMAD R10, R50, 0x2, R4 ;  /* 0x00000002320a7824 */ /* 0x000fe200078e0204 */
[----:B------:R-:W-:Y:S01]  /*42a0*/  LEA.HI.X.SX32 R23, R11, R0, 0x1, P5 ;  /* 0x000000000b177211 */ /* 0x000fe200028f0eff */
[----:B------:R-:W-:-:S02]  /*42b0*/  IMAD R50, R3, 0x1c, RZ ;  /* 0x0000001c03327824 */ /* 0x000fc400078e02ff */
[----:B------:R0:W-:Y:S01]  /*42c0*/  STL.64 [R1+0x3e0], R24 ;  /* 0x0003e01801007387 */ /* 0x0001e20000100a00 */
[----:B------:R-:W-:Y:S02]  /*42d0*/  IMAD R11, R54, 0x2, R10 ;  /* 0x00000002360b7824 */ /* 0x000fe400078e020a */
[----:B------:R-:W-:Y:S01]  /*42e0*/  IMAD R54, R3, 0x72, RZ ;  /* 0x0000007203367824 */ /* 0x000fe200078e02ff */
[----:B------:R1:W-:Y:S04]  /*42f0*/  STL.64 [R1+0x3d8], R22 ;  /* 0x0003d81601007387 */ /* 0x0003e80000100a00 */
[----:B------:R3:W-:Y:S01]  /*4300*/  STL.64 [R1+0x3d0], R16 ;  /* 0x0003d01001007387 */ /* 0x0007e20000100a00 */
[-C--:B0-----:R-:W-:Y:S02]  /*4310*/  LEA R24, P3, R9, R5.reuse, 0x1 ;  /* 0x0000000509187211 */ /* 0x081fe400078608ff */
[----:B-1----:R-:W-:-:S02]  /*4320*/  LEA R22, P5, R6, R5, 0x1 ;  /* 0x0000000506167211 */ /* 0x002fc400078a08ff */
[-C--:B------:R-:W-:Y:S01]  /*4330*/  LEA.HI.X.SX32 R25, R9, R0.reuse, 0x1, P3 ;  /* 0x0000000009197211 */ /* 0x080fe200018f0eff */
[----:B------:R-:W-:Y:S01]  /*4340*/  IMAD R9, R55, 0x2, R11 ;  /* 0x0000000237097824 */ /* 0x000fe200078e020b */
[-C--:B---3--:R-:W-:Y:S01]  /*4350*/  LEA R16, P6, R13, R5.reuse, 0x1 ;  /* 0x000000050d107211 */ /* 0x088fe200078c08ff */
[----:B------:R-:W-:Y:S01]  /*4360*/  IMAD R55, R3, 0x3a, RZ ;  /* 0x0000003a03377824 */ /* 0x000fe200078e02ff */
[-C--:B------:R-:W-:Y:S01]  /*4370*/  LEA.HI.X.SX32 R23, R6, R0.reuse, 0x1, P5 ;  /* 0x0000000006177211 */ /* 0x080fe200028f0eff */
[----:B------:R0:W-:Y:S01]  /*4380*/  STL.64 [R1+0x3c8], R24 ;  /* 0x0003c81801007387 */ /* 0x0001e20000100a00 */
[-C--:B------:R-:W-:Y:S02]  /*4390*/  LEA.HI.X.SX32 R17, R13, R0.reuse, 0x1, P6 ;  /* 0x000000000d117211 */ /* 0x080fe400030f0eff */
[----:B------:R-:W-:Y:S01]  /*43a0*/  LEA R14, P6, R12, R5, 0x1 ;  /* 0x000000050c0e7211 */ /* 0x000fe200078c08ff */
[----:B------:R1:W-:Y:S01]  /*43b0*/  STL.64 [R1+0x3c0], R22 ;  /* 0x0003c01601007387 */ /* 0x0003e20000100a00 */
[----:B------:R-:W-:Y:S01]  /*43c0*/  LEA R6, R56, R9, 0x1 ;  /* 0x0000000938067211 */ /* 0x000fe200078e08ff */
[C---:B------:R-:W-:Y:S01]  /*43d0*/  IMAD R56, R3.reuse, 0x74, RZ ;  /* 0x0000007403387824 */ /* 0x040fe200078e02ff */
[----:B------:R-:W-:Y:S01]  /*43e0*/  LEA.HI.X.SX32 R15, R12, R0, 0x1, P6 ;  /* 0x000000000c0f7211 */ /* 0x000fe200030f0eff */
[----:B------:R3:W-:Y:S01]  /*43f0*/  STL.64 [R1+0x3b8], R16 ;  /* 0x0003b81001007387 */ /* 0x0007e20000100a00 */
[----:B0-----:R-:W-:-:S02]  /*4400*/  IMAD R24, R3, 0x58, RZ ;  /* 0x0000005803187824 */ /* 0x001fc400078e02ff */
[C---:B------:R-:W-:Y:S01]  /*4410*/  IMAD R25, R3.reuse, 0x5a, RZ ;  /* 0x0000005a03197824 */ /* 0x040fe200078e02ff */
[-C--:B-1----:R-:W-:Y:S02]  /*4420*/  LEA R22, P3, R8, R5.reuse, 0x1 ;  /* 0x0000000508167211 */ /* 0x082fe400078608ff */
[----:B---3--:R-:W-:Y:S02]  /*4430*/  LEA R16, P5, R2, R5, 0x1 ;  /* 0x0000000502107211 */ /* 0x008fe400078a08ff */
[-C--:B------:R-:W-:Y:S01]  /*4440*/  LEA.HI.X.SX32 R23, R8, R0.reuse, 0x1, P3 ;  /* 0x0000000008177211 */ /* 0x080fe200018f0eff */
[----:B------:R-:W-:Y:S01]  /*4450*/  IMAD R8, R60, 0x2, R6 ;  /* 0x000000023c087824 */ /* 0x000fe200078e0206 */
[----:B------:R-:W-:Y:S01]  /*4460*/  LEA.HI.X.SX32 R17, R2, R0, 0x1, P5 ;  /* 0x0000000002117211 */ /* 0x000fe200028f0eff */
[----:B------:R-:W-:Y:S02]  /*4470*/  IMAD R60, R3, 0x78, RZ ;  /* 0x00000078033c7824 */ /* 0x000fe400078e02ff */
[----:B------:R0:W-:Y:S01]  /*4480*/  STL.64 [R1+0x3b0], R22 ;  /* 0x0003b01601007387 */ /* 0x0001e20000100a00 */
[----:B------:R-:W-:-:S02]  /*4490*/  IMAD R2, R61, 0x2, R8 ;  /* 0x000000023d027824 */ /* 0x000fc400078e0208 */
[----:B------:R-:W-:Y:S01]  /*44a0*/  IMAD R61, R3, 0x96, RZ ;  /* 0x00000096033d7824 */ /* 0x000fe200078e02ff */
[----:B------:R1:W-:Y:S04]  /*44b0*/  STL.64 [R1+0x3a8], R16 ;  /* 0x0003a81001007387 */ /* 0x0003e80000100a00 */
[----:B------:R3:W-:Y:S01]  /*44c0*/  STL.64 [R1+0x3a0], R14 ;  /* 0x0003a00e01007387 */ /* 0x0007e20000100a00 */
[----:B------:R-:W-:Y:S02]  /*44d0*/  IADD3 R204, P2, PT, R61, R124, RZ ;  /* 0x0000007c3dcc7210 */ /* 0x000fe40007f5e0ff */
[----:B0-----:R-:W-:Y:S02]  /*44e0*/  LEA R22, P3, R4, R5, 0x1 ;  /* 0x0000000504167211 */ /* 0x001fe400078608ff */
[----:B------:R-:W-:-:S02]  /*44f0*/  LEA.HI.X.SX32 R205, R69, R125, 0x1, P2 ;  /* 0x0000007d45cd7211 */ /* 0x000fc400010f0eff */
[-C--:B------:R-:W-:Y:S01]  /*4500*/  LEA.HI.X.SX32 R23, R4, R0.reuse, 0x1, P3 ;  /* 0x0000000004177211 */ /* 0x080fe200018f0eff */
[----:B--2---:R-:W-:Y:S01]  /*4510*/  IMAD R4, R62, 0x2, R2 ;  /* 0x000000023e047824 */ /* 0x004fe200078e0202 */
[CC--:B-1----:R-:W-:Y:S01]  /*4520*/  LEA R16, P5, R10.reuse, R5.reuse, 0x1 ;  /* 0x000000050a107211 */ /* 0x0c2fe200078a08ff */
[----:B------:R-:W-:Y:S01]  /*4530*/  IMAD R62, R3, 0x7a, RZ ;  /* 0x0000007a033e7824 */ /* 0x000fe200078e02ff */
[-C--:B---3--:R-:W-:Y:S01]  /*4540*/  LEA R14, P6, R11, R5.reuse, 0x1 ;  /* 0x000000050b0e7211 */ /* 0x088fe200078c08ff */
[----:B------:R0:W-:Y:S01]  /*4550*/  STL.64 [R1+0x398], R22 ;  /* 0x0003981601007387 */ /* 0x0001e20000100a00 */
[-C--:B------:R-:W-:Y:S01]  /*4560*/  LEA.HI.X.SX32 R17, R10, R0.reuse, 0x1, P5 ;  /* 0x000000000a117211 */ /* 0x080fe200028f0eff */
[----:B----4-:R-:W-:Y:S01]  /*4570*/  IMAD R10, R67, 0x2, R4 ;  /* 0x00000002430a7824 */ /* 0x010fe200078e0204 */
[----:B------:R-:W-:Y:S01]  /*4580*/  LEA.HI.X.SX32 R15, R11, R0, 0x1, P6 ;  /* 0x000000000b0f7211 */ /* 0x000fe200030f0eff */
[----:B------:R-:W-:Y:S01]  /*4590*/  IMAD R67, R3, 0x7e, RZ ;  /* 0x0000007e03437824 */ /* 0x000fe200078e02ff */
[----:B------:R-:W-:-:S02]  /*45a0*/  LEA R12, P6, R8, R5, 0x1 ;  /* 0x00000005080c7211 */ /* 0x000fc400078c08ff */
[----:B------:R-:W-:Y:S01]  /*45b0*/  LOP3.LUT R11, R126, 0x18, R219, 0xfe, !PT ;  /* 0x000000187e0b7812 */ /* 0x000fe200078efedb */
[----:B------:R1:W-:Y:S01]  /*45c0*/  STL.64 [R1+0x388], R14 ;  /* 0x0003880e01007387 */ /* 0x0003e20000100a00 */
[----:B------:R-:W-:Y:S02]  /*45d0*/  LEA.HI.X.SX32 R13, R8, R0, 0x1, P6 ;  /* 0x00000000080d7211 */ /* 0x000fe400030f0eff */
[-C--:B------:R-:W-:Y:S01]  /*45e0*/  LEA R8, P6, R4, R5.reuse, 0x1 ;  /* 0x0000000504087211 */ /* 0x080fe200078c08ff */
[----:B------:R2:W-:Y:S01]  /*45f0*/  STL.64 [R1+0x390], R16 ;  /* 0x0003901001007387 */ /* 0x0005e20000100a00 */
[C---:B0-----:R-:W-:Y:S02]  /*4600*/  IMAD R22, R3.reuse, 0x16, RZ ;  /* 0x0000001603167824 */ /* 0x041fe400078e02ff */
[----:B------:R-:W-:Y:S01]  /*4610*/  IMAD R23, R3, 0x2c, RZ ;  /* 0x0000002c03177824 */ /* 0x000fe200078e02ff */
[----:B-1----:R-:W-:-:S04]  /*4620*/  LEA R14, P3, R9, R5, 0x1 ;  /* 0x00000005090e7211 */ /* 0x002fc800078608ff */
[-C--:B------:R-:W-:Y:S02]  /*4630*/  LEA.HI.X.SX32 R15, R9, R0.reuse, 0x1, P3 ;  /* 0x00000000090f7211 */ /* 0x080fe400018f0eff */
[----:B--2---:R-:W-:Y:S02]  /*4640*/  LEA R16, P5, R6, R5, 0x1 ;  /* 0x0000000506107211 */ /* 0x004fe400078a08ff */
[-C--:B------:R-:W-:Y:S01]  /*4650*/  LEA.HI.X.SX32 R9, R4, R0.reuse, 0x1, P6 ;  /* 0x0000000004097211 */ /* 0x080fe200030f0eff */
[C---:B------:R-:W-:Y:S01]  /*4660*/  IMAD R4, R3.reuse, 0x12, RZ ;  /* 0x0000001203047824 */ /* 0x040fe200078e02ff */
[----:B------:R0:W-:Y:S01]  /*4670*/  STL.64 [R1+0x380], R14 ;  /* 0x0003800e01007387 */ /* 0x0001e20000100a00 */
[----:B------:R-:W-:Y:S01]  /*4680*/  LEA.HI.X.SX32 R17, R6, R0, 0x1, P5 ;  /* 0x0000000006117211 */ /* 0x000fe200028f0eff */
[----:B------:R-:W-:Y:S02]  /*4690*/  IMAD R6, R3, 0x26, RZ ;  /* 0x0000002603067824 */ /* 0x000fe400078e02ff */
[----:B------:R1:W-:Y:S01]  /*46a0*/  STL.64 [R1+0x370], R12 ;  /* 0x0003700c01007387 */ /* 0x0003e20000100a00 */
[----:B------:R-:W-:-:S03]  /*46b0*/  IADD3 R202, P4, PT, R4, R124, RZ ;  /* 0x0000007c04ca7210 */ /* 0x000fc60007f9e0ff */
[----:B------:R2:W-:Y:S01]  /*46c0*/  STL.64 [R1+0x378], R16 ;  /* 0x0003781001007387 */ /* 0x0005e20000100a00 */
[----:B------:R-:W-:Y:S02]  /*46d0*/  LEA.HI.X.SX32 R203, R53, R125, 0x1, P4 ;  /* 0x0000007d35cb7211 */ /* 0x000fe400020f0eff */
[-C--:B0-----:R-:W-:Y:S02]  /*46e0*/  LEA R14, P3, R10, R5.reuse, 0x1 ;  /* 0x000000050a0e7211 */ /* 0x081fe400078608ff */
[----:B-1----:R-:W-:Y:S01]  /*46f0*/  LEA R12, P5, R2, R5, 0x1 ;  /* 0x00000005020c7211 */ /* 0x002fe200078a08ff */
[C---:B------:R-:W-:Y:S01]  /*4700*/  IMAD R5, R3.reuse, 0x24, RZ ;  /* 0x0000002403057824 */ /* 0x040fe200078e02ff */
[-C--:B------:R-:W-:Y:S02]  /*4710*/  LEA.HI.X.SX32 R15, R10, R0.reuse, 0x1, P3 ;  /* 0x000000000a0f7211 */ /* 0x080fe400018f0eff */
[----:B------:R-:W-:Y:S01]  /*4720*/  LEA.HI.X.SX32 R13, R2, R0, 0x1, P5 ;  /* 0x00000000020d7211 */ /* 0x000fe200028f0eff */
[----:B--2---:R-:W-:Y:S01]  /*4730*/  IMAD R16, R3, 0x28, RZ ;  /* 0x0000002803107824 */ /* 0x004fe200078e02ff */
[-C--:B------:R-:W-:Y:S01]  /*4740*/  IADD3 RZ, P5, PT, R19, R124.reuse, RZ ;  /* 0x0000007c13ff7210 */ /* 0x080fe20007fbe0ff */
[----:B------:R0:W-:Y:S01]  /*4750*/  STL.64 [R1+0x358], R14 ;  /* 0x0003580e01007387 */ /* 0x0001e20000100a00 */
[----:B------:R-:W-:Y:S01]  /*4760*/  IADD3 RZ, P3, PT, R21, R124, RZ ;  /* 0x0000007c15ff7210 */ /* 0x000fe20007f7e0ff */
[C---:B------:R-:W-:Y:S01]  /*4770*/  IMAD R17, R3.reuse, 0x50, RZ ;  /* 0x0000005003117824 */ /* 0x040fe200078e02ff */
[-C--:B------:R-:W-:Y:S01]  /*4780*/  LEA.HI.X.SX32 R153, R152, R125.reuse, 0x1, P5 ;  /* 0x0000007d98997211 */ /* 0x080fe200028f0eff */
[----:B------:R1:W-:Y:S01]  /*4790*/  STL.64 [R1+0x368], R12 ;  /* 0x0003680c01007387 */ /* 0x0003e20000100a00 */
[----:B------:R-:W-:Y:S01]  /*47a0*/  LEA.HI.X.SX32 R151, R150, R125, 0x1, P3 ;  /* 0x0000007d96977211 */ /* 0x000fe200018f0eff */
[C---:B------:R-:W-:Y:S01]  /*47b0*/  IMAD R19, R3.reuse, 0x2a, RZ ;  /* 0x0000002a03137824 */ /* 0x040fe200078e02ff */
[----:B------:R-:W-:Y:S01]  /*47c0*/  LOP3.LUT R10, R126, 0x10, R219, 0xfe, !PT ;  /* 0x000000107e0a7812 */ /* 0x000fe200078efedb */
[----:B------:R2:W-:Y:S01]  /*47d0*/  STL.64 [R1+0x360], R8 ;  /* 0x0003600801007387 */ /* 0x0005e20000100a00 */
[----:B------:R-:W-:Y:S01]  /*47e0*/  IMAD R21, R3, 0x56, RZ ;  /* 0x0000005603157824 */ /* 0x000fe200078e02ff */
[----:B------:R-:W-:Y:S01]  /*47f0*/  LEA R2, R29, UR8, 0x2 ;  /* 0x000000081d027c11 */ /* 0x000fe2000f8e10ff */
[----:B------:R-:W-:Y:S01]  /*4800*/  IMAD.MOV.U32 R0, RZ, RZ, RZ ;  /* 0x000000ffff007224 */ /* 0x000fe200078e00ff */
[----:B------:R3:W-:Y:S01]  /*4810*/  STL.64 [R1+0x328], R202 ;  /* 0x000328ca01007387 */ /* 0x0007e20000100a00 */
[----:B0-----:R-:W-:-:S02]  /*4820*/  IMAD R14, R3, 0xa, RZ ;  /* 0x0000000a030e7824 */ /* 0x001fc400078e02ff */
[C---:B------:R-:W-:Y:S02]  /*4830*/  IMAD R15, R3.reuse, 0x14, RZ ;  /* 0x00000014030f7824 */ /* 0x040fe400078e02ff */
[C---:B-1----:R-:W-:Y:S02]  /*4840*/  IMAD R12, R3.reuse, 0x4c, RZ ;  /* 0x0000004c030c7824 */ /* 0x042fe400078e02ff */
[----:B------:R-:W-:Y:S01]  /*4850*/  IMAD R13, R3, 0x4e, RZ ;  /* 0x0000004e030d7824 */ /* 0x000fe200078e02ff */
[----:B--2---:R-:W-:Y:S01]  /*4860*/  LOP3.LUT R8, R219, R126, RZ, 0xfc, !PT ;  /* 0x0000007edb087212 */ /* 0x004fe200078efcff */
[----:B------:R-:W-:Y:S01]  /*4870*/  IMAD R3, R3, 0x7f, RZ ;  /* 0x0000007f03037824 */ /* 0x000fe200078e02ff */
[----:B------:R-:W-:Y:S01]  /*4880*/  LOP3.LUT R9, R126, 0x8, R219, 0xfe, !PT ;  /* 0x000000087e097812 */ /* 0x000fe200078efedb */
[----:B------:R-:W-:Y:S01]  /*4890*/  IMAD.MOV.U32 R2, RZ, RZ, RZ ;  /* 0x000000ffff027224 */ /* 0x000fe200078e00ff */
[----:B---3--:R-:W-:Y:S01]  /*48a0*/  IADD3 R202, P4, PT, R5, R124, RZ ;  /* 0x0000007c05ca7210 */ /* 0x008fe20007f9e0ff */
[----:B------:R-:W-:Y:S01]  /*48b0*/  IMAD.MOV.U32 R29, RZ, RZ, -0x800000 ;  /* 0xff800000ff1d7424 */ /* 0x000fe200078e00ff */
[----:B------:R-:W-:-:S02]  /*48c0*/  LOP3.LUT R219, R219, 0x18, RZ, 0xfc, !PT ;  /* 0x00000018dbdb7812 */ /* 0x000fc400078efcff */
[----:B------:R-:W-:Y:S02]  /*48d0*/  LEA.HI.X.SX32 R203, R4, R125, 0x1, P4 ;  /* 0x0000007d04cb7211 */ /* 0x000fe400020f0eff */
[----:B------:R-:W-:-:S03]  /*48e0*/  LEA R219, R219, UR8, 0x5 ;  /* 0x00000008dbdb7c11 */ /* 0x000fc6000f8e28ff */
[----:B------:R0:W-:Y:S02]  /*48f0*/  STL.64 [R1+0x2e8], R202 ;  /* 0x0002e8ca01007387 */ /* 0x0001e40000100a00 */
[----:B------:R-:W-:Y:S01]  /*4900*/  IMAD.IADD R227, R227, 0x1, R219 ;  /* 0x00000001e3e37824 */ /* 0x000fe200078e02db */
[----:B0-----:R-:W-:-:S04]  /*4910*/  IADD3 R202, P4, PT, R148, R124, RZ ;  /* 0x0000007c94ca7210 */ /* 0x001fc80007f9e0ff */
[----:B------:R-:W-:Y:S02]  /*4920*/  LEA.HI.X.SX32 R203, R5, R125, 0x1, P4 ;  /* 0x0000007d05cb7211 */ /* 0x000fe400020f0eff */
[----:B------:R-:W-:-:S03]  /*4930*/  IADD3 R206, P4, PT, R152, R124, RZ ;  /* 0x0000007c98ce7210 */ /* 0x000fc60007f9e0ff */
[----:B------:R0:W-:Y:S01]  /*4940*/  STL.64 [R1+0x260], R202 ;  /* 0x000260ca01007387 */ /* 0x0001e20000100a00 */
[----:B------:R-:W-:Y:S02]  /*4950*/  LEA.HI.X.SX32 R207, R65, R125, 0x1, P4 ;  /* 0x0000007d41cf7211 */ /* 0x000fe400020f0eff */
[----:B------:R-:W-:-:S03]  /*4960*/  IADD3 R4, P4, PT, R6, R124, RZ ;  /* 0x0000007c06047210 */ /* 0x000fc60007f9e0ff */
[----:B------:R1:W-:Y:S01]  /*4970*/  STL.64 [R1+0x258], R206 ;  /* 0x000258ce01007387 */ /* 0x0003e20000100a00 */
[----:B------:R-:W-:-:S03]  /*4980*/  LEA.HI.X.SX32 R5, R71, R125, 0x1, P4 ;  /* 0x0000007d47057211 */ /* 0x000fc600020f0eff */
[----:B------:R2:W-:Y:S01]  /*4990*/  STL.64 [R1+0x180], R204 ;  /* 0x000180cc01007387 */ /* 0x0005e20000100a00 */
[----:B0-----:R-:W-:-:S03]  /*49a0*/  IADD3 R202, P3, PT, R63, R124, RZ ;  /* 0x0000007c3fca7210 */ /* 0x001fc60007f7e0ff */
[----:B------:R0:W-:Y:S01]  /*49b0*/  STL.64 [R1+0x2e0], R4 ;  /* 0x0002e00401007387 */ /* 0x0001e20000100a00 */
[C---:B------:R-:W-:Y:S02]  /*49c0*/  LEA.HI.X.SX32 R203, R12.reuse, R125, 0x1, P3 ;  /* 0x0000007d0ccb7211 */ /* 0x040fe400018f0eff */
[----:B-1----:R-:W-:-:S03]  /*49d0*/  IADD3 R206, P5, PT, R12, R124, RZ ;  /* 0x0000007c0cce7210 */ /* 0x002fc60007fbe0ff */
[----:B------:R1:W-:Y:S01]  /*49e0*/  STL.64 [R1+0x178], R202 ;  /* 0x000178ca01007387 */ /* 0x0003e20000100a00 */
[-C--:B--2---:R-:W-:Y:S02]  /*49f0*/  IADD3 R204, P2, PT, R68, R124.reuse, RZ ;  /* 0x0000007c44cc7210 */ /* 0x084fe40007f5e0ff */
[-C--:B------:R-:W-:Y:S02]  /*4a00*/  LEA.HI.X.SX32 R207, R6, R125.reuse, 0x1, P5 ;  /* 0x0000007d06cf7211 */ /* 0x080fe400028f0eff */
[-C--:B------:R-:W-:Y:S02]  /*4a10*/  IADD3 R68, P5, PT, R13, R124.reuse, RZ ;  /* 0x0000007c0d447210 */ /* 0x080fe40007fbe0ff */
[----:B0-----:R-:W-:Y:S01]  /*4a20*/  IADD3 R4, P4, PT, R70, R124, RZ ;  /* 0x0000007c46047210 */ /* 0x001fe20007f9e0ff */
[----:B------:R-:W-:Y:S01]  /*4a30*/  STL.64 [R1+0x250], R206 ;  /* 0x000250ce01007387 */ /* 0x000fe20000100a00 */
[-C--:B------:R-:W-:Y:S02]  /*4a40*/  LEA.HI.X.SX32 R69, R79, R125.reuse, 0x1, P5 ;  /* 0x0000007d4f457211 */ /* 0x080fe400028f0eff */
[----:B------:R-:W-:-:S02]  /*4a50*/  LEA.HI.X.SX32 R205, R78, R125, 0x1, P2 ;  /* 0x0000007d4ecd7211 */ /* 0x000fc400010f0eff */
[----:B------:R-:W-:Y:S02]  /*4a60*/  CS2R R78, SRZ ;  /* 0x00000000004e7805 */ /* 0x000fe4000001ff00 */
[-C--:B------:R-:W-:Y:S01]  /*4a70*/  LEA.HI.X.SX32 R5, R13, R125.reuse, 0x1, P4 ;  /* 0x0000007d0d057211 */ /* 0x080fe200020f0eff */
[----:B------:R0:W-:Y:S01]  /*4a80*/  STL.64 [R1+0x248], R68 ;  /* 0x0002484401007387 */ /* 0x0001e20000100a00 */
[-C--:B-1----:R-:W-:Y:S02]  /*4a90*/  IADD3 R202, P3, PT, R76, R124.reuse, RZ ;  /* 0x0000007c4cca7210 */ /* 0x082fe40007f7e0ff */
[----:B------:R-:W-:Y:S01]  /*4aa0*/  IADD3 R70, P2, PT, R77, R124, RZ ;  /* 0x0000007c4d467210 */ /* 0x000fe20007f5e0ff */
[----:B------:R-:W-:Y:S01]  /*4ab0*/  STL.64 [R1+0x170], R204 ;  /* 0x000170cc01007387 */ /* 0x000fe20000100a00 */
[----:B------:R-:W-:Y:S02]  /*4ac0*/  LEA.HI.X.SX32 R203, R80, R125, 0x1, P3 ;  /* 0x0000007d50cb7211 */ /* 0x000fe400018f0eff */
[----:B------:R-:W-:-:S02]  /*4ad0*/  CS2R R76, SRZ ;  /* 0x00000000004c7805 */ /* 0x000fc4000001ff00 */
[-C--:B------:R-:W-:Y:S01]  /*4ae0*/  IADD3 R12, P3, PT, R16, R124.reuse, RZ ;  /* 0x0000007c100c7210 */ /* 0x080fe20007f7e0ff */
[----:B------:R1:W-:Y:S01]  /*4af0*/  STL.64 [R1+0x168], R4 ;  /* 0x0001680401007387 */ /* 0x0003e20000100a00 */
[-C--:B------:R-:W-:Y:S02]  /*4b00*/  LEA.HI.X.SX32 R71, R17, R125.reuse, 0x1, P2 ;  /* 0x0000007d11477211 */ /* 0x080fe400010f0eff */
[----:B------:R-:W-:Y:S02]  /*4b10*/  LEA.HI.X.SX32 R13, R15, R125, 0x1, P3 ;  /* 0x0000007d0f0d7211 */ /* 0x000fe400018f0eff */
[----:B0-----:R-:W-:-:S04]  /*4b20*/  IADD3 R68, P5, PT, R14, R124, RZ ;  /* 0x0000007c0e447210 */ /* 0x001fc80007fbe0ff */
[-C--:B------:R-:W-:Y:S02]  /*4b30*/  LEA.HI.X.SX32 R69, R81, R125.reuse, 0x1, P5 ;  /* 0x0000007d51457211 */ /* 0x080fe400028f0eff */
[----:B------:R-:W-:Y:S02]  /*4b40*/  CS2R R80, SRZ ;  /* 0x0000000000507805 */ /* 0x000fe4000001ff00 */
[-C--:B-1----:R-:W-:Y:S01]  /*4b50*/  IADD3 R4, P4, PT, R15, R124.reuse, RZ ;  /* 0x0000007c0f047210 */ /* 0x082fe20007f9e0ff */
[----:B------:R0:W-:Y:S03]  /*4b60*/  STL.64 [R1+0x340], R68 ;  /* 0x0003404401007387 */ /* 0x0001e60000100a00 */
[----:B------:R-:W-:Y:S01]  /*4b70*/  LEA.HI.X.SX32 R5, R14, R125, 0x1, P4 ;  /* 0x0000007d0e057211 */ /* 0x000fe200020f0eff */
[----:B------:R-:W-:Y:S01]  /*4b80*/  STL.64 [R1+0x160], R202 ;  /* 0x000160ca01007387 */ /* 0x000fe20000100a00 */
[----:B------:R-:W-:-:S03]  /*4b90*/  IADD3 R14, P2, PT, R84, R124, RZ ;  /* 0x0000007c540e7210 */ /* 0x000fc60007f5e0ff */
[----:B------:R1:W-:Y:S01]  /*4ba0*/  STL.64 [R1+0x320], R4 ;  /* 0x0003200401007387 */ /* 0x0003e20000100a00 */
[-C--:B------:R-:W-:Y:S02]  /*4bb0*/  LEA.HI.X.SX32 R15, R89, R125.reuse, 0x1, P2 ;  /* 0x0000007d590f7211 */ /* 0x080fe400010f0eff */
[-C--:B0-----:R-:W-:Y:S01]  /*4bc0*/  IADD3 R68, P5, PT, R17, R124.reuse, RZ ;  /* 0x0000007c11447210 */ /* 0x081fe20007fbe0ff */
[----:B------:R0:W-:Y:S03]  /*4bd0*/  STL.64 [R1+0x2d8], R12 ;  /* 0x0002d80c01007387 */ /* 0x0001e60000100a00 */
[----:B------:R-:W-:Y:S02]  /*4be0*/  LEA.HI.X.SX32 R69, R16, R125, 0x1, P5 ;  /* 0x0000007d10457211 */ /* 0x000fe400028f0eff */
[----:B-1----:R-:W-:-:S03]  /*4bf0*/  IADD3 R4, P4, PT, R82, R124, RZ ;  /* 0x0000007c52047210 */ /* 0x002fc60007f9e0ff */
[----:B------:R1:W-:Y:S01]  /*4c00*/  STL.64 [R1+0x240], R68 ;  /* 0x0002404401007387 */ /* 0x0003e20000100a00 */
[-C--:B------:R-:W-:Y:S02]  /*4c10*/  LEA.HI.X.SX32 R5, R86, R125.reuse, 0x1, P4 ;  /* 0x0000007d56057211 */ /* 0x080fe400020f0eff */
[-C--:B0-----:R-:W-:Y:S02]  /*4c20*/  IADD3 R12, P3, PT, R83, R124.reuse, RZ ;  /* 0x0000007c530c7210 */ /* 0x081fe40007f7e0ff */
[----:B------:R-:W-:Y:S01]  /*4c30*/  CS2R R82, SRZ ;  /* 0x0000000000527805 */ /* 0x000fe2000001ff00 */
[----:B------:R0:W-:Y:S01]  /*4c40*/  STL.64 [R1+0x150], R4 ;  /* 0x0001500401007387 */ /* 0x0001e20000100a00 */
[CC--:B------:R-:W-:Y:S02]  /*4c50*/  LEA.HI.X.SX32 R13, R18.reuse, R125.reuse, 0x1, P3 ;  /* 0x0000007d120d7211 */ /* 0x0c0fe400018f0eff */
[-C--:B-1----:R-:W-:Y:S01]  /*4c60*/  IADD3 R68, P5, PT, R18, R124.reuse, RZ ;  /* 0x0000007c12447210 */ /* 0x082fe20007fbe0ff */
[----:B------:R1:W-:Y:S03]  /*4c70*/  STL.64 [R1+0x158], R70 ;  /* 0x0001584601007387 */ /* 0x0003e60000100a00 */
[----:B------:R-:W-:Y:S01]  /*4c80*/  LEA.HI.X.SX32 R69, R87, R125, 0x1, P5 ;  /* 0x0000007d57457211 */ /* 0x000fe200028f0eff */
[----:B------:R2:W-:Y:S01]  /*4c90*/  STL.64 [R1+0x148], R12 ;  /* 0x0001480c01007387 */ /* 0x0005e20000100a00 */
[----:B------:R-:W-:-:S02]  /*4ca0*/  IADD3 R16, P5, PT, R19, R124, RZ ;  /* 0x0000007c13107210 */ /* 0x000fc40007fbe0ff */
[----:B------:R-:W-:Y:S02]  /*4cb0*/  CS2R R86, SRZ ;  /* 0x0000000000567805 */ /* 0x000fe4000001ff00 */
[----:B0-----:R-:W-:Y:S01]  /*4cc0*/  IADD3 R4, P4, PT, R85, R124, RZ ;  /* 0x0000007c55047210 */ /* 0x001fe20007f9e0ff */
[----:B------:R0:W-:Y:S01]  /*4cd0*/  STL.64 [R1+0x238], R68 ;  /* 0x0002384401007387 */ /* 0x0001e20000100a00 */
[-C--:B------:R-:W-:Y:S02]  /*4ce0*/  LEA.HI.X.SX32 R17, R91, R125.reuse, 0x1, P5 ;  /* 0x0000007d5b117211 */ /* 0x080fe400028f0eff */
[----:B------:R-:W-:Y:S02]  /*4cf0*/  CS2R R84, SRZ ;  /* 0x0000000000547805 */ /* 0x000fe4000001ff00 */
[----:B------:R-:W-:Y:S01]  /*4d00*/  LEA.HI.X.SX32 R5, R20, R125, 0x1, P4 ;  /* 0x0000007d14057211 */ /* 0x000fe200020f0eff */
[----:B------:R3:W-:Y:S01]  /*4d10*/  STL.64 [R1+0x140], R14 ;  /* 0x0001400e01007387 */ /* 0x0007e20000100a00 */
[----:B-1----:R-:W-:-:S02]  /*4d20*/  CS2R R70, SRZ ;  /* 0x0000000000467805 */ /* 0x002fc4000001ff00 */
[-C--:B--2---:R-:W-:Y:S01]  /*4d30*/  IADD3 R12, P3, PT, R20, R124.reuse, RZ ;  /* 0x0000007c140c7210 */ /* 0x084fe20007f7e0ff */
[----:B------:R1:W-:Y:S03]  /*4d40*/  STL.64 [R1+0x2d0], R16 ;  /* 0x0002d01001007387 */ /* 0x0003e60000100a00 */
[-C--:B------:R-:W-:Y:S02]  /*4d50*/  LEA.HI.X.SX32 R13, R19, R125.reuse, 0x1, P3 ;  /* 0x0000007d130d7211 */ /* 0x080fe400018f0eff */
[----:B0-----:R-:W-:Y:S02]  /*4d60*/  CS2R R68, SRZ ;  /* 0x0000000000447805 */ /* 0x001fe4000001ff00 */
[-C--:B---3--:R-:W-:Y:S01]  /*4d70*/  IADD3 R14, P2, PT, R88, R124.reuse, RZ ;  /* 0x0000007c580e7210 */ /* 0x088fe20007f5e0ff */
[----:B------:R0:W-:Y:S03]  /*4d80*/  STL.64 [R1+0x230], R12 ;  /* 0x0002300c01007387 */ /* 0x0001e60000100a00 */
[----:B------:R-:W-:Y:S01]  /*4d90*/  LEA.HI.X.SX32 R15, R94, R125, 0x1, P2 ;  /* 0x0000007d5e0f7211 */ /* 0x000fe200010f0eff */
[----:B------:R2:W-:Y:S01]  /*4da0*/  STL.64 [R1+0x138], R4 ;  /* 0x0001380401007387 */ /* 0x0005e20000100a00 */
[----:B-1----:R-:W-:-:S03]  /*4db0*/  IADD3 R16, P5, PT, R90, R124, RZ ;  /* 0x0000007c5a107210 */ /* 0x002fc60007fbe0ff */
[----:B------:R1:W-:Y:S01]  /*4dc0*/  STL.64 [R1+0x130], R14 ;  /* 0x0001300e01007387 */ /* 0x0003e20000100a00 */
[CC--:B------:R-:W-:Y:S02]  /*4dd0*/  LEA.HI.X.SX32 R17, R21.reuse, R125.reuse, 0x1, P5 ;  /* 0x0000007d15117211 */ /* 0x0c0fe400028f0eff */
[-C--:B0-----:R-:W-:Y:S02]  /*4de0*/  IADD3 R12, P3, PT, R21, R124.reuse, RZ ;  /* 0x0000007c150c7210 */ /* 0x081fe40007f7e0ff */
[-C--:B--2---:R-:W-:Y:S02]  /*4df0*/  IADD3 R4, P4, PT, R92, R124.reuse, RZ ;  /* 0x0000007c5c047210 */ /* 0x084fe40007f9e0ff */
[-C--:B------:R-:W-:Y:S02]  /*4e00*/  LEA.HI.X.SX32 R13, R95, R125.reuse, 0x1, P3 ;  /* 0x0000007d5f0d7211 */ /* 0x080fe400018f0eff */
[-C--:B------:R-:W-:Y:S02]  /*4e10*/  LEA.HI.X.SX32 R5, R96, R125.reuse, 0x1, P4 ;  /* 0x0000007d60057211 */ /* 0x080fe400020f0eff */
[-C--:B-1----:R-:W-:Y:S01]  /*4e20*/  IADD3 R14, P2, PT, R93, R124.reuse, RZ ;  /* 0x0000007c5d0e7210 */ /* 0x082fe20007f5e0ff */
[----:B------:R0:W-:Y:S03]  /*4e30*/  STL.64 [R1+0x228], R12 ;  /* 0x0002280c01007387 */ /* 0x0001e60000100a00 */
[----:B------:R-:W-:Y:S01]  /*4e40*/  LEA.HI.X.SX32 R15, R24, R125, 0x1, P2 ;  /* 0x0000007d180f7211 */ /* 0x000fe200010f0eff */
[----:B------:R1:W-:Y:S04]  /*4e50*/  STL.64 [R1+0x128], R16 ;  /* 0x0001281001007387 */ /* 0x0003e80000100a00 */
[----:B------:R2:W-:Y:S01]  /*4e60*/  STL.64 [R1+0x120], R4 ;  /* 0x0001200401007387 */ /* 0x0005e20000100a00 */
[----:B0-----:R-:W-:-:S02]  /*4e70*/  IADD3 R12, P3, PT, R22, R124, RZ ;  /* 0x0000007c160c7210 */ /* 0x001fc40007f7e0ff */
[CC--:B-1----:R-:W-:Y:S02]  /*4e80*/  IADD3 R16, P5, PT, R23.reuse, R124.reuse, RZ ;  /* 0x0000007c17107210 */ /* 0x0c2fe40007fbe0ff */
[-C--:B------:R-:W-:Y:S02]  /*4e90*/  LEA.HI.X.SX32 R13, R98, R125.reuse, 0x1, P3 ;  /* 0x0000007d620d7211 */ /* 0x080fe400018f0eff */
[----:B--2---:R-:W-:Y:S02]  /*4ea0*/  IADD3 R4, P4, PT, R24, R124, RZ ;  /* 0x0000007c18047210 */ /* 0x004fe40007f9e0ff */
[-C--:B------:R-:W-:Y:S01]  /*4eb0*/  LEA.HI.X.SX32 R17, R22, R125.reuse, 0x1, P5 ;  /* 0x0000007d16117211 */ /* 0x080fe200028f0eff */
[----:B------:R0:W-:Y:S01]  /*4ec0*/  STL.64 [R1+0x318], R12 ;  /* 0x0003180c01007387 */ /* 0x0001e20000100a00 */
[----:B------:R-:W-:-:S03]  /*4ed0*/  LEA.HI.X.SX32 R5, R23, R125, 0x1, P4 ;  /* 0x0000007d17057211 */ /* 0x000fc600020f0eff */
[----:B------:R1:W-:Y:S04]  /*4ee0*/  STL.64 [R1+0x2c8], R16 ;  /* 0x0002c81001007387 */ /* 0x0003e80000100a00 */
[----:B------:R2:W-:Y:S01]  /*4ef0*/  STL.64 [R1+0x220], R4 ;  /* 0x0002200401007387 */ /* 0x0005e20000100a00 */
[----:B0-----:R-:W-:-:S03]  /*4f00*/  IADD3 R12, P3, PT, R97, R124, RZ ;  /* 0x0000007c610c7210 */ /* 0x001fc60007f7e0ff */
[----:B------:R0:W-:Y:S01]  /*4f10*/  STL.64 [R1+0x118], R14 ;  /* 0x0001180e01007387 */ /* 0x0001e20000100a00 */
[-C--:B-1----:R-:W-:Y:S02]  /*4f20*/  IADD3 R16, P5, PT, R99, R124.reuse, RZ ;  /* 0x0000007c63107210 */ /* 0x082fe40007fbe0ff */
[-C--:B------:R-:W-:Y:S02]  /*4f30*/  LEA.HI.X.SX32 R13, R102, R125.reuse, 0x1, P3 ;  /* 0x0000007d660d7211 */ /* 0x080fe400018f0eff */
[CC--:B--2---:R-:W-:Y:S02]  /*4f40*/  IADD3 R4, P4, PT, R25.reuse, R124.reuse, RZ ;  /* 0x0000007c19047210 */ /* 0x0c4fe40007f9e0ff */
[-C--:B------:R-:W-:Y:S01]  /*4f50*/  LEA.HI.X.SX32 R17, R25, R125.reuse, 0x1, P5 ;  /* 0x0000007d19117211 */ /* 0x080fe200028f0eff */
[----:B------:R1:W-:Y:S01]  /*4f60*/  STL.64 [R1+0x110], R12 ;  /* 0x0001100c01007387 */ /* 0x0003e20000100a00 */
[----:B------:R-:W-:Y:S02]  /*4f70*/  LEA.HI.X.SX32 R5, R103, R125, 0x1, P4 ;  /* 0x0000007d67057211 */ /* 0x000fe400020f0eff */
[----:B0-----:R-:W-:-:S03]  /*4f80*/  IADD3 R14, P2, PT, R100, R124, RZ ;  /* 0x0000007c640e7210 */ /* 0x001fc60007f5e0ff */
[----:B------:R0:W-:Y:S01]  /*4f90*/  STL.64 [R1+0x218], R4 ;  /* 0x0002180401007387 */ /* 0x0001e20000100a00 */
[----:B------:R-:W-:-:S03]  /*4fa0*/  LEA.HI.X.SX32 R15, R105, R125, 0x1, P2 ;  /* 0x0000007d690f7211 */ /* 0x000fc600010f0eff */
[----:B------:R2:W-:Y:S01]  /*4fb0*/  STL.64 [R1+0x108], R16 ;  /* 0x0001081001007387 */ /* 0x0005e20000100a00 */
[----:B-1----:R-:W-:-:S03]  /*4fc0*/  IADD3 R12, P3, PT, R101, R124, RZ ;  /* 0x0000007c650c7210 */ /* 0x002fc60007f7e0ff */
[----:B------:R1:W-:Y:S01]  /*4fd0*/  STL.64 [R1+0x100], R14 ;  /* 0x0001000e01007387 */ /* 0x0003e20000100a00 */
[CC--:B------:R-:W-:Y:S02]  /*4fe0*/  LEA.HI.X.SX32 R13, R27.reuse, R125.reuse, 0x1, P3 ;  /* 0x0000007d1b0d7211 */ /* 0x0c0fe400018f0eff */
[CC--:B0-----:R-:W-:Y:S02]  /*4ff0*/  IADD3 R4, P4, PT, R26.reuse, R124.reuse, RZ ;  /* 0x0000007c1a047210 */ /* 0x0c1fe40007f9e0ff */
        /* <DEDUP_REMOVED lines=8> */
[----:B0-----:R-:W-:-:S03]  /*5080*/  IADD3 R4, P4, PT, R106, R124, RZ ;  /* 0x0000007c6a047210 */ /* 0x001fc60007f9e0ff */
[----:B------:R0:W-:Y:S01]  /*5090*/  STL.64 [R1+0xf0], R14 ;  /* 0x0000f00e01007387 */ /* 0x0001e20000100a00 */
[CC--:B-1----:R-:W-:Y:S02]  /*50a0*/  IADD3 R16, P5, PT, R32.reuse, R124.reuse, RZ ;  /* 0x0000007c20107210 */ /* 0x0c2fe40007fbe0ff */
[-C--:B------:R-:W-:Y:S02]  /*50b0*/  LEA.HI.X.SX32 R5, R32, R125.reuse, 0x1, P4 ;  /* 0x0000007d20057211 */ /* 0x080fe400020f0eff */
[----:B------:R-:W-:Y:S02]  /*50c0*/  LEA.HI.X.SX32 R17, R111, R125, 0x1, P5 ;  /* 0x0000007d6f117211 */ /* 0x000fe400028f0eff */
[----:B--2---:R-:W-:-:S03]  /*50d0*/  IADD3 R12, P3, PT, R108, R124, RZ ;  /* 0x0000007c6c0c7210 */ /* 0x004fc60007f7e0ff */
[----:B------:R1:W-:Y:S01]  /*50e0*/  STL.64 [R1+0x208], R16 ;  /* 0x0002081001007387 */ /* 0x0003e20000100a00 */
[-C--:B------:R-:W-:Y:S02]  /*50f0*/  LEA.HI.X.SX32 R13, R112, R125.reuse, 0x1, P3 ;  /* 0x0000007d700d7211 */ /* 0x080fe400018f0eff */
[-C--:B0-----:R-:W-:Y:S01]  /*5100*/  IADD3 R14, P2, PT, R109, R124.reuse, RZ ;  /* 0x0000007c6d0e7210 */ /* 0x081fe20007f5e0ff */
[----:B------:R0:W-:Y:S03]  /*5110*/  STL.64 [R1+0xe8], R4 ;  /* 0x0000e80401007387 */ /* 0x0001e60000100a00 */
[----:B------:R-:W-:Y:S01]  /*5120*/  LEA.HI.X.SX32 R15, R37, R125, 0x1, P2 ;  /* 0x0000007d250f7211 */ /* 0x000fe200010f0eff */
[----:B------:R2:W-:Y:S01]  /*5130*/  STL.64 [R1+0xe0], R12 ;  /* 0x0000e00c01007387 */ /* 0x0005e20000100a00 */
[-C--:B-1----:R-:W-:Y:S02]  /*5140*/  IADD3 R16, P5, PT, R33, R124.reuse, RZ ;  /* 0x0000007c21107210 */ /* 0x082fe40007fbe0ff */
[----:B0-----:R-:W-:-:S02]  /*5150*/  IADD3 R4, P4, PT, R34, R124, RZ ;  /* 0x0000007c22047210 */ /* 0x001fc40007f9e0ff */
[-C--:B------:R-:W-:Y:S02]  /*5160*/  LEA.HI.X.SX32 R17, R113, R125.reuse, 0x1, P5 ;  /* 0x0000007d71117211 */ /* 0x080fe400028f0eff */
[-C--:B------:R-:W-:Y:S02]  /*5170*/  LEA.HI.X.SX32 R5, R33, R125.reuse, 0x1, P4 ;  /* 0x0000007d21057211 */ /* 0x080fe400020f0eff */
[-C--:B--2---:R-:W-:Y:S01]  /*5180*/  IADD3 R12, P3, PT, R35, R124.reuse, RZ ;  /* 0x0000007c230c7210 */ /* 0x084fe20007f7e0ff */
[----:B------:R0:W-:Y:S03]  /*5190*/  STL.64 [R1+0x348], R16 ;  /* 0x0003481001007387 */ /* 0x0001e60000100a00 */
[----:B------:R-:W-:Y:S01]  /*51a0*/  LEA.HI.X.SX32 R13, R34, R125, 0x1, P3 ;  /* 0x0000007d220d7211 */ /* 0x000fe200018f0eff */
[----:B------:R1:W-:Y:S04]  /*51b0*/  STL.64 [R1+0x338], R4 ;  /* 0x0003380401007387 */ /* 0x0003e80000100a00 */
[----:B------:R2:W-:Y:S01]  /*51c0*/  STL.64 [R1+0x310], R12 ;  /* 0x0003100c01007387 */ /* 0x0005e20000100a00 */
[----:B0-----:R-:W-:-:S02]  /*51d0*/  IADD3 R16, P5, PT, R36, R124, RZ ;  /* 0x0000007c24107210 */ /* 0x001fc40007fbe0ff */
[-C--:B-1----:R-:W-:Y:S02]  /*51e0*/  IADD3 R4, P4, PT, R37, R124.reuse, RZ ;  /* 0x0000007c25047210 */ /* 0x082fe40007f9e0ff */
[-C--:B------:R-:W-:Y:S02]  /*51f0*/  LEA.HI.X.SX32 R17, R35, R125.reuse, 0x1, P5 ;  /* 0x0000007d23117211 */ /* 0x080fe400028f0eff */
[-C--:B------:R-:W-:Y:S02]  /*5200*/  LEA.HI.X.SX32 R5, R36, R125.reuse, 0x1, P4 ;  /* 0x0000007d24057211 */ /* 0x080fe400020f0eff */
[-C--:B--2---:R-:W-:Y:S01]  /*5210*/  IADD3 R12, P3, PT, R114, R124.reuse, RZ ;  /* 0x0000007c720c7210 */ /* 0x084fe20007f7e0ff */
        /* <DEDUP_REMOVED lines=11> */
[----:B0-----:R-:W-:Y:S02]  /*52d0*/  IADD3 R12, P3, PT, R117, R124, RZ ;  /* 0x0000007c750c7210 */ /* 0x001fe40007f7e0ff */
[-C--:B------:R-:W-:Y:S01]  /*52e0*/  LEA.HI.X.SX32 R15, R121, R125.reuse, 0x1, P2 ;  /* 0x0000007d790f7211 */ /* 0x080fe200010f0eff */
[----:B------:R0:W-:Y:S01]  /*52f0*/  STL.64 [R1+0xc8], R16 ;  /* 0x0000c81001007387 */ /* 0x0001e20000100a00 */
[----:B------:R-:W-:-:S03]  /*5300*/  LEA.HI.X.SX32 R13, R40, R125, 0x1, P3 ;  /* 0x0000007d280d7211 */ /* 0x000fc600018f0eff */
[----:B------:R2:W-:Y:S01]  /*5310*/  STL.64 [R1+0xc0], R14 ;  /* 0x0000c00e01007387 */ /* 0x0005e20000100a00 */
[-C--:B-1----:R-:W-:Y:S02]  /*5320*/  IADD3 R4, P4, PT, R39, R124.reuse, RZ ;  /* 0x0000007c27047210 */ /* 0x082fe40007f9e0ff */
[-C--:B0-----:R-:W-:Y:S02]  /*5330*/  IADD3 R16, P5, PT, R40, R124.reuse, RZ ;  /* 0x0000007c28107210 */ /* 0x081fe40007fbe0ff */
[-C--:B------:R-:W-:Y:S02]  /*5340*/  LEA.HI.X.SX32 R5, R123, R125.reuse, 0x1, P4 ;  /* 0x0000007d7b057211 */ /* 0x080fe400020f0eff */
[-C--:B------:R-:W-:Y:S02]  /*5350*/  LEA.HI.X.SX32 R17, R39, R125.reuse, 0x1, P5 ;  /* 0x0000007d27117211 */ /* 0x080fe400028f0eff */
[----:B--2---:R-:W-:Y:S01]  /*5360*/  IADD3 R14, P2, PT, R120, R124, RZ ;  /* 0x0000007c780e7210 */ /* 0x004fe20007f5e0ff */
[----:B------:R0:W-:Y:S03]  /*5370*/  STL.64 [R1+0x2b0], R4 ;  /* 0x0002b00401007387 */ /* 0x0001e60000100a00 */
[----:B------:R-:W-:Y:S01]  /*5380*/  LEA.HI.X.SX32 R15, R156, R125, 0x1, P2 ;  /* 0x0000007d9c0f7211 */ /* 0x000fe200010f0eff */
[----:B------:R1:W-:Y:S01]  /*5390*/  STL.64 [R1+0x1f0], R16 ;  /* 0x0001f01001007387 */ /* 0x0003e20000100a00 */
[----:B------:R-:W-:-:S03]  /*53a0*/  MOV R156, 0x3f800000 ;  /* 0x3f800000009c7802 */ /* 0x000fc60000000f00 */
[----:B------:R2:W-:Y:S01]  /*53b0*/  STL.64 [R1+0xb8], R12 ;  /* 0x0000b80c01007387 */ /* 0x0005e20000100a00 */
[----:B0-----:R-:W-:-:S03]  /*53c0*/  IADD3 R4, P4, PT, R122, R124, RZ ;  /* 0x0000007c7a047210 */ /* 0x001fc60007f9e0ff */
[----:B------:R0:W-:Y:S01]  /*53d0*/  STL.64 [R1+0xb0], R14 ;  /* 0x0000b00e01007387 */ /* 0x0001e20000100a00 */
[CC--:B-1----:R-:W-:Y:S02]  /*53e0*/  IADD3 R16, P5, PT, R41.reuse, R124.reuse, RZ ;  /* 0x0000007c29107210 */ /* 0x0c2fe40007fbe0ff */
[-C--:B------:R-:W-:Y:S02]  /*53f0*/  LEA.HI.X.SX32 R5, R41, R125.reuse, 0x1, P4 ;  /* 0x0000007d29057211 */ /* 0x080fe400020f0eff */
[-C--:B--2---:R-:W-:Y:S01]  /*5400*/  IADD3 R12, P3, PT, R154, R124.reuse, RZ ;  /* 0x0000007c9a0c7210 */ /* 0x084fe20007f7e0ff */
[----:B------:R-:W-:Y:S01]  /*5410*/  IMAD.MOV.U32 R154, RZ, RZ, 0x3f800000 ;  /* 0x3f800000ff9a7424 */ /* 0x000fe200078e00ff */
[-C--:B------:R-:W-:Y:S01]  /*5420*/  LEA.HI.X.SX32 R17, R157, R125.reuse, 0x1, P5 ;  /* 0x0000007d9d117211 */ /* 0x080fe200028f0eff */
[----:B------:R-:W-:Y:S01]  /*5430*/  IMAD.MOV.U32 R157, RZ, RZ, 0x3f800000 ;  /* 0x3f800000ff9d7424 */ /* 0x000fe200078e00ff */
[----:B------:R-:W-:Y:S02]  /*5440*/  LEA.HI.X.SX32 R13, R158, R125, 0x1, P3 ;  /* 0x0000007d9e0d7211 */ /* 0x000fe400018f0eff */
[----:B0-----:R-:W-:Y:S01]  /*5450*/  IADD3 R14, P2, PT, R155, R124, RZ ;  /* 0x0000007c9b0e7210 */ /* 0x001fe20007f5e0ff */
[----:B------:R0:W-:Y:S01]  /*5460*/  STL.64 [R1+0x1e8], R16 ;  /* 0x0001e81001007387 */ /* 0x0001e20000100a00 */
[----:B------:R-:W-:-:S02]  /*5470*/  IMAD.MOV.U32 R155, RZ, RZ, 0x3f800000 ;  /* 0x3f800000ff9b7424 */ /* 0x000fc400078e00ff */
[-C--:B------:R-:W-:Y:S01]  /*5480*/  LEA.HI.X.SX32 R15, R44, R125.reuse, 0x1, P2 ;  /* 0x0000007d2c0f7211 */ /* 0x080fe200010f0eff */
[----:B------:R1:W-:Y:S04]  /*5490*/  STL.64 [R1+0xa8], R4 ;  /* 0x0000a80401007387 */ /* 0x0003e80000100a00 */
[----:B------:R2:W-:Y:S01]  /*54a0*/  STL.64 [R1+0xa0], R12 ;  /* 0x0000a00c01007387 */ /* 0x0005e20000100a00 */
[-C--:B0-----:R-:W-:Y:S02]  /*54b0*/  IADD3 R16, P5, PT, R42, R124.reuse, RZ ;  /* 0x0000007c2a107210 */ /* 0x081fe40007fbe0ff */
[----:B-1----:R-:W-:Y:S02]  /*54c0*/  IADD3 R4, P4, PT, R43, R124, RZ ;  /* 0x0000007c2b047210 */ /* 0x002fe40007f9e0ff */
[----:B------:R-:W-:-:S02]  /*54d0*/  LEA.HI.X.SX32 R17, R160, R125, 0x1, P5 ;  /* 0x0000007da0117211 */ /* 0x000fc400028f0eff */
        /* <DEDUP_REMOVED lines=42> */
[----:B-1----:R-:W-:-:S04]  /*5780*/  IADD3 R4, P4, PT, R49, R124, RZ ;  /* 0x0000007c31047210 */ /* 0x002fc80007f9e0ff */
[-C--:B------:R-:W-:Y:S02]  /*5790*/  LEA.HI.X.SX32 R5, R175, R125.reuse, 0x1, P4 ;  /* 0x0000007daf057211 */ /* 0x080fe400020f0eff */
[CC--:B0-----:R-:W-:Y:S02]  /*57a0*/  IADD3 R12, P3, PT, R50.reuse, R124.reuse, RZ ;  /* 0x0000007c320c7210 */ /* 0x0c1fe40007f7e0ff */
[----:B--2---:R-:W-:Y:S01]  /*57b0*/  IADD3 R16, P5, PT, R51, R124, RZ ;  /* 0x0000007c33107210 */ /* 0x004fe20007fbe0ff */
[----:B------:R0:W-:Y:S01]  /*57c0*/  STL.64 [R1+0x330], R4 ;  /* 0x0003300401007387 */ /* 0x0001e20000100a00 */
[-C--:B------:R-:W-:Y:S02]  /*57d0*/  LEA.HI.X.SX32 R13, R49, R125.reuse, 0x1, P3 ;  /* 0x0000007d310d7211 */ /* 0x080fe400018f0eff */
[----:B------:R-:W-:-:S03]  /*57e0*/  LEA.HI.X.SX32 R17, R50, R125, 0x1, P5 ;  /* 0x0000007d32117211 */ /* 0x000fc600028f0eff */
[----:B------:R1:W-:Y:S04]  /*57f0*/  STL.64 [R1+0x300], R12 ;  /* 0x0003000c01007387 */ /* 0x0003e80000100a00 */
[----:B------:R2:W-:Y:S01]  /*5800*/  STL.64 [R1+0x298], R16 ;  /* 0x0002981001007387 */ /* 0x0005e20000100a00 */
[----:B0-----:R-:W-:-:S04]  /*5810*/  IADD3 R4, P4, PT, R52, R124, RZ ;  /* 0x0000007c34047210 */ /* 0x001fc80007f9e0ff */
[----:B------:R-:W-:Y:S02]  /*5820*/  LEA.HI.X.SX32 R5, R51, R125, 0x1, P4 ;  /* 0x0000007d33057211 */ /* 0x000fe400020f0eff */
[----:B-1----:R-:W-:-:S03]  /*5830*/  IADD3 R12, P3, PT, R176, R124, RZ ;  /* 0x0000007cb00c7210 */ /* 0x002fc60007f7e0ff */
[----:B------:R0:W-:Y:S01]  /*5840*/  STL.64 [R1+0x1c0], R4 ;  /* 0x0001c00401007387 */ /* 0x0001e20000100a00 */
[----:B--2---:R-:W-:Y:S02]  /*5850*/  IADD3 R16, P5, PT, R177, R124, RZ ;  /* 0x0000007cb1107210 */ /* 0x004fe40007fbe0ff */
[-C--:B------:R-:W-:Y:S01]  /*5860*/  LEA.HI.X.SX32 R13, R180, R125.reuse, 0x1, P3 ;  /* 0x0000007db40d7211 */ /* 0x080fe200018f0eff */
[----:B------:R1:W-:Y:S01]  /*5870*/  STL.64 [R1+0x58], R14 ;  /* 0x0000580e01007387 */ /* 0x0003e20000100a00 */
[----:B------:R-:W-:-:S03]  /*5880*/  LEA.HI.X.SX32 R17, R54, R125, 0x1, P5 ;  /* 0x0000007d36117211 */ /* 0x000fc600028f0eff */
[----:B------:R2:W-:Y:S01]  /*5890*/  STL.64 [R1+0x50], R12 ;  /* 0x0000500c01007387 */ /* 0x0005e20000100a00 */
[----:B0-----:R-:W-:-:S04]  /*58a0*/  IADD3 R4, P4, PT, R54, R124, RZ ;  /* 0x0000007c36047210 */ /* 0x001fc80007f9e0ff */
[-C--:B------:R-:W-:Y:S02]  /*58b0*/  LEA.HI.X.SX32 R5, R181, R125.reuse, 0x1, P4 ;  /* 0x0000007db5057211 */ /* 0x080fe400020f0eff */
[-C--:B-1----:R-:W-:Y:S02]  /*58c0*/  IADD3 R14, P2, PT, R178, R124.reuse, RZ ;  /* 0x0000007cb20e7210 */ /* 0x082fe40007f5e0ff */
[-C--:B--2---:R-:W-:Y:S01]  /*58d0*/  IADD3 R12, P3, PT, R179, R124.reuse, RZ ;  /* 0x0000007cb30c7210 */ /* 0x084fe20007f7e0ff */
[----:B------:R0:W-:Y:S01]  /*58e0*/  STL.64 [R1+0x1b8], R4 ;  /* 0x0001b80401007387 */ /* 0x0001e20000100a00 */
[-C--:B------:R-:W-:Y:S02]  /*58f0*/  LEA.HI.X.SX32 R15, R183, R125.reuse, 0x1, P2 ;  /* 0x0000007db70f7211 */ /* 0x080fe400010f0eff */
        /* <DEDUP_REMOVED lines=16> */
[----:B------:R-:W-:Y:S02]  /*5a00*/  CS2R R56, SRZ ;  /* 0x0000000000387805 */ /* 0x000fe4000001ff00 */
[----:B--2---:R-:W-:Y:S02]  /*5a10*/  IADD3 R12, P3, PT, R186, R124, RZ ;  /* 0x0000007cba0c7210 */ /* 0x004fe40007f7e0ff */
[-C--:B------:R-:W-:Y:S02]  /*5a20*/  LEA.HI.X.SX32 R17, R189, R125.reuse, 0x1, P5 ;  /* 0x0000007dbd117211 */ /* 0x080fe400028f0eff */
[----:B------:R-:W-:-:S02]  /*5a30*/  LEA.HI.X.SX32 R13, R190, R125, 0x1, P3 ;  /* 0x0000007dbe0d7211 */ /* 0x000fc400018f0eff */
[-C--:B0-----:R-:W-:Y:S01]  /*5a40*/  IADD3 R14, P2, PT, R187, R124.reuse, RZ ;  /* 0x0000007cbb0e7210 */ /* 0x081fe20007f5e0ff */
        /* <DEDUP_REMOVED lines=8> */
[----:B------:R-:W-:Y:S02]  /*5ad0*/  CS2R R60, SRZ ;  /* 0x00000000003c7805 */ /* 0x000fe4000001ff00 */
[-C--:B------:R-:W-:Y:S01]  /*5ae0*/  LEA.HI.X.SX32 R5, R58, R125.reuse, 0x1, P4 ;  /* 0x0000007d3a057211 */ /* 0x080fe200020f0eff */
[----:B------:R0:W-:Y:S01]  /*5af0*/  STL.64 [R1+0x2f8], R16 ;  /* 0x0002f81001007387 */ /* 0x0001e20000100a00 */
[----:B------:R-:W-:-:S02]  /*5b00*/  LEA.HI.X.SX32 R13, R59, R125, 0x1, P3 ;  /* 0x0000007d3b0d7211 */ /* 0x000fc400018f0eff */
[----:B------:R-:W-:Y:S01]  /*5b10*/  CS2R R58, SRZ ;  /* 0x00000000003a7805 */ /* 0x000fe2000001ff00 */
[----:B------:R1:W-:Y:S04]  /*5b20*/  STL.64 [R1+0x288], R4 ;  /* 0x0002880401007387 */ /* 0x0003e80000100a00 */
[----:B------:R2:W-:Y:S01]  /*5b30*/  STL.64 [R1+0x1a0], R12 ;  /* 0x0001a00c01007387 */ /* 0x0005e20000100a00 */
[----:B0-----:R-:W-:-:S03]  /*5b40*/  IADD3 R16, P5, PT, R191, R124, RZ ;  /* 0x0000007cbf107210 */ /* 0x001fc60007fbe0ff */
[----:B------:R0:W-:Y:S01]  /*5b50*/  STL.64 [R1+0x18], R14 ;  /* 0x0000180e01007387 */ /* 0x0001e20000100a00 */
[-C--:B-1----:R-:W-:Y:S02]  /*5b60*/  IADD3 R4, P4, PT, R193, R124.reuse, RZ ;  /* 0x0000007cc1047210 */ /* 0x082fe40007f9e0ff */
[-C--:B------:R-:W-:Y:S02]  /*5b70*/  LEA.HI.X.SX32 R17, R195, R125.reuse, 0x1, P5 ;  /* 0x0000007dc3117211 */ /* 0x080fe400028f0eff */
[C---:B--2---:R-:W-:Y:S02]  /*5b80*/  IADD3 R12, P3, PT, R62.reuse, R124, RZ ;  /* 0x0000007c3e0c7210 */ /* 0x044fe40007f7e0ff */
[-C--:B------:R-:W-:Y:S02]  /*5b90*/  LEA.HI.X.SX32 R5, R62, R125.reuse, 0x1, P4 ;  /* 0x0000007d3e057211 */ /* 0x080fe400020f0eff */
[----:B------:R-:W-:Y:S02]  /*5ba0*/  CS2R R62, SRZ ;  /* 0x00000000003e7805 */ /* 0x000fe4000001ff00 */
[----:B------:R-:W-:-:S02]  /*5bb0*/  LEA.HI.X.SX32 R13, R196, R125, 0x1, P3 ;  /* 0x0000007dc40d7211 */ /* 0x000fc400018f0eff */
[-C--:B0-----:R-:W-:Y:S02]  /*5bc0*/  IADD3 R14, P2, PT, R194, R124.reuse, RZ ;  /* 0x0000007cc20e7210 */ /* 0x081fe40007f5e0ff */
[-C--:B------:R-:W-:Y:S01]  /*5bd0*/  IADD3 R250, P5, PT, R250, R124.reuse, RZ ;  /* 0x0000007cfafa7210 */ /* 0x080fe20007fbe0ff */
[----:B------:R0:W-:Y:S01]  /*5be0*/  STL.64 [R1+0x198], R12 ;  /* 0x0001980c01007387 */ /* 0x0001e20000100a00 */
[-C--:B------:R-:W-:Y:S02]  /*5bf0*/  LEA.HI.X.SX32 R15, R197, R125.reuse, 0x1, P2 ;  /* 0x0000007dc50f7211 */ /* 0x080fe400010f0eff */
[-C--:B------:R-:W-:Y:S01]  /*5c00*/  LEA.HI.X.SX32 R251, R66, R125.reuse, 0x1, P5 ;  /* 0x0000007d42fb7211 */ /* 0x080fe200028f0eff */
[----:B------:R-:W-:Y:S01]  /*5c10*/  STL.64 [R1+0x10], R16 ;  /* 0x0000101001007387 */ /* 0x000fe20000100a00 */
[-C--:B------:R-:W-:Y:S02]  /*5c20*/  IADD3 R244, P5, PT, R244, R124.reuse, RZ ;  /* 0x0000007cf4f47210 */ /* 0x080fe40007fbe0ff */
[----:B------:R-:W-:Y:S01]  /*5c30*/  IADD3 R248, P2, PT, R248, R124, RZ ;  /* 0x0000007cf8f87210 */ /* 0x000fe20007f5e0ff */
[----:B------:R1:W-:Y:S01]  /*5c40*/  STL.64 [R1+0x8], R4 ;  /* 0x0000080401007387 */ /* 0x0003e20000100a00 */
[----:B------:R-:W-:-:S02]  /*5c50*/  LEA.HI.X.SX32 R245, R3, R125, 0x1, P5 ;  /* 0x0000007d03f57211 */ /* 0x000fc400028f0eff */
[-C--:B------:R-:W-:Y:S01]  /*5c60*/  LEA.HI.X.SX32 R249, R199, R125.reuse, 0x1, P2 ;  /* 0x0000007dc7f97211 */ /* 0x080fe200010f0eff */
[----:B------:R-:W-:Y:S01]  /*5c70*/  STL.64 [R1], R14 ;  /* 0x0000000e01007387 */ /* 0x000fe20000100a00 */
[-C--:B0-----:R-:W-:Y:S02]  /*5c80*/  IADD3 R12, P3, PT, R64, R124.reuse, RZ ;  /* 0x0000007c400c7210 */ /* 0x081fe40007f7e0ff */
[----:B------:R-:W-:Y:S02]  /*5c90*/  LOP3.LUT R3, R7, 0x20, RZ, 0x3c, !PT ;  /* 0x0000002007037812 */ /* 0x000fe400078e3cff */
[----:B------:R-:W-:Y:S02]  /*5ca0*/  LEA.HI.X.SX32 R13, R198, R125, 0x1, P3 ;  /* 0x0000007dc60d7211 */ /* 0x000fe400018f0eff */
[-C--:B------:R-:W-:Y:S02]  /*5cb0*/  IADD3 R246, P3, PT, R246, R124.reuse, RZ ;  /* 0x0000007cf6f67210 */ /* 0x080fe40007f7e0ff */
[----:B-1----:R-:W-:-:S02]  /*5cc0*/  IADD3 R4, P4, PT, R66, R124, RZ ;  /* 0x0000007c42047210 */ /* 0x002fc40007f9e0ff */
[-C--:B------:R-:W-:Y:S02]  /*5cd0*/  LEA.HI.X.SX32 R247, R67, R125.reuse, 0x1, P3 ;  /* 0x0000007d43f77211 */ /* 0x080fe400018f0eff */
[----:B------:R-:W-:Y:S02]  /*5ce0*/  LEA.HI.X.SX32 R5, R64, R125, 0x1, P4 ;  /* 0x0000007d40057211 */ /* 0x000fe400020f0eff */
[----:B------:R-:W-:-:S03]  /*5cf0*/  CS2R R64, SRZ ;  /* 0x0000000000407805 */ /* 0x000fc6000001ff00 */
[----:B------:R0:W-:Y:S04]  /*5d00*/  STL.64 [R1+0x190], R4 ;  /* 0x0001900401007387 */ /* 0x0001e80000100a00 */
[----:B------:R1:W-:Y:S01]  /*5d10*/  STL.64 [R1+0x280], R12 ;  /* 0x0002800c01007387 */ /* 0x0003e20000100a00 */
[----:B0-----:R-:W-:Y:S02]  /*5d20*/  IADD3 R4, P4, PT, R67, R124, RZ ;  /* 0x0000007c43047210 */ /* 0x001fe40007f9e0ff */
[----:B------:R-:W-:Y:S02]  /*5d30*/  CS2R R66, SRZ ;  /* 0x0000000000427805 */ /* 0x000fe4000001ff00 */
[----:B------:R-:W-:-:S05]  /*5d40*/  LEA.HI.X.SX32 R5, R200, R125, 0x1, P4 ;  /* 0x0000007dc8057211 */ /* 0x000fca00020f0eff */
[----:B------:R1:W-:Y:S04]  /*5d50*/  STL.64 [R1+0x188], R4 ;  /* 0x0001880401007387 */ /* 0x0003e80000100a00 */
.L_x_9:
[----:B------:R-:W2:Y:S01]  /*5d60*/  LDL.64 R36, [R1+0x340] ;  /* 0x0003400001247983 */ /* 0x000ea20000100a00 */
[----:B------:R-:W0:Y:S03]  /*5d70*/  LDC R146, c[0x0][0x3c4] ;  /* 0x0000f100ff927b82 */ /* 0x000e260000000800 */
[----:B------:R-:W3:Y:S04]  /*5d80*/  LDL.64 R34, [R1+0x338] ;  /* 0x0003380001227983 */ /* 0x000ee80000100a00 */
[----:B-1----:R-:W4:Y:S04]  /*5d90*/  LDL.64 R4, [R1+0x350] ;  /* 0x0003500001047983 */ /* 0x002f280000100a00 */
[----:B------:R-:W5:Y:S04]  /*5da0*/  LDL.64 R12, [R1+0x330] ;  /* 0x00033000010c7983 */ /* 0x000f680000100a00 */
        /* <DEDUP_REMOVED lines=39> */
[----:B------:R-:W5:Y:S01]  /*6020*/  LDL.64 R194, [R1+0xc0] ;  /* 0x0000c00001c27983 */ /* 0x000f620000100a00 */
[----:B------:R-:W-:-:S03]  /*6030*/  IMAD.WIDE R32, R0, 0x2, R124 ;  /* 0x0000000200207825 */ /* 0x000fc600078e027c */
        /* <DEDUP_REMOVED lines=11> */
[----:B--2---:R-:W-:Y:S01]  /*60f0*/  IMAD.WIDE R92, R0, 0x2, R36 ;  /* 0x00000002005c7825 */ /* 0x004fe200078e0224 */
[----:B0-----:R-:W-:-:S02]  /*6100*/  LEA R128, R146, R124, 0x5 ;  /* 0x0000007c92807211 */ /* 0x001fc400078e28ff */
[----:B------:R-:W2:Y:S01]  /*6110*/  LDL.64 R36, [R1+0x2e0] ;  /* 0x0002e00001247983 */ /* 0x000ea20000100a00 */
[----:B---3--:R-:W-:-:S03]  /*6120*/  IMAD.WIDE R44, R0, 0x2, R34 ;  /* 0x00000002002c7825 */ /* 0x008fc600078e0222 */
[----:B------:R-:W3:Y:S01]  /*6130*/  LDL.64 R34, [R1+0x2d8] ;  /* 0x0002d80001227983 */ /* 0x000ee20000100a00 */
[----:B----4-:R-:W-:-:S03]  /*6140*/  IMAD.WIDE R4, R0, 0x2, R4 ;  /* 0x0000000200047825 */ /* 0x010fc600078e0204 */
[----:B------:R-:W4:Y:S01]  /*6150*/  LDG.E.U16 R92, desc[UR10][R92.64] ;  /* 0x0000000a5c5c7981 */ /* 0x000f22000c1e1500 */
[----:B-----5:R-:W-:-:S03]  /*6160*/  IMAD.WIDE R12, R0, 0x2, R12 ;  /* 0x00000002000c7825 */ /* 0x020fc600078e020c */
[----:B------:R0:W5:Y:S01]  /*6170*/  LDG.E.U16 R6, desc[UR10][R4.64] ;  /* 0x0000000a04067981 */ /* 0x000162000c1e1500 */
[----:B------:R-:W-:-:S03]  /*6180*/  IMAD.WIDE R16, R0, 0x2, R16 ;  /* 0x0000000200107825 */ /* 0x000fc600078e0210 */
[----:B------:R-:W3:Y:S01]  /*6190*/  LDG.E.U16 R44, desc[UR10][R44.64] ;  /* 0x0000000a2c2c7981 */ /* 0x000ee2000c1e1500 */
[----:B------:R-:W-:-:S03]  /*61a0*/  IMAD.WIDE R14, R0, 0x2, R14 ;  /* 0x00000002000e7825 */ /* 0x000fc600078e020e */
[----:B------:R1:W3:Y:S01]  /*61b0*/  LDG.E.U16 R107, desc[UR10][R16.64] ;  /* 0x0000000a106b7981 */ /* 0x0002e2000c1e1500 */
[----:B0-----:R-:W-:-:S03]  /*61c0*/  IMAD.WIDE R4, R0, 0x2, R24 ;  /* 0x0000000200047825 */ /* 0x001fc600078e0218 */
[----:B------:R0:W4:Y:S04]  /*61d0*/  LDG.E.U16 R25, desc[UR10][R12.64] ;  /* 0x0000000a0c197981 */ /* 0x000128000c1e1500 */
[----:B------:R0:W4:Y:S01]  /*61e0*/  LDG.E.U16 R167, desc[UR10][R14.64] ;  /* 0x0000000a0ea77981 */ /* 0x000122000c1e1500 */
[----:B-1----:R-:W-:-:S03]  /*61f0*/  IMAD.WIDE R16, R0, 0x2, R20 ;  /* 0x0000000200107825 */ /* 0x002fc600078e0214 */
[----:B------:R-:W4:Y:S01]  /*6200*/  LDL.64 R20, [R1+0x2a0] ;  /* 0x0002a00001147983 */ /* 0x000f220000100a00 */
[----:B0-----:R-:W-:-:S03]  /*6210*/  IMAD.WIDE R12, R0, 0x2, R40 ;  /* 0x00000002000c7825 */ /* 0x001fc600078e0228 */
[----:B------:R-:W5:Y:S01]  /*6220*/  LDL.64 R40, [R1+0x290] ;  /* 0x0002900001287983 */ /* 0x000f620000100a00 */
[----:B------:R-:W-:-:S03]  /*6230*/  IMAD.WIDE R14, R0, 0x2, R22 ;  /* 0x00000002000e7825 */ /* 0x000fc600078e0216 */
[----:B------:R-:W5:Y:S01]  /*6240*/  LDL.64 R22, [R1+0x2b0] ;  /* 0x0002b00001167983 */ /* 0x000f620000100a00 */
[----:B------:R-:W-:-:S03]  /*6250*/  IMAD.WIDE R100, R0, 0x2, R38 ;  /* 0x0000000200647825 */ /* 0x000fc600078e0226 */
[----:B------:R0:W5:Y:S01]  /*6260*/  LDG.E.U16 R24, desc[UR10][R16.64] ;  /* 0x0000000a10187981 */ /* 0x000162000c1e1500 */
[----:B------:R-:W-:-:S03]  /*6270*/  IMAD.WIDE R18, R0, 0x2, R18 ;  /* 0x0000000200127825 */ /* 0x000fc600078e0212 */
[----:B------:R-:W5:Y:S04]  /*6280*/  LDL.64 R38, [R1+0x288] ;  /* 0x0002880001267983 */ /* 0x000f680000100a00 */
[----:B------:R-:W5:Y:S01]  /*6290*/  LDG.E.U16 R91, desc[UR10][R14.64] ;  /* 0x0000000a0e5b7981 */ /* 0x000f62000c1e1500 */
[----:B0-----:R-:W-:-:S03]  /*62a0*/  IMAD.WIDE R16, R0, 0x2, R54 ;  /* 0x0000000200107825 */ /* 0x001fc600078e0236 */
[----:B------:R-:W5:Y:S04]  /*62b0*/  LDL.64 R54, [R1+0x268] ;  /* 0x0002680001367983 */ /* 0x000f680000100a00 */
[----:B------:R0:W5:Y:S04]  /*62c0*/  LDG.E.U16 R166, desc[UR10][R18.64] ;  /* 0x0000000a12a67981 */ /* 0x000168000c1e1500 */
[----:B------:R-:W5:Y:S04]  /*62d0*/  LDG.E.U16 R93, desc[UR10][R4.64] ;  /* 0x0000000a045d7981 */ /* 0x000f68000c1e1500 */
[----:B------:R-:W5:Y:S01]  /*62e0*/  LDG.E.U16 R100, desc[UR10][R100.64] ;  /* 0x0000000a64647981 */ /* 0x000f62000c1e1500 */
[----:B0-----:R-:W-:-:S03]  /*62f0*/  IMAD.WIDE R18, R0, 0x2, R88 ;  /* 0x0000000200127825 */ /* 0x001fc600078e0258 */
[----:B------:R-:W5:Y:S04]  /*6300*/  LDG.E.U16 R32, desc[UR10][R32.64] ;  /* 0x0000000a20207981 */ /* 0x000f68000c1e1500 */
[----:B------:R0:W5:Y:S02]  /*6310*/  LDG.E.U16 R90, desc[UR10][R18.64] ;  /* 0x0000000a125a7981 */ /* 0x000164000c1e1500 */
[C---:B0-----:R-:W-:Y:S02]  /*6320*/  IMAD.WIDE R18, R0.reuse, 0x2, R48 ;  /* 0x0000000200127825 */ /* 0x041fe400078e0230 */
[----:B------:R-:W5:Y:S02]  /*6330*/  LDL.64 R48, [R1+0x238] ;  /* 0x0002380001307983 */ /* 0x000f640000100a00 */
[----:B--2---:R-:W-:-:S02]  /*6340*/  IMAD.WIDE R14, R0, 0x2, R36 ;  /* 0x00000002000e7825 */ /* 0x004fc400078e0224 */
[----:B------:R-:W2:Y:S04]  /*6350*/  LDG.E.U16 R105, desc[UR10][R18.64] ;  /* 0x0000000a12697981 */ /* 0x000ea8000c1e1500 */
[----:B------:R-:W2:Y:S01]  /*6360*/  LDL.64 R36, [R1+0x280] ;  /* 0x0002800001247983 */ /* 0x000ea20000100a00 */
[----:B------:R-:W-:-:S03]  /*6370*/  IMAD.WIDE R4, R0, 0x2, R42 ;  /* 0x0000000200047825 */ /* 0x000fc600078e022a */
[----:B------:R3:W2:Y:S01]  /*6380*/  LDG.E.U16 R43, desc[UR10][R12.64] ;  /* 0x0000000a0c2b7981 */ /* 0x0006a2000c1e1500 */
[----:B------:R-:W-:-:S03]  /*6390*/  IMAD.WIDE R94, R0, 0x2, R50 ;  /* 0x00000002005e7825 */ /* 0x000fc600078e0232 */
[----:B------:R0:W2:Y:S04]  /*63a0*/  LDG.E.U16 R165, desc[UR10][R14.64] ;  /* 0x0000000a0ea57981 */ /* 0x0000a8000c1e1500 */
[----:B------:R-:W2:Y:S01]  /*63b0*/  LDG.E.U16 R42, desc[UR10][R16.64] ;  /* 0x0000000a102a7981 */ /* 0x000ea2000c1e1500 */
[----:B---3--:R-:W-:-:S03]  /*63c0*/  IMAD.WIDE R12, R0, 0x2, R34 ;  /* 0x00000002000c7825 */ /* 0x008fc600078e0222 */
[----:B------:R-:W3:Y:S01]  /*63d0*/  LDL.64 R34, [R1+0x278] ;  /* 0x0002780001227983 */ /* 0x000ee20000100a00 */
[----:B0-----:R-:W-:-:S03]  /*63e0*/  IMAD.WIDE R14, R0, 0x2, R46 ;  /* 0x00000002000e7825 */ /* 0x001fc600078e022e */
[----:B------:R0:W3:Y:S04]  /*63f0*/  LDG.E.U16 R106, desc[UR10][R12.64] ;  /* 0x0000000a0c6a7981 */ /* 0x0000e8000c1e1500 */
[----:B------:R-:W3:Y:S01]  /*6400*/  LDL.64 R50, [R1+0x240] ;  /* 0x0002400001327983 */ /* 0x000ee20000100a00 */
[----:B----4-:R-:W-:-:S03]  /*6410*/  IMAD.WIDE R20, R0, 0x2, R20 ;  /* 0x0000000200147825 */ /* 0x010fc600078e0214 */
[----:B------:R-:W4:Y:S01]  /*6420*/  LDL.64 R46, [R1+0x270] ;  /* 0x00027000012e7983 */ /* 0x000f220000100a00 */
[----:B0-----:R-:W-:-:S03]  /*6430*/  IMAD.WIDE R12, R0, 0x2, R52 ;  /* 0x00000002000c7825 */ /* 0x001fc600078e0234 */
[----:B------:R-:W4:Y:S01]  /*6440*/  LDG.E.U16 R164, desc[UR10][R20.64] ;  /* 0x0000000a14a47981 */ /* 0x000f22000c1e1500 */
[----:B-----5:R-:W-:-:S03]  /*6450*/  IMAD.WIDE R16, R0, 0x2, R40 ;  /* 0x0000000200107825 */ /* 0x020fc600078e0228 */
[----:B------:R-:W5:Y:S01]  /*6460*/  LDL.64 R52, [R1+0x248] ;  /* 0x0002480001347983 */ /* 0x000f620000100a00 */
[----:B------:R-:W-:-:S03]  /*6470*/  IMAD.WIDE R96, R0, 0x2, R22 ;  /* 0x0000000200607825 */ /* 0x000fc600078e0216 */
[----:B------:R0:W4:Y:S04]  /*6480*/  LDG.E.U16 R89, desc[UR10][R16.64] ;  /* 0x0000000a10597981 */ /* 0x000128000c1e1500 */
[----:B------:R1:W4:Y:S04]  /*6490*/  LDG.E.U16 R23, desc[UR10][R14.64] ;  /* 0x0000000a0e177981 */ /* 0x000328000c1e1500 */
[----:B------:R-:W4:Y:S01]  /*64a0*/  LDG.E.U16 R94, desc[UR10][R94.64] ;  /* 0x0000000a5e5e7981 */ /* 0x000f22000c1e1500 */
[----:B0-----:R-:W-:-:S03]  /*64b0*/  IMAD.WIDE R16, R0, 0x2, R54 ;  /* 0x0000000200107825 */ /* 0x001fc600078e0236 */
[----:B------:R-:W4:Y:S01]  /*64c0*/  LDG.E.U16 R12, desc[UR10][R12.64] ;  /* 0x0000000a0c0c7981 */ /* 0x000f22000c1e1500 */
[----:B-1----:R-:W-:-:S03]  /*64d0*/  IMAD.WIDE R14, R0, 0x2, R38 ;  /* 0x00000002000e7825 */ /* 0x002fc600078e0226 */
[----:B------:R-:W4:Y:S04]  /*64e0*/  LDL.64 R54, [R1+0x210] ;  /* 0x0002100001367983 */ /* 0x000f280000100a00 */
[----:B------:R-:W4:Y:S04]  /*64f0*/  LDL.64 R38, [R1+0x230] ;  /* 0x0002300001267983 */ /* 0x000f280000100a00 */
[----:B------:R-:W4:Y:S04]  /*6500*/  LDG.E.U16 R41, desc[UR10][R14.64] ;  /* 0x0000000a0e297981 */ /* 0x000f28000c1e1500 */
[----:B------:R-:W4:Y:S04]  /*6510*/  LDG.E.U16 R119, desc[UR10][R16.64] ;  /* 0x0000000a10777981 */ /* 0x000f28000c1e1500 */
[----:B------:R-:W4:Y:S01]  /*6520*/  LDG.E.U16 R5, desc[UR10][R4.64] ;  /* 0x0000000a04057981 */ /* 0x000f22000c1e1500 */
[----:B--2---:R-:W-:-:S03]  /*6530*/  IMAD.WIDE R20, R0, 0x2, R36 ;  /* 0x0000000200147825 */ /* 0x004fc600078e0224 */
[----:B------:R-:W2:Y:S04]  /*6540*/  LDG.E.U16 R96, desc[UR10][R96.64] ;  /* 0x0000000a60607981 */ /* 0x000ea8000c1e1500 */
[----:B------:R0:W2:Y:S04]  /*6550*/  LDG.E.U16 R22, desc[UR10][R20.64] ;  /* 0x0000000a14167981 */ /* 0x0000a8000c1e1500 */
[----:B------:R-:W2:Y:S01]  /*6560*/  LDL.64 R36, [R1+0x228] ;  /* 0x0002280001247983 */ /* 0x000ea20000100a00 */
[----:B0-----:R-:W-:-:S04]  /*6570*/  IMAD.WIDE R20, R0, 0x2, R108 ;  /* 0x0000000200147825 */ /* 0x001fc800078e026c */
[C---:B------:R-:W-:Y:S01]  /*6580*/  IMAD.WIDE R108, R0.reuse, 0x2, R48 ;  /* 0x00000002006c7825 */ /* 0x040fe200078e0230 */
[----:B------:R-:W2:Y:S04]  /*6590*/  LDG.E.U16 R88, desc[UR10][R20.64] ;  /* 0x0000000a14587981 */ /* 0x000ea8000c1e1500 */
[----:B------:R-:W2:Y:S01]  /*65a0*/  LDL.64 R48, [R1+0x1d8] ;  /* 0x0001d80001307983 */ /* 0x000ea20000100a00 */
[----:B---3--:R-:W-:-:S03]  /*65b0*/  IMAD.WIDE R18, R0, 0x2, R34 ;  /* 0x0000000200127825 */ /* 0x008fc600078e0222 */
[----:B------:R-:W3:Y:S01]  /*65c0*/  LDL.64 R34, [R1+0x220] ;  /* 0x0002200001227983 */ /* 0x000ee20000100a00 */
[----:B------:R-:W-:-:S03]  /*65d0*/  IMAD.WIDE R14, R0, 0x2, R110 ;  /* 0x00000002000e7825 */ /* 0x000fc600078e026e */
[----:B------:R0:W3:Y:S04]  /*65e0*/  LDG.E.U16 R95, desc[UR10][R18.64] ;  /* 0x0000000a125f7981 */ /* 0x0000e8000c1e1500 */
[----:B------:R1:W3:Y:S01]  /*65f0*/  LDG.E.U16 R104, desc[UR10][R14.64] ;  /* 0x0000000a0e687981 */ /* 0x0002e2000c1e1500 */
[----:B-----5:R-:W-:-:S03]  /*6600*/  IMAD.WIDE R16, R0, 0x2, R52 ;  /* 0x0000000200107825 */ /* 0x020fc600078e0234 */
[----:B------:R-:W5:Y:S01]  /*6610*/  LDL.64 R110, [R1+0x1e8] ;  /* 0x0001e800016e7983 */ /* 0x000f620000100a00 */
[----:B0-----:R-:W-:-:S03]  /*6620*/  IMAD.WIDE R18, R0, 0x2, R102 ;  /* 0x0000000200127825 */ /* 0x001fc600078e0266 */
[----:B------:R-:W5:Y:S01]  /*6630*/  LDG.E.U16 R21, desc[UR10][R16.64] ;  /* 0x0000000a10157981 */ /* 0x000f62000c1e1500 */
[----:B-1----:R-:W-:-:S03]  /*6640*/  IMAD.WIDE R14, R0, 0x2, R50 ;  /* 0x00000002000e7825 */ /* 0x002fc600078e0232 */
[----:B------:R0:W5:Y:S01]  /*6650*/  LDG.E.U16 R40, desc[UR10][R18.64] ;  /* 0x0000000a12287981 */ /* 0x000162000c1e1500 */
[----:B----4-:R-:W-:-:S03]  /*6660*/  IMAD.WIDE R46, R0, 0x2, R46 ;  /* 0x00000002002e7825 */ /* 0x010fc600078e022e */
[----:B------:R-:W4:Y:S04]  /*6670*/  LDL.64 R50, [R1+0x1e0] ;  /* 0x0001e00001327983 */ /* 0x000f280000100a00 */
[----:B------:R1:W5:Y:S01]  /*6680*/  LDG.E.U16 R17, desc[UR10][R14.64] ;  /* 0x0000000a0e117981 */ /* 0x000362000c1e1500 */
[----:B0-----:R-:W-:-:S03]  /*6690*/  IMAD.WIDE R18, R0, 0x2, R98 ;  /* 0x0000000200127825 */ /* 0x001fc600078e0262 */
[----:B------:R-:W5:Y:S01]  /*66a0*/  LDL.64 R98, [R1+0x1b8] ;  /* 0x0001b80001627983 */ /* 0x000f620000100a00 */
[----:B------:R-:W-:-:S03]  /*66b0*/  IMAD.WIDE R38, R0, 0x2, R38 ;  /* 0x0000000200267825 */ /* 0x000fc600078e0226 */
[----:B------:R-:W5:Y:S01]  /*66c0*/  LDG.E.U16 R46, desc[UR10][R46.64] ;  /* 0x0000000a2e2e7981 */ /* 0x000f62000c1e1500 */
[----:B-1----:R-:W-:-:S03]  /*66d0*/  IMAD.WIDE R14, R0, 0x2, R54 ;  /* 0x00000002000e7825 */ /* 0x002fc600078e0236 */
[----:B------:R-:W5:Y:S04]  /*66e0*/  LDL.64 R52, [R1+0x1f0] ;  /* 0x0001f00001347983 */ /* 0x000f680000100a00 */
[----:B------:R-:W5:Y:S04]  /*66f0*/  LDG.E.U16 R108, desc[UR10][R108.64] ;  /* 0x0000000a6c6c7981 */ /* 0x000f68000c1e1500 */
[----:B------:R-:W5:Y:S04]  /*6700*/  LDG.E.U16 R47, desc[UR10][R38.64] ;  /* 0x0000000a262f7981 */ /* 0x000f68000c1e1500 */
[----:B------:R-:W5:Y:S04]  /*6710*/  LDG.E.U16 R55, desc[UR10][R18.64] ;  /* 0x0000000a12377981 */ /* 0x000f68000c1e1500 */
[----:B------:R0:W5:Y:S02]  /*6720*/  LDG.E.U16 R39, desc[UR10][R14.64] ;  /* 0x0000000a0e277981 */ /* 0x000164000c1e1500 */
[----:B0-----:R-:W-:-:S02]  /*6730*/  IMAD.WIDE R14, R0, 0x2, R122 ;  /* 0x00000002000e7825 */ /* 0x001fc400078e027a */
[----:B------:R-:W5:Y:S02]  /*6740*/  LDL.64 R122, [R1+0x188] ;  /* 0x00018800017a7983 */ /* 0x000f640000100a00 */
[----:B------:R-:W-:Y:S02]  /*6750*/  IMAD R126, R146, 0x10, R124 ;  /* 0x00000010927e7824 */ /* 0x000fe400078e027c */
[----:B------:R-:W-:Y:S01]  /*6760*/  IMAD.WIDE R26, R0, 0x2, R26 ;  /* 0x00000002001a7825 */ /* 0x000fe200078e021a */
[----:B------:R-:W5:Y:S03]  /*6770*/  LDG.E.U16 R14, desc[UR10][R14.64] ;  /* 0x0000000a0e0e7981 */ /* 0x000f66000c1e1500 */
[----:B------:R-:W-:Y:S02]  /*6780*/  IMAD R132, R146, 0x80, R124 ;  /* 0x0000008092847824 */ /* 0x000fe400078e027c */
[----:B------:R-:W5:Y:S01]  /*6790*/  LDG.E.U16 R26, desc[UR10][R26.64] ;  /* 0x0000000a1a1a7981 */ /* 0x000f62000c1e1500 */
[----:B--2---:R-:W-:-:S05]  /*67a0*/  IMAD.WIDE R36, R0, 0x2, R36 ;  /* 0x0000000200247825 */ /* 0x004fca00078e0224 */
[----:B------:R0:W2:Y:S01]  /*67b0*/  LDG.E.U16 R118, desc[UR10][R36.64] ;  /* 0x0000000a24767981 */ /* 0x0000a2000c1e1500 */
[----:B------:R-:W-:-:S04]  /*67c0*/  IMAD.WIDE R48, R0, 0x2, R48 ;  /* 0x0000000200307825 */ /* 0x000fc800078e0230 */
[C---:B0-----:R-:W-:Y:S01]  /*67d0*/  IMAD.WIDE R36, R0.reuse, 0x2, R158 ;  /* 0x0000000200247825 */ /* 0x041fe200078e029e */
[----:B------:R0:W2:Y:S04]  /*67e0*/  LDG.E.U16 R54, desc[UR10][R48.64] ;  /* 0x0000000a30367981 */ /* 0x0000a8000c1e1500 */
[----:B------:R-:W2:Y:S01]  /*67f0*/  LDL.64 R158, [R1+0x170] ;  /* 0x00017000019e7983 */ /* 0x000ea20000100a00 */
[----:B---3--:R-:W-:-:S03]  /*6800*/  IMAD.WIDE R34, R0, 0x2, R34 ;  /* 0x0000000200227825 */ /* 0x008fc600078e0222 */
[----:B------:R1:W3:Y:S01]  /*6810*/  LDG.E.U16 R20, desc[UR10][R36.64] ;  /* 0x0000000a24147981 */ /* 0x0002e2000c1e1500 */
[----:B0-----:R-:W-:-:S03]  /*6820*/  IMAD.WIDE R48, R0, 0x2, R174 ;  /* 0x0000000200307825 */ /* 0x001fc600078e02ae */
[----:B------:R-:W3:Y:S04]  /*6830*/  LDL.64 R174, [R1+0x148] ;  /* 0x0001480001ae7983 */ /* 0x000ee80000100a00 */
[----:B------:R0:W3:Y:S01]  /*6840*/  LDG.E.U16 R103, desc[UR10][R34.64] ;  /* 0x0000000a22677981 */ /* 0x0000e2000c1e1500 */
[----:B-1----:R-:W-:-:S03]  /*6850*/  IMAD.WIDE R36, R0, 0x2, R114 ;  /* 0x0000000200247825 */ /* 0x002fc600078e0272 */
[----:B------:R-:W3:Y:S01]  /*6860*/  LDL.64 R114, [R1+0x180] ;  /* 0x0001800001727983 */ /* 0x000ee20000100a00 */
[----:B----4-:R-:W-:-:S03]  /*6870*/  IMAD.WIDE R50, R0, 0x2, R50 ;  /* 0x0000000200327825 */ /* 0x010fc600078e0232 */
[----:B------:R-:W4:Y:S01]  /*6880*/  LDG.E.U16 R38, desc[UR10][R36.64] ;  /* 0x0000000a24267981 */ /* 0x000f22000c1e1500 */
[----:B0-----:R-:W-:-:S03]  /*6890*/  IMAD.WIDE R34, R0, 0x2, R116 ;  /* 0x0000000200227825 */ /* 0x001fc600078e0274 */
[----:B------:R0:W4:Y:S01]  /*68a0*/  LDG.E.U16 R102, desc[UR10][R50.64] ;  /* 0x0000000a32667981 */ /* 0x000122000c1e1500 */
[----:B-----5:R-:W-:-:S03]  /*68b0*/  IMAD.WIDE R98, R0, 0x2, R98 ;  /* 0x0000000200627825 */ /* 0x020fc600078e0262 */
[----:B------:R-:W5:Y:S01]  /*68c0*/  LDG.E.U16 R101, desc[UR10][R48.64] ;  /* 0x0000000a30657981 */ /* 0x000f62000c1e1500 */
[----:B------:R-:W-:-:S03]  /*68d0*/  IMAD.WIDE R18, R0, 0x2, R110 ;  /* 0x0000000200127825 */ /* 0x000fc600078e026e */
[----:B------:R1:W4:Y:S01]  /*68e0*/  LDG.E.U16 R109, desc[UR10][R98.64] ;  /* 0x0000000a626d7981 */ /* 0x000322000c1e1500 */
[----:B0-----:R-:W-:-:S03]  /*68f0*/  IMAD.WIDE R50, R0, 0x2, R112 ;  /* 0x0000000200327825 */ /* 0x001fc600078e0270 */
[----:B------:R0:W4:Y:S01]  /*6900*/  LDG.E.U16 R111, desc[UR10][R34.64] ;  /* 0x0000000a226f7981 */ /* 0x000122000c1e1500 */
[----:B------:R-:W-:-:S03]  /*6910*/  IMAD.WIDE R36, R0, 0x2, R120 ;  /* 0x0000000200247825 */ /* 0x000fc600078e0278 */
[----:B------:R0:W4:Y:S01]  /*6920*/  LDG.E.U16 R116, desc[UR10][R50.64] ;  /* 0x0000000a32747981 */ /* 0x000122000c1e1500 */
[----:B-1----:R-:W-:-:S03]  /*6930*/  IMAD.WIDE R98, R0, 0x2, R170 ;  /* 0x0000000200627825 */ /* 0x002fc600078e02aa */
[----:B------:R-:W4:Y:S01]  /*6940*/  LDL.64 R120, [R1+0x160] ;  /* 0x0001600001787983 */ /* 0x000f220000100a00 */
[----:B0-----:R-:W-:-:S03]  /*6950*/  IMAD.WIDE R34, R0, 0x2, R162 ;  /* 0x0000000200227825 */ /* 0x001fc600078e02a2 */
[----:B------:R-:W5:Y:S01]  /*6960*/  LDL.64 R170, [R1+0x128] ;  /* 0x0001280001aa7983 */ /* 0x000f620000100a00 */
[----:B------:R-:W-:-:S03]  /*6970*/  IMAD.WIDE R52, R0, 0x2, R52 ;  /* 0x0000000200347825 */ /* 0x000fc600078e0234 */
[----:B------:R0:W5:Y:S01]  /*6980*/  LDG.E.U16 R13, desc[UR10][R34.64] ;  /* 0x0000000a220d7981 */ /* 0x000162000c1e1500 */
[----:B------:R-:W-:-:S03]  /*6990*/  IMAD.WIDE R48, R0, 0x2, R160 ;  /* 0x0000000200307825 */ /* 0x000fc600078e02a0 */
[----:B------:R-:W5:Y:S04]  /*69a0*/  LDG.E.U16 R36, desc[UR10][R36.64] ;  /* 0x0000000a24247981 */ /* 0x000f68000c1e1500 */
[----:B------:R-:W5:Y:S04]  /*69b0*/  LDG.E.U16 R52, desc[UR10][R52.64] ;  /* 0x0000000a34347981 */ /* 0x000f68000c1e1500 */
[----:B------:R-:W5:Y:S01]  /*69c0*/  LDG.E.U16 R117, desc[UR10][R18.64] ;  /* 0x0000000a12757981 */ /* 0x000f62000c1e1500 */
[----:B------:R-:W-:-:S03]  /*69d0*/  IMAD.WIDE R50, R0, 0x2, R122 ;  /* 0x0000000200327825 */ /* 0x000fc600078e027a */
[----:B------:R-:W5:Y:S01]  /*69e0*/  LDL.64 R122, [R1+0x138] ;  /* 0x00013800017a7983 */ /* 0x000f620000100a00 */
[----:B0-----:R-:W-:-:S03]  /*69f0*/  IMAD.WIDE R34, R0, 0x2, R172 ;  /* 0x0000000200227825 */ /* 0x001fc600078e02ac */
[----:B------:R-:W5:Y:S04]  /*6a00*/  LDG.E.U16 R37, desc[UR10][R98.64] ;  /* 0x0000000a62257981 */ /* 0x000f68000c1e1500 */
[----:B------:R2:W5:Y:S04]  /*6a10*/  LDG.E.U16 R53, desc[UR10][R34.64] ;  /* 0x0000000a22357981 */ /* 0x000568000c1e1500 */
[----:B------:R-:W5:Y:S04]  /*6a20*/  LDL.64 R172, [R1+0xe8] ;  /* 0x0000e80001ac7983 */ /* 0x000f680000100a00 */
[----:B------:R3:W5:Y:S04]  /*6a30*/  LDG.E.U16 R99, desc[UR10][R48.64] ;  /* 0x0000000a30637981 */ /* 0x000768000c1e1500 */
[----:B------:R-:W5:Y:S04]  /*6a40*/  LDL.64 R162, [R1+0x150] ;  /* 0x0001500001a27983 */ /* 0x000f680000100a00 */
[----:B------:R-:W5:Y:S04]  /*6a50*/  LDL.64 R112, [R1+0x158] ;  /* 0x0001580001707983 */ /* 0x000f680000100a00 */
[----:B------:R-:W5:Y:S01]  /*6a60*/  LDL.64 R160, [R1+0x120] ;  /* 0x0001200001a07983 */ /* 0x000f620000100a00 */
[----:B--2---:R-:W-:-:S03]  /*6a70*/  IMAD.WIDE R34, R0, 0x2, R158 ;  /* 0x0000000200227825 */ /* 0x004fc600078e029e */
[----:B------:R-:W2:Y:S01]  /*6a80*/  LDL.64 R158, [R1+0x118] ;  /* 0x00011800019e7983 */ /* 0x000ea20000100a00 */
[----:B---3--:R-:W-:-:S03]  /*6a90*/  IMAD.WIDE R48, R0, 0x2, R174 ;  /* 0x0000000200307825 */ /* 0x008fc600078e02ae */
[----:B------:R-:W3:Y:S01]  /*6aa0*/  LDL.64 R174, [R1+0xd8] ;  /* 0x0000d80001ae7983 */ /* 0x000ee20000100a00 */
[----:B------:R-:W-:-:S03]  /*6ab0*/  IMAD.WIDE R18, R0, 0x2, R168 ;  /* 0x0000000200127825 */ /* 0x000fc600078e02a8 */
[----:B------:R-:W3:Y:S01]  /*6ac0*/  LDL.64 R168, [R1+0x168] ;  /* 0x0001680001a87983 */ /* 0x000ee20000100a00 */
[----:B------:R-:W-:-:S03]  /*6ad0*/  IMAD.WIDE R114, R0, 0x2, R114 ;  /* 0x0000000200727825 */ /* 0x000fc600078e0272 */
[----:B------:R-:W3:Y:S04]  /*6ae0*/  LDG.E.U16 R19, desc[UR10][R18.64] ;  /* 0x0000000a12137981 */ /* 0x000ee8000c1e1500 */
[----:B------:R-:W3:Y:S04]  /*6af0*/  LDG.E.U16 R114, desc[UR10][R114.64] ;  /* 0x0000000a72727981 */ /* 0x000ee8000c1e1500 */
[----:B------:R-:W3:Y:S04]  /*6b00*/  LDG.E.U16 R18, desc[UR10][R50.64] ;  /* 0x0000000a32127981 */ /* 0x000ee8000c1e1500 */
[----:B------:R5:W3:Y:S04]  /*6b10*/  LDG.E.U16 R115, desc[UR10][R48.64] ;  /* 0x0000000a30737981 */ /* 0x000ae8000c1e1500 */
[----:B------:R-:W3:Y:S01]  /*6b20*/  LDG.E.U16 R51, desc[UR10][R34.64] ;  /* 0x0000000a22337981 */ /* 0x000ee2000c1e1500 */
[----:B----4-:R-:W-:-:S04]  /*6b30*/  IMAD.WIDE R120, R0, 0x2, R120 ;  /* 0x0000000200787825 */ /* 0x010fc800078e0278 */
[C---:B-----5:R-:W-:Y:S01]  /*6b40*/  IMAD.WIDE R48, R0.reuse, 0x2, R170 ;  /* 0x0000000200307825 */ /* 0x060fe200078e02aa */
[----:B------:R0:W4:Y:S04]  /*6b50*/  LDG.E.U16 R16, desc[UR10][R120.64] ;  /* 0x0000000a78107981 */ /* 0x000128000c1e1500 */
[----:B------:R-:W5:Y:S01]  /*6b60*/  LDL.64 R170, [R1+0xd0] ;  /* 0x0000d00001aa7983 */ /* 0x000f620000100a00 */
[----:B0-----:R-:W-:-:S03]  /*6b70*/  IMAD.WIDE R120, R0, 0x2, R184 ;  /* 0x0000000200787825 */ /* 0x001fc600078e02b8 */
[----:B------:R-:W4:Y:S04]  /*6b80*/  LDL.64 R184, [R1+0x98] ;  /* 0x0000980001b87983 */ /* 0x000f280000100a00 */
[----:B------:R-:W4:Y:S01]  /*6b90*/  LDG.E.U16 R50, desc[UR10][R120.64] ;  /* 0x0000000a78327981 */ /* 0x000f22000c1e1500 */
[----:B------:R-:W-:-:S05]  /*6ba0*/  IMAD.WIDE R122, R0, 0x2, R122 ;  /* 0x00000002007a7825 */ /* 0x000fca00078e027a */
[----:B------:R0:W4:Y:S02]  /*6bb0*/  LDG.E.U16 R98, desc[UR10][R122.64] ;  /* 0x0000000a7a627981 */ /* 0x000124000c1e1500 */
[C---:B0-----:R-:W-:Y:S02]  /*6bc0*/  IMAD.WIDE R122, R0.reuse, 0x2, R182 ;  /* 0x00000002007a7825 */ /* 0x041fe400078e02b6 */
[----:B------:R-:W4:Y:S04]  /*6bd0*/  LDL.64 R182, [R1+0x58] ;  /* 0x0000580001b67983 */ /* 0x000f280000100a00 */
[----:B------:R3:W4:Y:S01]  /*6be0*/  LDG.E.U16 R110, desc[UR10][R122.64] ;  /* 0x0000000a7a6e7981 */ /* 0x000722000c1e1500 */
[----:B--2---:R-:W-:-:S05]  /*6bf0*/  IMAD.WIDE R158, R0, 0x2, R158 ;  /* 0x00000002009e7825 */ /* 0x004fca00078e029e */
[----:B------:R0:W2:Y:S01]  /*6c00*/  LDG.E.U16 R45, desc[UR10][R158.64] ;  /* 0x0000000a9e2d7981 */ /* 0x0000a2000c1e1500 */
[----:B---3--:R-:W-:-:S03]  /*6c10*/  IMAD.WIDE R122, R0, 0x2, R174 ;  /* 0x00000002007a7825 */ /* 0x008fc600078e02ae */
[----:B------:R-:W3:Y:S01]  /*6c20*/  LDL.64 R174, [R1+0xc8] ;  /* 0x0000c80001ae7983 */ /* 0x000ee20000100a00 */
[----:B------:R-:W-:-:S03]  /*6c30*/  IMAD.WIDE R34, R0, 0x2, R168 ;  /* 0x0000000200227825 */ /* 0x000fc600078e02a8 */
[----:B------:R-:W2:Y:S01]  /*6c40*/  LDG.E.U16 R27, desc[UR10][R122.64] ;  /* 0x0000000a7a1b7981 */ /* 0x000ea2000c1e1500 */
[----:B0-----:R-:W-:-:S03]  /*6c50*/  IMAD.WIDE R158, R0, 0x2, R172 ;  /* 0x00000002009e7825 */ /* 0x001fc600078e02ac */
[----:B------:R-:W2:Y:S01]  /*6c60*/  LDL.64 R172, [R1+0x18] ;  /* 0x0000180001ac7983 */ /* 0x000ea20000100a00 */
[----:B------:R-:W-:-:S03]  /*6c70*/  IMAD.WIDE R168, R0, 0x2, R162 ;  /* 0x0000000200a87825 */ /* 0x000fc600078e02a2 */
[----:B------:R-:W2:Y:S01]  /*6c80*/  LDL.64 R162, [R1+0xf8] ;  /* 0x0000f80001a27983 */ /* 0x000ea20000100a00 */
[----:B------:R-:W-:-:S03]  /*6c90*/  IMAD.WIDE R112, R0, 0x2, R112 ;  /* 0x0000000200707825 */ /* 0x000fc600078e0270 */
[----:B------:R-:W2:Y:S04]  /*6ca0*/  LDG.E.U16 R35, desc[UR10][R34.64] ;  /* 0x0000000a22237981 */ /* 0x000ea8000c1e1500 */
[----:B------:R0:W2:Y:S01]  /*6cb0*/  LDG.E.U16 R4, desc[UR10][R112.64] ;  /* 0x0000000a70047981 */ /* 0x0000a2000c1e1500 */
[----:B------:R-:W-:-:S03]  /*6cc0*/  IMAD.WIDE R120, R0, 0x2, R178 ;  /* 0x0000000200787825 */ /* 0x000fc600078e02b2 */
[----:B------:R-:W2:Y:S01]  /*6cd0*/  LDL.64 R178, [R1+0x50] ;  /* 0x0000500001b27983 */ /* 0x000ea20000100a00 */
[----:B------:R-:W-:-:S03]  /*6ce0*/  IMAD.WIDE R160, R0, 0x2, R160 ;  /* 0x0000000200a07825 */ /* 0x000fc600078e02a0 */
[----:B------:R1:W2:Y:S01]  /*6cf0*/  LDG.E.U16 R34, desc[UR10][R48.64] ;  /* 0x0000000a30227981 */ /* 0x0002a2000c1e1500 */
[----:B0-----:R-:W-:-:S03]  /*6d00*/  IMAD.WIDE R112, R0, 0x2, R186 ;  /* 0x0000000200707825 */ /* 0x001fc600078e02ba */
[----:B------:R0:W2:Y:S04]  /*6d10*/  LDG.E.U16 R15, desc[UR10][R160.64] ;  /* 0x0000000aa00f7981 */ /* 0x0000a8000c1e1500 */
[----:B------:R-:W2:Y:S01]  /*6d20*/  LDG.E.U16 R113, desc[UR10][R112.64] ;  /* 0x0000000a70717981 */ /* 0x000ea2000c1e1500 */
[----:B-1----:R-:W-:-:S03]  /*6d30*/  IMAD.WIDE R48, R0, 0x2, R180 ;  /* 0x0000000200307825 */ /* 0x002fc600078e02b4 */
[----:B------:R-:W2:Y:S01]  /*6d40*/  LDG.E.U16 R168, desc[UR10][R168.64] ;  /* 0x0000000aa8a87981 */ /* 0x000ea2000c1e1500 */
[----:B0-----:R-:W-:-:S03]  /*6d50*/  IMAD.WIDE R160, R0, 0x2, R176 ;  /* 0x0000000200a07825 */ /* 0x001fc600078e02b0 */
[----:B------:R-:W2:Y:S04]  /*6d60*/  LDL.64 R176, [R1+0x10] ;  /* 0x0000100001b07983 */ /* 0x000ea80000100a00 */
[----:B------:R0:W2:Y:S01]  /*6d70*/  LDG.E.U16 R112, desc[UR10][R120.64] ;  /* 0x0000000a78707981 */ /* 0x0000a2000c1e1500 */
[----:B------:R-:W-:-:S03]  /*6d80*/  IMAD.WIDE R122, R0, 0x2, R128 ;  /* 0x00000002007a7825 */ /* 0x000fc600078e0280 */
[----:B------:R-:W2:Y:S01]  /*6d90*/  LDG.E.U16 R48, desc[UR10][R48.64] ;  /* 0x0000000a30307981 */ /* 0x000ea2000c1e1500 */
[----:B------:R-:W-:-:S03]  /*6da0*/  IMAD R130, R146, 0x40, R124 ;  /* 0x0000004092827824 */ /* 0x000fc600078e027c */
[----:B------:R-:W2:Y:S01]  /*6db0*/  LDL.64 R180, [R1+0xb0] ;  /* 0x0000b00001b47983 */ /* 0x000ea20000100a00 */
[----:B0-----:R-:W-:-:S03]  /*6dc0*/  IMAD.WIDE R120, R0, 0x2, R126 ;  /* 0x0000000200787825 */ /* 0x001fc600078e027e */
[----:B------:R-:W2:Y:S04]  /*6dd0*/  LDG.E.U16 R169, desc[UR10][R122.64] ;  /* 0x0000000a7aa97981 */ /* 0x000ea8000c1e1500 */
[----:B------:R5:W2:Y:S04]  /*6de0*/  LDG.E.U16 R3, desc[UR10][R120.64] ;  /* 0x0000000a78037981 */ /* 0x000aa8000c1e1500 */
[----:B------:R0:W2:Y:S04]  /*6df0*/  LDG.E.U16 R49, desc[UR10][R160.64] ;  /* 0x0000000aa0317981 */ /* 0x0000a8000c1e1500 */
[----:B------:R-:W2:Y:S01]  /*6e00*/  LDG.E.U16 R33, desc[UR10][R158.64] ;  /* 0x0000000a9e217981 */ /* 0x000ea2000c1e1500 */
[----:B-----5:R-:W-:-:S03]  /*6e10*/  IMAD.WIDE R120, R0, 0x2, R170 ;  /* 0x0000000200787825 */ /* 0x020fc600078e02aa */
[----:B------:R-:W5:Y:S04]  /*6e20*/  LDL.64 R186, [R1+0x80] ;  /* 0x0000800001ba7983 */ /* 0x000f680000100a00 */
[----:B------:R1:W5:Y:S01]  /*6e30*/  LDG.E.U16 R170, desc[UR10][R120.64] ;  /* 0x0000000a78aa7981 */ /* 0x000362000c1e1500 */
[----:B0-----:R-:W-:-:S04]  /*6e40*/  IMAD.WIDE R160, R0, 0x2, R132 ;  /* 0x0000000200a07825 */ /* 0x001fc800078e0284 */
[C---:B----4-:R-:W-:Y:S02]  /*6e50*/  IMAD.WIDE R122, R0.reuse, 0x2, R182 ;  /* 0x00000002007a7825 */ /* 0x050fe400078e02b6 */
[----:B------:R-:W4:Y:S02]  /*6e60*/  LDL.64 R182, [R1+0x88] ;  /* 0x0000880001b67983 */ /* 0x000f240000100a00 */
[C---:B-1----:R-:W-:Y:S02]  /*6e70*/  IMAD.WIDE R120, R0.reuse, 0x2, R184 ;  /* 0x0000000200787825 */ /* 0x042fe400078e02b8 */
[----:B------:R-:W4:Y:S04]  /*6e80*/  LDG.E.U16 R160, desc[UR10][R160.64] ;  /* 0x0000000aa0a07981 */ /* 0x000f28000c1e1500 */
[----:B------:R-:W4:Y:S01]  /*6e90*/  LDL.64 R184, [R1+0xa8] ;  /* 0x0000a80001b87983 */ /* 0x000f220000100a00 */
[----:B------:R-:W-:-:S03]  /*6ea0*/  IMAD.WIDE R158, R0, 0x2, R130 ;  /* 0x00000002009e7825 */ /* 0x000fc600078e0282 */
[----:B------:R3:W5:Y:S04]  /*6eb0*/  LDG.E.U16 R161, desc[UR10][R120.64] ;  /* 0x0000000a78a17981 */ /* 0x000768000c1e1500 */
[----:B------:R2:W5:Y:S01]  /*6ec0*/  LDG.E.U16 R171, desc[UR10][R158.64] ;  /* 0x0000000a9eab7981 */ /* 0x000562000c1e1500 */
[----:B---3--:R-:W-:-:S04]  /*6ed0*/  IMAD.WIDE R120, R0, 0x2, R174 ;  /* 0x0000000200787825 */ /* 0x008fc800078e02ae */
[C---:B--2---:R-:W-:Y:S02]  /*6ee0*/  IMAD.WIDE R158, R0.reuse, 0x2, R172 ;  /* 0x00000002009e7825 */ /* 0x044fe400078e02ac */
[----:B------:R0:W2:Y:S02]  /*6ef0*/  LDG.E.U16 R173, desc[UR10][R120.64] ;  /* 0x0000000a78ad7981 */ /* 0x0000a4000c1e1500 */
[----:B------:R-:W-:Y:S02]  /*6f00*/  IMAD.WIDE R162, R0, 0x2, R162 ;  /* 0x0000000200a27825 */ /* 0x000fe400078e02a2 */
[----:B------:R-:W3:Y:S02]  /*6f10*/  LDG.E.U16 R172, desc[UR10][R158.64] ;  /* 0x0000000a9eac7981 */ /* 0x000ee4000c1e1500 */
[----:B------:R-:W-:Y:S02]  /*6f20*/  IMAD R148, R146, 0x90, R124 ;  /* 0x0000009092947824 */ /* 0x000fe400078e027c */
[----:B------:R1:W2:Y:S01]  /*6f30*/  LDG.E.U16 R97, desc[UR10][R162.64] ;  /* 0x0000000aa2617981 */ /* 0x0002a2000c1e1500 */
[----:B0-----:R-:W-:-:S03]  /*6f40*/  IMAD.WIDE R120, R0, 0x2, R188 ;  /* 0x0000000200787825 */ /* 0x001fc600078e02bc */
[----:B------:R-:W2:Y:S01]  /*6f50*/  LDL.64 R188, [R1+0x8] ;  /* 0x0000080001bc7983 */ /* 0x000ea20000100a00 */
[----:B------:R-:W-:Y:S02]  /*6f60*/  IMAD R134, R146, 0x82, R124 ;  /* 0x0000008292867824 */ /* 0x000fe400078e027c */
[----:B-1----:R-:W-:-:S04]  /*6f70*/  IMAD.WIDE R162, R0, 0x2, R148 ;  /* 0x0000000200a27825 */ /* 0x002fc800078e0294 */
[----:B------:R-:W-:Y:S02]  /*6f80*/  IMAD R150, R146, 0x92, R124 ;  /* 0x0000009292967824 */ /* 0x000fe400078e027c */
[----:B------:R-:W3:Y:S02]  /*6f90*/  LDG.E.U16 R162, desc[UR10][R162.64] ;  /* 0x0000000aa2a27981 */ /* 0x000ee4000c1e1500 */
[----:B------:R-:W-:-:S05]  /*6fa0*/  IMAD.WIDE R158, R0, 0x2, R150 ;  /* 0x00000002009e7825 */ /* 0x000fca00078e0296 */
[----:B------:R-:W3:Y:S04]  /*6fb0*/  LDG.E.U16 R175, desc[UR10][R158.64] ;  /* 0x0000000a9eaf7981 */ /* 0x000ee8000c1e1500 */
[----:B------:R0:W3:Y:S02]  /*6fc0*/  LDG.E.U16 R163, desc[UR10][R122.64] ;  /* 0x0000000a7aa37981 */ /* 0x0000e4000c1e1500 */
[----:B0-----:R-:W-:-:S04]  /*6fd0*/  IMAD.WIDE R122, R0, 0x2, R134 ;  /* 0x00000002007a7825 */ /* 0x001fc800078e0286 */
[C---:B------:R-:W-:Y:S01]  /*6fe0*/  IMAD.WIDE R158, R0.reuse, 0x2, R176 ;  /* 0x00000002009e7825 */ /* 0x040fe200078e02b0 */
[----:B------:R0:W3:Y:S04]  /*6ff0*/  LDG.E.U16 R174, desc[UR10][R122.64] ;  /* 0x0000000a7aae7981 */ /* 0x0000e8000c1e1500 */
[----:B------:R1:W3:Y:S01]  /*7000*/  LDG.E.U16 R176, desc[UR10][R120.64] ;  /* 0x0000000a78b07981 */ /* 0x0002e2000c1e1500 */
[----:B0-----:R-:W-:-:S03]  /*7010*/  IMAD.WIDE R122, R0, 0x2, R178 ;  /* 0x00000002007a7825 */ /* 0x001fc600078e02b2 */
[----:B------:R0:W3:Y:S01]  /*7020*/  LDG.E.U16 R178, desc[UR10][R158.64] ;  /* 0x0000000a9eb27981 */ /* 0x0000e2000c1e1500 */
[----:B-1----:R-:W-:-:S03]  /*7030*/  IMAD.WIDE R120, R0, 0x2, R194 ;  /* 0x0000000200787825 */ /* 0x002fc600078e02c2 */
[----:B------:R1:W3:Y:S04]  /*7040*/  LDG.E.U16 R177, desc[UR10][R122.64] ;  /* 0x0000000a7ab17981 */ /* 0x0002e8000c1e1500 */
[----:B------:R4:W3:Y:S01]  /*7050*/  LDG.E.U16 R179, desc[UR10][R120.64] ;  /* 0x0000000a78b37981 */ /* 0x0008e2000c1e1500 */
[----:B0-----:R-:W-:-:S03]  /*7060*/  IMAD.WIDE R158, R0, 0x2, R180 ;  /* 0x00000002009e7825 */ /* 0x001fc600078e02b4 */
[----:B------:R-:W3:Y:S01]  /*7070*/  LDL.64 R194, [R1+0x38] ;  /* 0x0000380001c27983 */ /* 0x000ee20000100a00 */
[----:B-1----:R-:W-:-:S03]  /*7080*/  IMAD.WIDE R122, R0, 0x2, R192 ;  /* 0x00000002007a7825 */ /* 0x002fc600078e02c0 */
[----:B------:R-:W3:Y:S04]  /*7090*/  LDL.64 R192, [R1] ;  /* 0x0000000001c07983 */ /* 0x000ee80000100a00 */
[----:B------:R0:W3:Y:S01]  /*70a0*/  LDG.E.U16 R180, desc[UR10][R122.64] ;  /* 0x0000000a7ab47981 */ /* 0x0000e2000c1e1500 */
[----:B----4-:R-:W-:-:S03]  /*70b0*/  IMAD.WIDE R120, R0, 0x2, R184 ;  /* 0x0000000200787825 */ /* 0x010fc600078e02b8 */
[----:B------:R-:W4:Y:S01]  /*70c0*/  LDG.E.U16 R181, desc[UR10][R158.64] ;  /* 0x0000000a9eb57981 */ /* 0x000f22000c1e1500 */
[----:B------:R-:W-:Y:S02]  /*70d0*/  IMAD R136, R146, 0x84, R124 ;  /* 0x0000008492887824 */ /* 0x000fe400078e027c */
[C---:B0-----:R-:W-:Y:S02]  /*70e0*/  IMAD.WIDE R122, R0.reuse, 0x2, R182 ;  /* 0x00000002007a7825 */ /* 0x041fe400078e02b6 */
[----:B------:R5:W4:Y:S04]  /*70f0*/  LDG.E.U16 R182, desc[UR10][R120.64] ;  /* 0x0000000a78b67981 */ /* 0x000b28000c1e1500 */
[----:B------:R0:W4:Y:S01]  /*7100*/  LDG.E.U16 R183, desc[UR10][R122.64] ;  /* 0x0000000a7ab77981 */ /* 0x000122000c1e1500 */
[----:B-----5:R-:W-:-:S04]  /*7110*/  IMAD.WIDE R120, R0, 0x2, R186 ;  /* 0x0000000200787825 */ /* 0x020fc800078e02ba */
[C---:B0-----:R-:W-:Y:S01]  /*7120*/  IMAD.WIDE R122, R0.reuse, 0x2, R136 ;  /* 0x00000002007a7825 */ /* 0x041fe200078e0288 */
[----:B------:R0:W5:Y:S04]  /*7130*/  LDG.E.U16 R185, desc[UR10][R120.64] ;  /* 0x0000000a78b97981 */ /* 0x000168000c1e1500 */
[----:B------:R2:W4:Y:S01]  /*7140*/  LDG.E.U16 R186, desc[UR10][R122.64] ;  /* 0x0000000a7aba7981 */ /* 0x000522000c1e1500 */
[----:B0-----:R-:W-:-:S04]  /*7150*/  IMAD.WIDE R120, R0, 0x2, R190 ;  /* 0x0000000200787825 */ /* 0x001fc800078e02be */
[----:B--2---:R-:W-:Y:S02]  /*7160*/  IMAD.WIDE R122, R0, 0x2, R188 ;  /* 0x00000002007a7825 */ /* 0x004fe400078e02bc */
[----:B------:R0:W2:Y:S02]  /*7170*/  LDG.E.U16 R188, desc[UR10][R120.64] ;  /* 0x0000000a78bc7981 */ /* 0x0000a4000c1e1500 */
[C-C-:B------:R-:W-:Y:S02]  /*7180*/  IMAD R216, R146.reuse, 0x4, R124.reuse ;  /* 0x0000000492d87824 */ /* 0x140fe400078e027c */
[----:B------:R-:W-:Y:S01]  /*7190*/  IMAD R152, R146, 0x94, R124 ;  /* 0x0000009492987824 */ /* 0x000fe200078e027c */
[----:B------:R-:W2:Y:S01]  /*71a0*/  LDG.E.U16 R189, desc[UR10][R122.64] ;  /* 0x0000000a7abd7981 */ /* 0x000ea2000c1e1500 */
[----:B0-----:R-:W-:-:S03]  /*71b0*/  IMAD.WIDE R120, R0, 0x2, R200 ;  /* 0x0000000200787825 */ /* 0x001fc600078e02c8 */
[----:B------:R-:W2:Y:S01]  /*71c0*/  LDL.64 R200, [R1+0x30] ;  /* 0x0000300001c87983 */ /* 0x000ea20000100a00 */
[----:B------:R-:W-:-:S03]  /*71d0*/  IMAD.WIDE R158, R0, 0x2, R216 ;  /* 0x00000002009e7825 */ /* 0x000fc600078e02d8 */
[----:B------:R-:W4:Y:S04]  /*71e0*/  LDG.E.U16 R191, desc[UR10][R120.64] ;  /* 0x0000000a78bf7981 */ /* 0x000f28000c1e1500 */
[----:B------:R0:W4:Y:S01]  /*71f0*/  LDG.E.U16 R184, desc[UR10][R158.64] ;  /* 0x0000000a9eb87981 */ /* 0x000122000c1e1500 */
[----:B------:R-:W-:Y:S02]  /*7200*/  IMAD R138, R146, 0x86, R124 ;  /* 0x00000086928a7824 */ /* 0x000fe400078e027c */
[----:B0-----:R-:W-:-:S05]  /*7210*/  IMAD.WIDE R158, R0, 0x2, R152 ;  /* 0x00000002009e7825 */ /* 0x001fca00078e0298 */
[----:B------:R0:W4:Y:S01]  /*7220*/  LDG.E.U16 R187, desc[UR10][R158.64] ;  /* 0x0000000a9ebb7981 */ /* 0x000122000c1e1500 */
[----:B------:R-:W-:Y:S02]  /*7230*/  IMAD R212, R146, 0x8, R124 ;  /* 0x0000000892d47824 */ /* 0x000fe400078e027c */
[----:B0-----:R-:W-:-:S05]  /*7240*/  IMAD.WIDE R158, R0, 0x2, R138 ;  /* 0x00000002009e7825 */ /* 0x001fca00078e028a */
[----:B------:R0:W4:Y:S01]  /*7250*/  LDG.E.U16 R190, desc[UR10][R158.64] ;  /* 0x0000000a9ebe7981 */ /* 0x000122000c1e1500 */
[----:B------:R-:W-:Y:S02]  /*7260*/  IMAD R140, R146, 0x88, R124 ;  /* 0x00000088928c7824 */ /* 0x000fe400078e027c */
[----:B------:R-:W-:-:S04]  /*7270*/  IMAD.WIDE R120, R0, 0x2, R196 ;  /* 0x0000000200787825 */ /* 0x000fc800078e02c4 */
[----:B0-----:R-:W-:-:S04]  /*7280*/  IMAD.WIDE R158, R0, 0x2, R212 ;  /* 0x00000002009e7825 */ /* 0x001fc800078e02d4 */
[----:B---3--:R-:W-:Y:S02]  /*7290*/  IMAD.WIDE R122, R0, 0x2, R192 ;  /* 0x00000002007a7825 */ /* 0x008fe400078e02c0 */
[----:B------:R0:W3:Y:S04]  /*72a0*/  LDG.E.U16 R193, desc[UR10][R158.64] ;  /* 0x0000000a9ec17981 */ /* 0x0000e8000c1e1500 */
[----:B------:R1:W3:Y:S01]  /*72b0*/  LDG.E.U16 R192, desc[UR10][R122.64] ;  /* 0x0000000a7ac07981 */ /* 0x0002e2000c1e1500 */
[----:B------:R-:W-:Y:S02]  /*72c0*/  IMAD R142, R146, 0x8a, R124 ;  /* 0x0000008a928e7824 */ /* 0x000fe400078e027c */
[----:B0-----:R-:W-:-:S04]  /*72d0*/  IMAD.WIDE R158, R0, 0x2, R140 ;  /* 0x00000002009e7825 */ /* 0x001fc800078e028c */
[C---:B-1----:R-:W-:Y:S01]  /*72e0*/  IMAD.WIDE R122, R0.reuse, 0x2, R194 ;  /* 0x00000002007a7825 */ /* 0x042fe200078e02c2 */
[----:B------:R0:W3:Y:S04]  /*72f0*/  LDG.E.U16 R196, desc[UR10][R158.64] ;  /* 0x0000000a9ec47981 */ /* 0x0000e8000c1e1500 */
[----:B------:R1:W3:Y:S04]  /*7300*/  LDG.E.U16 R194, desc[UR10][R120.64] ;  /* 0x0000000a78c27981 */ /* 0x0002e8000c1e1500 */
[----:B------:R5:W3:Y:S01]  /*7310*/  LDG.E.U16 R195, desc[UR10][R122.64] ;  /* 0x0000000a7ac37981 */ /* 0x000ae2000c1e1500 */
[----:B0-----:R-:W-:-:S04]  /*7320*/  IMAD.WIDE R158, R0, 0x2, R142 ;  /* 0x00000002009e7825 */ /* 0x001fc800078e028e */
[C---:B-1----:R-:W-:Y:S02]  /*7330*/  IMAD.WIDE R120, R0.reuse, 0x2, R198 ;  /* 0x0000000200787825 */ /* 0x042fe400078e02c6 */
[----:B------:R0:W3:Y:S02]  /*7340*/  LDG.E.U16 R199, desc[UR10][R158.64] ;  /* 0x0000000a9ec77981 */ /* 0x0000e4000c1e1500 */
[C---:B-----5:R-:W-:Y:S02]  /*7350*/  IMAD.WIDE R122, R0.reuse, 0x2, R250 ;  /* 0x00000002007a7825 */ /* 0x060fe400078e02fa */
[----:B------:R1:W5:Y:S04]  /*7360*/  LDG.E.U16 R198, desc[UR10][R120.64] ;  /* 0x0000000a78c67981 */ /* 0x000368000c1e1500 */
[----:B------:R-:W3:Y:S01]  /*7370*/  LDG.E.U16 R197, desc[UR10][R122.64] ;  /* 0x0000000a7ac57981 */ /* 0x000ee2000c1e1500 */
[----:B0-----:R-:W-:-:S04]  /*7380*/  IMAD.WIDE R158, R0, 0x2, R248 ;  /* 0x00000002009e7825 */ /* 0x001fc800078e02f8 */
[----:B-1----:R-:W-:Y:S02]  /*7390*/  IMAD.WIDE R120, R0, 0x2, R202 ;  /* 0x0000000200787825 */ /* 0x002fe400078e02ca */
[----:B------:R0:W3:Y:S02]  /*73a0*/  LDG.E.U16 R202, desc[UR10][R158.64] ;  /* 0x0000000a9eca7981 */ /* 0x0000e4000c1e1500 */
[C-C-:B------:R-:W-:Y:S02]  /*73b0*/  IMAD R144, R146.reuse, 0x8c, R124.reuse ;  /* 0x0000008c92907824 */ /* 0x140fe400078e027c */
[----:B------:R-:W-:Y:S02]  /*73c0*/  IMAD R146, R146, 0x8e, R124 ;  /* 0x0000008e92927824 */ /* 0x000fe400078e027c */
[----:B0-----:R-:W-:-:S04]  /*73d0*/  IMAD.WIDE R158, R0, 0x2, R246 ;  /* 0x00000002009e7825 */ /* 0x001fc800078e02f6 */
[C---:B--2---:R-:W-:Y:S02]  /*73e0*/  IMAD.WIDE R122, R0.reuse, 0x2, R200 ;  /* 0x00000002007a7825 */ /* 0x044fe400078e02c8 */
[----:B------:R0:W2:Y:S04]  /*73f0*/  LDG.E.U16 R200, desc[UR10][R120.64] ;  /* 0x0000000a78c87981 */ /* 0x0000a8000c1e1500 */
[----:B------:R1:W2:Y:S01]  /*7400*/  LDG.E.U16 R201, desc[UR10][R122.64] ;  /* 0x0000000a7ac97981 */ /* 0x0002a2000c1e1500 */
[----:B0-----:R-:W-:-:S03]  /*7410*/  IMAD.WIDE R120, R0, 0x2, R204 ;  /* 0x0000000200787825 */ /* 0x001fc600078e02cc */
[----:B------:R0:W2:Y:S01]  /*7420*/  LDG.E.U16 R205, desc[UR10][R158.64] ;  /* 0x0000000a9ecd7981 */ /* 0x0000a2000c1e1500 */
[----:B-1----:R-:W-:-:S03]  /*7430*/  IMAD.WIDE R122, R0, 0x2, R144 ;  /* 0x00000002007a7825 */ /* 0x002fc600078e0290 */
[----:B------:R1:W2:Y:S04]  /*7440*/  LDG.E.U16 R203, desc[UR10][R120.64] ;  /* 0x0000000a78cb7981 */ /* 0x0002a8000c1e1500 */
[----:B------:R1:W2:Y:S01]  /*7450*/  LDG.E.U16 R204, desc[UR10][R122.64] ;  /* 0x0000000a7acc7981 */ /* 0x0002a2000c1e1500 */
[----:B0-----:R-:W-:-:S04]  /*7460*/  IMAD.WIDE R158, R0, 0x2, R146 ;  /* 0x00000002009e7825 */ /* 0x001fc800078e0292 */
[C---:B-1----:R-:W-:Y:S02]  /*7470*/  IMAD.WIDE R120, R0.reuse, 0x2, R208 ;  /* 0x0000000200787825 */ /* 0x042fe400078e02d0 */
[----:B------:R0:W2:Y:S02]  /*7480*/  LDG.E.U16 R208, desc[UR10][R158.64] ;  /* 0x0000000a9ed07981 */ /* 0x0000a4000c1e1500 */
[C---:B------:R-:W-:Y:S02]  /*7490*/  IMAD.WIDE R122, R0.reuse, 0x2, R206 ;  /* 0x00000002007a7825 */ /* 0x040fe400078e02ce */
[----:B------:R1:W2:Y:S04]  /*74a0*/  LDG.E.U16 R206, desc[UR10][R120.64] ;  /* 0x0000000a78ce7981 */ /* 0x0002a8000c1e1500 */
[----:B------:R4:W2:Y:S01]  /*74b0*/  LDG.E.U16 R207, desc[UR10][R122.64] ;  /* 0x0000000a7acf7981 */ /* 0x0008a2000c1e1500 */
[----:B0-----:R-:W-:-:S04]  /*74c0*/  IMAD.WIDE R158, R0, 0x2, R244 ;  /* 0x00000002009e7825 */ /* 0x001fc800078e02f4 */
[C---:B-1----:R-:W-:Y:S02]  /*74d0*/  IMAD.WIDE R120, R0.reuse, 0x2, R214 ;  /* 0x0000000200787825 */ /* 0x042fe400078e02d6 */
[----:B------:R-:W2:Y:S02]  /*74e0*/  LDG.E.U16 R158, desc[UR10][R158.64] ;  /* 0x0000000a9e9e7981 */ /* 0x000ea4000c1e1500 */
[----:B----4-:R-:W-:Y:S02]  /*74f0*/  IMAD.WIDE R122, R0, 0x2, R210 ;  /* 0x00000002007a7825 */ /* 0x010fe400078e02d2 */
[----:B------:R-:W4:Y:S04]  /*7500*/  LDG.E.U16 R120, desc[UR10][R120.64] ;  /* 0x0000000a78787981 */ /* 0x000f28000c1e1500 */
[----:B------:R0:W2:Y:S02]  /*7510*/  LDG.E.U16 R122, desc[UR10][R122.64] ;  /* 0x0000000a7a7a7981 */ /* 0x0000a4000c1e1500 */
[----:B0-----:R-:W0:Y:S02]  /*7520*/  S2R R123, SR_TID.X ;  /* 0x00000000007b7919 */ /* 0x001e240000002100 */
[----:B0-----:R-:W-:-:S04]  /*7530*/  LOP3.LUT R121, R123, 0xff, RZ, 0xc0, !PT ;  /* 0x000000ff7b797812 */ /* 0x001fc800078ec0ff */
[----:B------:R-:W-:Y:S01]  /*7540*/  SHF.L.U32 R121, R121, 0x1, RZ ;  /* 0x0000000179797819 */ /* 0x000fe200000006ff */
[----:B------:R-:W-:Y:S06]  /*7550*/  BAR.SYNC.DEFER_BLOCKING 0x0 ;  /* 0x0000000000007b1d */ /* 0x000fec0000010000 */
[----:B------:R0:W-:Y:S02]  /*7560*/  STS.U16 [R121+UR8+0x3000], R12 ;  /* 0x0030000c79007988 */ /* 0x0001e40008000408 */
[----:B0-----:R-:W0:Y:S02]  /*7570*/  S2R R12, SR_TID.X ;  /* 0x00000000000c7919 */ /* 0x001e240000002100 */
[----:B------:R1:W-:Y:S04]  /*7580*/  STS.U16 [R121+UR8+0x1000], R3 ;  /* 0x0010000379007988 */ /* 0x0003e80008000408 */
[----:B------:R0:W-:Y:S01]  /*7590*/  STS.U16 [R121+UR8+0x7000], R13 ;  /* 0x0070000d79007988 */ /* 0x0001e20008000408 */
[----:B-1----:R-:W-:-:S03]  /*75a0*/  LOP3.LUT R3, R121, 0x10, RZ, 0x3c, !PT ;  /* 0x0000001079037812 */ /* 0x002fc600078e3cff */
[----:B------:R-:W-:Y:S04]  /*75b0*/  STS.U16 [R121+UR8], R32 ;  /* 0x0000002079007988 */ /* 0x000fe80008000408 */
[----:B------:R-:W-:Y:S04]  /*75c0*/  STS.U16 [R121+UR8+0x2000], R169 ;  /* 0x002000a979007988 */ /* 0x000fe80008000408 */
[----:B------:R-:W-:Y:S04]  /*75d0*/  STS.U16 [R121+UR8+0x4000], R171 ;  /* 0x004000ab79007988 */ /* 0x000fe80008000408 */
[----:B------:R-:W-:Y:S01]  /*75e0*/  STS.U16 [R121+UR8+0x5000], R17 ;  /* 0x0050001179007988 */ /* 0x000fe20008000408 */
[----:B0-----:R-:W-:-:S03]  /*75f0*/  IMAD.SHL.U32 R13, R12, 0x8, RZ ;  /* 0x000000080c0d7824 */ /* 0x001fc600078e00ff */
[----:B------:R-:W-:Y:S04]  /*7600*/  STS.U16 [R121+UR8+0x6000], R14 ;  /* 0x0060000e79007988 */ /* 0x000fe80008000408 */
[----:B------:R-:W-:Y:S01]  /*7610*/  STS.U16 [R121+UR8+0x8000], R160 ;  /* 0x008000a079007988 */ /* 0x000fe20008000408 */
[----:B------:R-:W-:-:S03]  /*7620*/  LOP3.LUT R13, R13, 0x30, RZ, 0xc0, !PT ;  /* 0x000000300d0d7812 */ /* 0x000fc600078ec0ff */
[----:B------:R-:W-:Y:S04]  /*7630*/  STS.U16 [R121+UR8+0x9000], R162 ;  /* 0x009000a279007988 */ /* 0x000fe80008000408 */
[----:B------:R0:W-:Y:S04]  /*7640*/  STS.U16 [R121+UR8+0xa000], R4 ;  /* 0x00a0000479007988 */ /* 0x0001e80008000408 */
[----:B------:R-:W-:Y:S04]  /*7650*/  STS.U16 [R121+UR8+0xb000], R45 ;  /* 0x00b0002d79007988 */ /* 0x000fe80008000408 */
[----:B------:R-:W-:Y:S04]  /*7660*/  STS.U16 [R121+UR8+0xc000], R27 ;  /* 0x00c0001b79007988 */ /* 0x000fe80008000408 */
[----:B------:R-:W-:Y:S04]  /*7670*/  STS.U16 [R121+UR8+0xd000], R161 ;  /* 0x00d000a179007988 */ /* 0x000fe80008000408 */
[----:B------:R-:W-:Y:S04]  /*7680*/  STS.U16 [R121+UR8+0xe000], R163 ;  /* 0x00e000a379007988 */ /* 0x000fe80008000408 */
[----:B------:R-:W-:Y:S04]  /*7690*/  STS.U16 [R121+UR8+0xf000], R172 ;  /* 0x00f000ac79007988 */ /* 0x000fe80008000408 */
[----:B------:R1:W-:Y:S01]  /*76a0*/  STS.U16 [R3+UR8+0x200], R6 ;  /* 0x0002000603007988 */ /* 0x0003e20008000408 */
[----:B0-----:R-:W-:-:S03]  /*76b0*/  IMAD.SHL.U32 R4, R12, 0x2, RZ ;  /* 0x000000020c047824 */ /* 0x001fc600078e00ff */
[----:B------:R-:W-:Y:S01]  /*76c0*/  STS.U16 [R3+UR8+0x1200], R93 ;  /* 0x0012005d03007988 */ /* 0x000fe20008000408 */
[----:B-1----:R-:W-:-:S03]  /*76d0*/  LOP3.LUT R6, R12, 0x7, RZ, 0xc0, !PT ;  /* 0x000000070c067812 */ /* 0x002fc600078ec0ff */
        /* <DEDUP_REMOVED lines=13> */
[----:B------:R0:W-:Y:S02]  /*77b0*/  STS.U16 [R3+UR8+0xf200], R178 ;  /* 0x00f200b203007988 */ /* 0x0001e40008000408 */
[----:B0-----:R-:W-:-:S02]  /*77c0*/  IMAD R3, R6, 0x40, R13 ;  /* 0x0000004006037824 */ /* 0x001fc400078e020d */
[----:B------:R-:W-:-:S03]  /*77d0*/  IMAD.SHL.U32 R13, R6, 0x10, RZ ;  /* 0x00000010060d7824 */ /* 0x000fc600078e00ff */
[--C-:B------:R-:W-:Y:S02]  /*77e0*/  LOP3.LUT R3, R3, 0x10, R4.reuse, 0x78, !PT ;  /* 0x0000001003037812 */ /* 0x100fe400078e7804 */
[----:B------:R-:W-:Y:S02]  /*77f0*/  LOP3.LUT R4, R13, 0x30, R4, 0x78, !PT ;  /* 0x000000300d047812 */ /* 0x000fe400078e7804 */
[----:B------:R-:W-:-:S04]  /*7800*/  LOP3.LUT R13, R12, 0xe0, RZ, 0xc0, !PT ;  /* 0x000000e00c0d7812 */ /* 0x000fc800078ec0ff */
[----:B------:R-:W-:-:S05]  /*7810*/  LEA R6, R6, R13, 0x2 ;  /* 0x0000000d06067211 */ /* 0x000fca00078e10ff */
[----:B------:R-:W-:Y:S01]  /*7820*/  IMAD.U32 R4, R6, 0x80, R4 ;  /* 0x0000008006047824 */ /* 0x000fe200078e0004 */
[----:B------:R-:W-:-:S05]  /*7830*/  LOP3.LUT R6, R121, 0x20, RZ, 0x3c, !PT ;  /* 0x0000002079067812 */ /* 0x000fca00078e3cff */
[----:B------:R0:W-:Y:S04]  /*7840*/  STS.U16 [R6+UR8+0x1400], R5 ;  /* 0x0014000506007988 */ /* 0x0001e80008000408 */
[----:B------:R-:W-:Y:S04]  /*7850*/  STS.U16 [R6+UR8+0x400], R184 ;  /* 0x000400b806007988 */ /* 0x000fe80008000408 */
[----:B------:R-:W-:Y:S01]  /*7860*/  STS.U16 [R6+UR8+0x2400], R26 ;  /* 0x0024001a06007988 */ /* 0x000fe20008000408 */
[----:B0-----:R-:W-:-:S03]  /*7870*/  LOP3.LUT R5, R121, 0x30, RZ, 0x3c, !PT ;  /* 0x0000003079057812 */ /* 0x001fc600078e3cff */
        /* <DEDUP_REMOVED lines=29> */
[----:B---3--:R0:W-:Y:S04]  /*7a50*/  STS.U16 [R5+UR8+0xf600], R192 ;  /* 0x00f600c005007988 */ /* 0x0081e80008000408 */
        /* <DEDUP_REMOVED lines=18> */
[----:B0-----:R-:W-:-:S02]  /*7b80*/  LOP3.LUT R6, R121, 0x60, RZ, 0x3c, !PT ;  /* 0x0000006079067812 */ /* 0x001fc400078e3cff */
[----:B------:R-:W-:Y:S01]  /*7b90*/  LOP3.LUT R121, R121, 0x70, RZ, 0x3c, !PT ;  /* 0x0000007079797812 */ /* 0x000fe200078e3cff */
        /* <DEDUP_REMOVED lines=12> */
[----:B-----5:R-:W-:Y:S04]  /*7c60*/  STS.U16 [R5+UR8+0xda00], R198 ;  /* 0x00da00c605007988 */ /* 0x020fe80008000408 */
[----:B--2---:R-:W-:Y:S04]  /*7c70*/  STS.U16 [R5+UR8+0xea00], R201 ;  /* 0x00ea00c905007988 */ /* 0x004fe80008000408 */
        /* <DEDUP_REMOVED lines=30> */
[----:B----4-:R-:W-:Y:S04]  /*7e60*/  STS.U16 [R121+UR8+0xde00], R120 ;  /* 0x00de007879007988 */ /* 0x010fe80008000408 */
[----:B------:R-:W-:Y:S04]  /*7e70*/  STS.U16 [R121+UR8+0xee00], R122 ;  /* 0x00ee007a79007988 */ /* 0x000fe80008000408 */
[----:B------:R-:W-:Y:S01]  /*7e80*/  STS.U16 [R121+UR8+0xfe00], R158 ;  /* 0x00fe009e79007988 */ /* 0x000fe20008000408 */
[----:B------:R-:W-:Y:S01]  /*7e90*/  BAR.SYNC.DEFER_BLOCKING 0x0 ;  /* 0x0000000000007b1d */ /* 0x000fe20000010000 */
[----:B------:R-:W-:-:S05]  /*7ea0*/  LOP3.LUT R12, R12, 0x10, RZ, 0xc0, !PT ;  /* 0x000000100c0c7812 */ /* 0x000fca00078ec0ff */
[----:B------:R-:W-:-:S05]  /*7eb0*/  IMAD R3, R12, 0x20, R3 ;  /* 0x000000200c037824 */ /* 0x000fca00078e0203 */
[----:B0-----:R-:W-:Y:S01]  /*7ec0*/  LOP3.LUT R6, R3, 0x20, RZ, 0x3c, !PT ;  /* 0x0000002003067812 */ /* 0x001fe200078e3cff */
[----:B------:R-:W-:Y:S04]  /*7ed0*/  LDSM.16.MT88.4 R44, [R3+UR8+0x10000] ;  /* 0x01000008032c783b */ /* 0x000fe80008004200 */
[----:B------:R-:W0:Y:S04]  /*7ee0*/  LDSM.16.M88.4 R32, [R4+UR8] ;  /* 0x000000080420783b */ /* 0x000e280008000200 */
[----:B------:R-:W1:Y:S04]  /*7ef0*/  LDSM.16.M88.4 R16, [R4+UR8+0x8000] ;  /* 0x008000080410783b */ /* 0x000e680008000200 */
[----:B------:R-:W2:Y:S04]  /*7f00*/  LDSM.16.MT88.4 R92, [R6+UR8+0x10000] ;  /* 0x01000008065c783b */ /* 0x000ea80008004200 */
[----:B------:R-:W3:Y:S04]  /*7f10*/  LDSM.16.MT88.4 R20, [R3+UR8+0x10400] ;  /* 0x010400080314783b */ /* 0x000ee80008004200 */
[----:B------:R-:W4:Y:S01]  /*7f20*/  LDSM.16.MT88.4 R24, [R6+UR8+0x10400] ;  /* 0x010400080618783b */ /* 0x000f220008004200 */
[----:B------:R-:W-:-:S03]  /*7f30*/  LOP3.LUT R5, R4, 0x40, RZ, 0x3c, !PT ;  /* 0x0000004004057812 */ /* 0x000fc600078e3cff */
[----:B------:R-:W-:Y:S04]  /*7f40*/  LDSM.16.MT88.4 R12, [R3+UR8+0x10800] ;  /* 0x01080008030c783b */ /* 0x000fe80008004200 */
[----:B------:R-:W5:Y:S04]  /*7f50*/  LDSM.16.M88.4 R96, [R5+UR8] ;  /* 0x000000080560783b */ /* 0x000f680008000200 */
[----:B------:R-:W3:Y:S04]  /*7f60*/  LDSM.16.M88.4 R52, [R5+UR8+0x8000] ;  /* 0x008000080534783b */ /* 0x000ee80008000200 */
[----:B------:R-:W3:Y:S04]  /*7f70*/  LDSM.16.MT88.4 R88, [R6+UR8+0x10800] ;  /* 0x010800080658783b */ /* 0x000ee80008004200 */
[----:B------:R-:W4:Y:S01]  /*7f80*/  LDSM.16.MT88.4 R48, [R3+UR8+0x10c00] ;  /* 0x010c00080330783b */ /* 0x000f220008004200 */
[C---:B0-----:R-:W-:Y:S08]  /*7f90*/  HMMA.16816.F32 R40, R44.reuse, R32, RZ ;  /* 0x000000202c28723c */ /* 0x041ff000000018ff */
[----:B-1----:R-:W-:Y:S08]  /*7fa0*/  HMMA.16816.F32 R44, R44, R16, RZ ;  /* 0x000000102c2c723c */ /* 0x002ff000000018ff */
[C---:B--2---:R-:W-:Y:S08]  /*7fb0*/  HMMA.16816.F32 R36, R92.reuse, R32, RZ ;  /* 0x000000205c24723c */ /* 0x044ff000000018ff */
[----:B------:R-:W-:Y:S08]  /*7fc0*/  HMMA.16816.F32 R92, R92, R16, RZ ;  /* 0x000000105c5c723c */ /* 0x000ff000000018ff */
[C---:B---3--:R-:W-:Y:S08]  /*7fd0*/  HMMA.16816.F32 R40, R20.reuse, R34, R40 ;  /* 0x000000221428723c */ /* 0x048ff00000001828 */
[----:B------:R-:W-:Y:S01]  /*7fe0*/  HMMA.16816.F32 R20, R20, R18, R44 ;  /* 0x000000121414723c */ /* 0x000fe2000000182c */
[----:B------:R-:W-:Y:S07]  /*7ff0*/  LDSM.16.MT88.4 R44, [R3+UR8+0x11000] ;  /* 0x01100008032c783b */ /* 0x000fee0008004200 */
[C---:B----4-:R-:W-:Y:S01]  /*8000*/  HMMA.16816.F32 R32, R24.reuse, R34, R36 ;  /* 0x000000221820723c */ /* 0x050fe20000001824 */
[----:B------:R-:W0:Y:S07]  /*8010*/  LDSM.16.MT88.4 R36, [R6+UR8+0x10c00] ;  /* 0x010c00080624783b */ /* 0x000e2e0008004200 */
[----:B------:R-:W-:Y:S01]  /*8020*/  HMMA.16816.F32 R92, R24, R18, R92 ;  /* 0x00000012185c723c */ /* 0x000fe2000000185c */
[----:B------:R-:W1:Y:S04]  /*8030*/  LDSM.16.M88.4 R24, [R4+UR8+0x80] ;  /* 0x000080080418783b */ /* 0x000e680008000200 */
[----:B------:R-:W2:Y:S03]  /*8040*/  LDSM.16.M88.4 R16, [R4+UR8+0x8080] ;  /* 0x008080080410783b */ /* 0x000ea60008000200 */
[C---:B-----5:R-:W-:Y:S08]  /*8050*/  HMMA.16816.F32 R40, R12.reuse, R96, R40 ;  /* 0x000000600c28723c */ /* 0x060ff00000001828 */
[----:B------:R-:W-:Y:S01]  /*8060*/  HMMA.16816.F32 R20, R12, R52, R20 ;  /* 0x000000340c14723c */ /* 0x000fe20000001814 */
[----:B------:R-:W3:Y:S07]  /*8070*/  LDSM.16.MT88.4 R12, [R6+UR8+0x11000] ;  /* 0x01100008060c783b */ /* 0x000eee0008004200 */
[C---:B------:R-:W-:Y:S08]  /*8080*/  HMMA.16816.F32 R32, R88.reuse, R96, R32 ;  /* 0x000000605820723c */ /* 0x040ff00000001820 */
[----:B------:R-:W-:Y:S01]  /*8090*/  HMMA.16816.F32 R88, R88, R52, R92 ;  /* 0x000000345858723c */ /* 0x000fe2000000185c */
[----:B------:R-:W-:Y:S07]  /*80a0*/  LDSM.16.MT88.4 R92, [R6+UR8+0x11800] ;  /* 0x01180008065c783b */ /* 0x000fee0008004200 */
[C---:B------:R-:W-:Y:S08]  /*80b0*/  HMMA.16816.F32 R40, R48.reuse, R98, R40 ;  /* 0x000000623028723c */ /* 0x040ff00000001828 */
[----:B------:R-:W-:Y:S01]  /*80c0*/  HMMA.16816.F32 R48, R48, R54, R20 ;  /* 0x000000363030723c */ /* 0x000fe20000001814 */
[----:B------:R-:W4:Y:S07]  /*80d0*/  LDSM.16.MT88.4 R20, [R3+UR8+0x11400] ;  /* 0x011400080314783b */ /* 0x000f2e0008004200 */
[C---:B0-----:R-:W-:Y:S01]  /*80e0*/  HMMA.16816.F32 R96, R36.reuse, R98, R32 ;  /* 0x000000622460723c */ /* 0x041fe20000001820 */
[----:B------:R-:W0:Y:S07]  /*80f0*/  LDSM.16.MT88.4 R32, [R6+UR8+0x11400] ;  /* 0x011400080620783b */ /* 0x000e2e0008004200 */
[----:B------:R-:W-:Y:S01]  /*8100*/  HMMA.16816.F32 R36, R36, R54, R88 ;  /* 0x000000362424723c */ /* 0x000fe20000001858 */
[----:B------:R-:W-:Y:S04]  /*8110*/  LDSM.16.M88.4 R52, [R5+UR8+0x80] ;  /* 0x000080080534783b */ /* 0x000fe80008000200 */
[----:B------:R-:W-:Y:S03]  /*8120*/  LDSM.16.M88.4 R88, [R5+UR8+0x8080] ;  /* 0x008080080558783b */ /* 0x000fe60008000200 */
[C---:B-1----:R-:W-:Y:S08]  /*8130*/  HMMA.16816.F32 R40, R44.reuse, R24, R40 ;  /* 0x000000182c28723c */ /* 0x042ff00000001828 */
[----:B--2---:R-:W-:Y:S01]  /*8140*/  HMMA.16816.F32 R44, R44, R16, R48 ;  /* 0x000000102c2c723c */ /* 0x004fe20000001830 */
[----:B------:R-:W1:Y:S07]  /*8150*/  LDSM.16.MT88.4 R48, [R3+UR8+0x11800] ;  /* 0x011800080330783b */ /* 0x000e6e0008004200 */
[C---:B---3--:R-:W-:Y:S08]  /*8160*/  HMMA.16816.F32 R96, R12.reuse, R24, R96 ;  /* 0x000000180c60723c */ /* 0x048ff00000001860 */
[----:B------:R-:W-:Y:S01]  /*8170*/  HMMA.16816.F32 R36, R12, R16, R36 ;  /* 0x000000100c24723c */ /* 0x000fe20000001824 */
[----:B------:R-:W2:Y:S07]  /*8180*/  LDSM.16.MT88.4 R12, [R3+UR8+0x11c00] ;  /* 0x011c0008030c783b */ /* 0x000eae0008004200 */
[C---:B----4-:R-:W-:Y:S08]  /*8190*/  HMMA.16816.F32 R40, R20.reuse, R26, R40 ;  /* 0x0000001a1428723c */ /* 0x050ff00000001828 */
[----:B------:R-:W-:Y:S01]  /*81a0*/  HMMA.16816.F32 R44, R20, R18, R44 ;  /* 0x00000012142c723c */ /* 0x000fe2000000182c */
[----:B------:R-:W3:Y:S07]  /*81b0*/  LDSM.16.MT88.4 R20, [R6+UR8+0x11c00] ;  /* 0x011c00080614783b */ /* 0x000eee0008004200 */
[C---:B0-----:R-:W-:Y:S01]  /*81c0*/  HMMA.16816.F32 R96, R32.reuse, R26, R96 ;  /* 0x0000001a2060723c */ /* 0x041fe20000001860 */
[----:B------:R-:W-:Y:S07]  /*81d0*/  LDSM.16.MT88.4 R24, [R3+UR8+0x12000] ;  /* 0x012000080318783b */ /* 0x000fee0008004200 */
[----:B------:R-:W-:Y:S01]  /*81e0*/  HMMA.16816.F32 R36, R32, R18, R36 ;  /* 0x000000122024723c */ /* 0x000fe20000001824 */
[----:B------:R-:W0:Y:S04]  /*81f0*/  LDSM.16.M88.4 R32, [R4+UR8+0x100] ;  /* 0x000100080420783b */ /* 0x000e280008000200 */
[----:B------:R-:W4:Y:S03]  /*8200*/  LDSM.16.M88.4 R16, [R4+UR8+0x8100] ;  /* 0x008100080410783b */ /* 0x000f260008000200 */
[C---:B-1----:R-:W-:Y:S08]  /*8210*/  HMMA.16816.F32 R40, R48.reuse, R52, R40 ;  /* 0x000000343028723c */ /* 0x042ff00000001828 */
[----:B------:R-:W-:Y:S01]  /*8220*/  HMMA.16816.F32 R44, R48, R88, R44 ;  /* 0x00000058302c723c */ /* 0x000fe2000000182c */
[----:B------:R-:W1:Y:S07]  /*8230*/  LDSM.16.MT88.4 R48, [R6+UR8+0x12000] ;  /* 0x012000080630783b */ /* 0x000e6e0008004200 */
[C---:B------:R-:W-:Y:S08]  /*8240*/  HMMA.16816.F32 R96, R92.reuse, R52, R96 ;  /* 0x000000345c60723c */ /* 0x040ff00000001860 */
[----:B------:R-:W-:Y:S01]  /*8250*/  HMMA.16816.F32 R36, R92, R88, R36 ;  /* 0x000000585c24723c */ /* 0x000fe20000001824 */
[----:B------:R-:W-:Y:S07]  /*8260*/  LDSM.16.MT88.4 R92, [R6+UR8+0x12800] ;  /* 0x01280008065c783b */ /* 0x000fee0008004200 */
[C---:B--2---:R-:W-:Y:S08]  /*8270*/  HMMA.16816.F32 R40, R12.reuse, R54, R40 ;  /* 0x000000360c28723c */ /* 0x044ff00000001828 */
[----:B------:R-:W-:Y:S01]  /*8280*/  HMMA.16816.F32 R44, R12, R90, R44 ;  /* 0x0000005a0c2c723c */ /* 0x000fe2000000182c */
[----:B------:R-:W2:Y:S07]  /*8290*/  LDSM.16.MT88.4 R12, [R3+UR8+0x12400] ;  /* 0x01240008030c783b */ /* 0x000eae0008004200 */
[C---:B---3--:R-:W-:Y:S08]  /*82a0*/  HMMA.16816.F32 R96, R20.reuse, R54, R96 ;  /* 0x000000361460723c */ /* 0x048ff00000001860 */
[----:B------:R-:W-:Y:S01]  /*82b0*/  HMMA.16816.F32 R36, R20, R90, R36 ;  /* 0x0000005a1424723c */ /* 0x000fe20000001824 */
[----:B------:R-:W3:Y:S04]  /*82c0*/  LDSM.16.MT88.4 R20, [R6+UR8+0x12400] ;  /* 0x012400080614783b */ /* 0x000ee80008004200 */
[----:B------:R-:W-:Y:S03]  /*82d0*/  LDSM.16.MT88.4 R88, [R3+UR8+0x12800] ;  /* 0x012800080358783b */ /* 0x000fe60008004200 */
[C---:B0-----:R-:W-:Y:S08]  /*82e0*/  HMMA.16816.F32 R40, R24.reuse, R32, R40 ;  /* 0x000000201828723c */ /* 0x041ff00000001828 */
[----:B----4-:R-:W-:Y:S01]  /*82f0*/  HMMA.16816.F32 R52, R24, R16, R44 ;  /* 0x000000101834723c */ /* 0x010fe2000000182c */
[----:B------:R-:W0:Y:S04]  /*8300*/  LDSM.16.M88.4 R44, [R5+UR8+0x100] ;  /* 0x00010008052c783b */ /* 0x000e280008000200 */
[----:B------:R-:W4:Y:S03]  /*8310*/  LDSM.16.M88.4 R24, [R5+UR8+0x8100] ;  /* 0x008100080518783b */ /* 0x000f260008000200 */
[C---:B-1----:R-:W-:Y:S08]  /*8320*/  HMMA.16816.F32 R96, R48.reuse, R32, R96 ;  /* 0x000000203060723c */ /* 0x042ff00000001860 */
[----:B------:R-:W-:Y:S01]  /*8330*/  HMMA.16816.F32 R36, R48, R16, R36 ;  /* 0x000000103024723c */ /* 0x000fe20000001824 */
[----:B------:R-:W-:Y:S07]  /*8340*/  LDSM.16.M88.4 R48, [R4+UR8+0x8180] ;  /* 0x008180080430783b */ /* 0x000fee0008000200 */
[C---:B--2---:R-:W-:Y:S08]  /*8350*/  HMMA.16816.F32 R40, R12.reuse, R34, R40 ;  /* 0x000000220c28723c */ /* 0x044ff00000001828 */
[----:B------:R-:W-:Y:S01]  /*8360*/  HMMA.16816.F32 R52, R12, R18, R52 ;  /* 0x000000120c34723c */ /* 0x000fe20000001834 */
[----:B------:R-:W1:Y:S07]  /*8370*/  LDSM.16.MT88.4 R12, [R3+UR8+0x12c00] ;  /* 0x012c0008030c783b */ /* 0x000e6e0008004200 */
[C---:B---3--:R-:W-:Y:S01]  /*8380*/  HMMA.16816.F32 R96, R20.reuse, R34, R96 ;  /* 0x000000221460723c */ /* 0x048fe20000001860 */
[----:B------:R-:W2:Y:S07]  /*8390*/  LDSM.16.MT88.4 R32, [R6+UR8+0x12c00] ;  /* 0x012c00080620783b */ /* 0x000eae0008004200 */
[----:B------:R-:W-:Y:S01]  /*83a0*/  HMMA.16816.F32 R36, R20, R18, R36 ;  /* 0x000000121424723c */ /* 0x000fe20000001824 */
[----:B------:R-:W-:Y:S04]  /*83b0*/  LDSM.16.MT88.4 R16, [R3+UR8+0x13000] ;  /* 0x013000080310783b */ /* 0x000fe80008004200 */
[----:B------:R-:W3:Y:S03]  /*83c0*/  LDSM.16.M88.4 R20, [R4+UR8+0x180] ;  /* 0x000180080414783b */ /* 0x000ee60008000200 */
[C---:B0-----:R-:W-:Y:S08]  /*83d0*/  HMMA.16816.F32 R40, R88.reuse, R44, R40 ;  /* 0x0000002c5828723c */ /* 0x041ff00000001828 */
[----:B----4-:R-:W-:Y:S01]  /*83e0*/  HMMA.16816.F32 R52, R88, R24, R52 ;  /* 0x000000185834723c */ /* 0x010fe20000001834 */
[----:B------:R-:W0:Y:S07]  /*83f0*/  LDSM.16.MT88.4 R88, [R6+UR8+0x13000] ;  /* 0x013000080658783b */ /* 0x000e2e0008004200 */
[C---:B------:R-:W-:Y:S08]  /*8400*/  HMMA.16816.F32 R96, R92.reuse, R44, R96 ;  /* 0x0000002c5c60723c */ /* 0x040ff00000001860 */
[----:B------:R-:W-:Y:S01]  /*8410*/  HMMA.16816.F32 R36, R92, R24, R36 ;  /* 0x000000185c24723c */ /* 0x000fe20000001824 */
[----:B------:R-:W-:Y:S07]  /*8420*/  LDSM.16.MT88.4 R92, [R3+UR8+0x13c00] ;  /* 0x013c0008035c783b */ /* 0x000fee0008004200 */
[C---:B-1----:R-:W-:Y:S08]  /*8430*/  HMMA.16816.F32 R40, R12.reuse, R46, R40 ;  /* 0x0000002e0c28723c */ /* 0x042ff00000001828 */
[----:B------:R-:W-:Y:S01]  /*8440*/  HMMA.16816.F32 R52, R12, R26, R52 ;  /* 0x0000001a0c34723c */ /* 0x000fe20000001834 */
[----:B------:R-:W1:Y:S07]  /*8450*/  LDSM.16.MT88.4 R12, [R3+UR8+0x13400] ;  /* 0x01340008030c783b */ /* 0x000e6e0008004200 */
[C---:B--2---:R-:W-:Y:S01]  /*8460*/  HMMA.16816.F32 R96, R32.reuse, R46, R96 ;  /* 0x0000002e2060723c */ /* 0x044fe20000001860 */
[----:B------:R-:W-:Y:S07]  /*8470*/  LDSM.16.M88.4 R44, [R5+UR8+0x8180] ;  /* 0x00818008052c783b */ /* 0x000fee0008000200 */
[----:B------:R-:W-:Y:S01]  /*8480*/  HMMA.16816.F32 R36, R32, R26, R36 ;  /* 0x0000001a2024723c */ /* 0x000fe20000001824 */
[----:B------:R-:W2:Y:S04]  /*8490*/  LDSM.16.MT88.4 R24, [R6+UR8+0x13400] ;  /* 0x013400080618783b */ /* 0x000ea80008004200 */
[----:B------:R-:W-:Y:S03]  /*84a0*/  LDSM.16.MT88.4 R32, [R3+UR8+0x13800] ;  /* 0x013800080320783b */ /* 0x000fe60008004200 */
[C---:B---3--:R-:W-:Y:S08]  /*84b0*/  HMMA.16816.F32 R40, R16.reuse, R20, R40 ;  /* 0x000000141028723c */ /* 0x048ff00000001828 */
[----:B------:R-:W-:Y:S01]  /*84c0*/  HMMA.16816.F32 R52, R16, R48, R52 ;  /* 0x000000301034723c */ /* 0x000fe20000001834 */
[----:B------:R-:W3:Y:S07]  /*84d0*/  LDSM.16.M88.4 R16, [R5+UR8+0x180] ;  /* 0x000180080510783b */ /* 0x000eee0008000200 */
[C---:B0-----:R-:W-:Y:S08]  /*84e0*/  HMMA.16816.F32 R96, R88.reuse, R20, R96 ;  /* 0x000000145860723c */ /* 0x041ff00000001860 */
[----:B------:R-:W-:Y:S01]  /*84f0*/  HMMA.16816.F32 R36, R88, R48, R36 ;  /* 0x000000305824723c */ /* 0x000fe20000001824 */
[----:B------:R-:W0:Y:S07]  /*8500*/  LDSM.16.MT88.4 R88, [R6+UR8+0x13800] ;  /* 0x013800080658783b */ /* 0x000e2e0008004200 */
[C---:B-1----:R-:W-:Y:S08]  /*8510*/  HMMA.16816.F32 R40, R12.reuse, R22, R40 ;  /* 0x000000160c28723c */ /* 0x042ff00000001828 */
[----:B------:R-:W-:Y:S01]  /*8520*/  HMMA.16816.F32 R52, R12, R50, R52 ;  /* 0x000000320c34723c */ /* 0x000fe20000001834 */
[----:B------:R-:W1:Y:S07]  /*8530*/  LDSM.16.MT88.4 R12, [R6+UR8+0x13c00] ;  /* 0x013c0008060c783b */ /* 0x000e6e0008004200 */
[C---:B--2---:R-:W-:Y:S08]  /*8540*/  HMMA.16816.F32 R96, R24.reuse, R22, R96 ;  /* 0x000000161860723c */ /* 0x044ff00000001860 */
[----:B------:R-:W-:Y:S08]  /*8550*/  HMMA.16816.F32 R36, R24, R50, R36 ;  /* 0x000000321824723c */ /* 0x000ff00000001824 */
[C---:B---3--:R-:W-:Y:S08]  /*8560*/  HMMA.16816.F32 R40, R32.reuse, R16, R40 ;  /* 0x000000102028723c */ /* 0x048ff00000001828 */
[----:B------:R-:W-:Y:S08]  /*8570*/  HMMA.16816.F32 R52, R32, R44, R52 ;  /* 0x0000002c2034723c */ /* 0x000ff00000001834 */
[----:B0-----:R-:W-:Y:S01]  /*8580*/  HMMA.16816.F32 R96, R88, R16, R96 ;  /* 0x000000105860723c */ /* 0x001fe20000001860 */
[----:B------:R-:W-:-:S07]  /*8590*/  LOP3.LUT R3, R123, 0x3, RZ, 0xc0, !PT ;  /* 0x000000037b037812 */ /* 0x000fce00078ec0ff */
[----:B------:R-:W-:Y:S01]  /*85a0*/  HMMA.16816.F32 R36, R88, R44, R36 ;  /* 0x0000002c5824723c */ /* 0x000fe20000001824 */
[----:B------:R-:W-:Y:S01]  /*85b0*/  IMAD.SHL.U32 R3, R3, 0x2, RZ ;  /* 0x0000000203037824 */ /* 0x000fe200078e00ff */
[----:B------:R-:W-:-:S06]  /*85c0*/  LOP3.LUT R4, R123, 0xe0, RZ, 0xc0, !PT ;  /* 0x000000e07b047812 */ /* 0x000fcc00078ec0ff */
[----:B------:R-:W-:Y:S01]  /*85d0*/  HMMA.16816.F32 R40, R92, R18, R40 ;  /* 0x000000125c28723c */ /* 0x000fe20000001828 */
[----:B------:R-:W-:-:S07]  /*85e0*/  LEA.HI R3, R4, R3, RZ, 0x1e ;  /* 0x0000000304037211 */ /* 0x000fce00078ff0ff */
[----:B------:R-:W-:Y:S01]  /*85f0*/  HMMA.16816.F32 R52, R92, R46, R52 ;  /* 0x0000002e5c34723c */ /* 0x000fe20000001834 */
[----:B------:R-:W-:-:S07]  /*8600*/  VIADD R3, R3, UR4 ;  /* 0x0000000403037c36 */ /* 0x000fce0008000000 */
[----:B-1----:R-:W-:Y:S01]  /*8610*/  HMMA.16816.F32 R96, R12, R18, R96 ;  /* 0x000000120c60723c */ /* 0x002fe20000001860 */
[----:B------:R-:W-:Y:S02]  /*8620*/  ISETP.GE.AND P6, PT, R9, R3, PT ;  /* 0x000000030900720c */ /* 0x000fe40003fc6270 */
[----:B------:R-:W-:-:S05]  /*8630*/  FMUL R16, R42, UR12 ;  /* 0x0000000c2a107c20 */ /* 0x000fca0008400000 */
[----:B------:R-:W-:Y:S01]  /*8640*/  HMMA.16816.F32 R36, R12, R46, R36 ;  /* 0x0000002e0c24723c */ /* 0x000fe20000001824 */
[----:B------:R-:W-:Y:S02]  /*8650*/  VIADD R14, R3, 0x41 ;  /* 0x00000041030e7836 */ /* 0x000fe40000000000 */
[----:B------:R-:W-:Y:S01]  /*8660*/  FMUL R22, R41, UR12 ;  /* 0x0000000c29167c20 */ /* 0x000fe20008400000 */
[-C--:B------:R-:W-:Y:S01]  /*8670*/  ISETP.GT.AND P3, PT, R8, R3.reuse, PT ;  /* 0x000000030800720c */ /* 0x080fe20003f64270 */
[----:B------:R-:W-:Y:S01]  /*8680*/  FMUL R15, R43, UR12 ;  /* 0x0000000c2b0f7c20 */ /* 0x000fe20008400000 */
[----:B------:R-:W-:Y:S01]  /*8690*/  IADD3 R6, PT, PT, R3, 0x40, RZ ;  /* 0x0000004003067810 */ /* 0x000fe20007ffe0ff */
[----:B------:R-:W-:Y:S01]  /*86a0*/  FMUL R18, R53, UR12 ;  /* 0x0000000c35127c20 */ /* 0x000fe20008400000 */
[----:B------:R-:W-:Y:S01]  /*86b0*/  FSEL R16, R16, -INF , P6 ;  /* 0xff80000010107808 */ /* 0x000fe20003000000 */
[----:B------:R-:W-:Y:S01]  /*86c0*/  FMUL R23, R40, UR12 ;  /* 0x0000000c28177c20 */ /* 0x000fe20008400000 */
[----:B------:R-:W-:Y:S01]  /*86d0*/  ISETP.GT.AND P5, PT, R9, R3, PT ;  /* 0x000000030900720c */ /* 0x000fe20003fa4270 */
[----:B------:R-:W-:Y:S01]  /*86e0*/  FMUL R4, R52, UR12 ;  /* 0x0000000c34047c20 */ /* 0x000fe20008400000 */
[----:B------:R-:W-:-:S02]  /*86f0*/  ISETP.GE.AND P6, PT, R8, R14, PT ;  /* 0x0000000e0800720c */ /* 0x000fc40003fc6270 */
[----:B------:R-:W-:Y:S02]  /*8700*/  FSEL R22, R22, -INF , P3 ;  /* 0xff80000016167808 */ /* 0x000fe40001800000 */
[CC--:B------:R-:W-:Y:S02]  /*8710*/  ISETP.GE.AND P2, PT, R8.reuse, R3.reuse, PT ;  /* 0x000000030800720c */ /* 0x0c0fe40003f46270 */
[-C--:B------:R-:W-:Y:S01]  /*8720*/  ISETP.GE.AND P3, PT, R8, R6.reuse, PT ;  /* 0x000000060800720c */ /* 0x080fe20003f66270 */
[----:B------:R-:W-:Y:S01]  /*8730*/  FMUL R5, R54, UR12 ;  /* 0x0000000c36057c20 */ /* 0x000fe20008400000 */
[----:B------:R-:W-:Y:S01]  /*8740*/  FMUL R13, R55, UR12 ;  /* 0x0000000c370d7c20 */ /* 0x000fe20008400000 */
[----:B------:R-:W-:Y:S01]  /*8750*/  FSEL R15, R15, -INF , P5 ;  /* 0xff8000000f0f7808 */ /* 0x000fe20002800000 */
[----:B------:R-:W-:Y:S01]  /*8760*/  FMUL R17, R96, UR12 ;  /* 0x0000000c60117c20 */ /* 0x000fe20008400000 */
[----:B------:R-:W-:Y:S01]  /*8770*/  FSEL R18, R18, -INF , P6 ;  /* 0xff80000012127808 */ /* 0x000fe20003000000 */
[----:B------:R-:W-:Y:S01]  /*8780*/  FMUL R97, R97, UR12 ;  /* 0x0000000c61617c20 */ /* 0x000fe20008400000 */
[----:B------:R-:W-:Y:S01]  /*8790*/  ISETP.GE.AND P4, PT, R10, R3, PT ;  /* 0x000000030a00720c */ /* 0x000fe20003f86270 */
[----:B------:R-:W-:Y:S01]  /*87a0*/  FMUL R12, R98, UR12 ;  /* 0x0000000c620c7c20 */ /* 0x000fe20008400000 */
[----:B------:R-:W-:-:S02]  /*87b0*/  ISETP.GE.AND P5, PT, R9, R6, PT ;  /* 0x000000060900720c */ /* 0x000fc40003fa6270 */
[----:B------:R-:W-:Y:S02]  /*87c0*/  ISETP.GE.AND P6, PT, R9, R14, PT ;  /* 0x0000000e0900720c */ /* 0x000fe40003fc6270 */
[----:B------:R-:W-:Y:S02]  /*87d0*/  FSEL R23, R23, -INF , P2 ;  /* 0xff80000017177808 */ /* 0x000fe40001000000 */
[----:B------:R-:W-:Y:S02]  /*87e0*/  FSEL R4, R4, -INF , P3 ;  /* 0xff80000004047808 */ /* 0x000fe40001800000 */
[-C--:B------:R-:W-:Y:S02]  /*87f0*/  ISETP.GT.AND P2, PT, R10, R3.reuse, PT ;  /* 0x000000030a00720c */ /* 0x080fe40003f44270 */
[----:B------:R-:W-:Y:S01]  /*8800*/  ISETP.GE.AND P3, PT, R11, R3, PT ;  /* 0x000000030b00720c */ /* 0x000fe20003f66270 */
[----:B------:R-:W-:Y:S01]  /*8810*/  FMUL R21, R99, UR12 ;  /* 0x0000000c63157c20 */ /* 0x000fe20008400000 */
[----:B------:R-:W-:Y:S01]  /*8820*/  FSEL R5, R5, -INF , P5 ;  /* 0xff80000005057808 */ /* 0x000fe20002800000 */
[----:B------:R-:W-:Y:S01]  /*8830*/  FMUL R33, R36, UR12 ;  /* 0x0000000c24217c20 */ /* 0x000fe20008400000 */
[----:B------:R-:W-:Y:S01]  /*8840*/  FSEL R13, R13, -INF , P6 ;  /* 0xff8000000d0d7808 */ /* 0x000fe20003000000 */
[----:B------:R-:W-:Y:S01]  /*8850*/  FMUL R19, R38, UR12 ;  /* 0x0000000c26137c20 */ /* 0x000fe20008400000 */
[----:B------:R-:W-:-:S02]  /*8860*/  FSEL R17, R17, -INF , P4 ;  /* 0xff80000011117808 */ /* 0x000fc40002000000 */
[C---:B------:R-:W-:Y:S02]  /*8870*/  ISETP.GT.AND P5, PT, R11.reuse, R3, PT ;  /* 0x000000030b00720c */ /* 0x040fe40003fa4270 */
[-C--:B------:R-:W-:Y:S02]  /*8880*/  ISETP.GE.AND P6, PT, R10, R6.reuse, PT ;  /* 0x000000060a00720c */ /* 0x080fe40003fc6270 */
[----:B------:R-:W-:Y:S02]  /*8890*/  ISETP.GE.AND P4, PT, R11, R6, PT ;  /* 0x000000060b00720c */ /* 0x000fe40003f86270 */
[----:B------:R-:W-:Y:S02]  /*88a0*/  FSEL R6, R97, -INF , P2 ;  /* 0xff80000061067808 */ /* 0x000fe40001000000 */
[----:B------:R-:W-:Y:S01]  /*88b0*/  FSEL R12, R12, -INF , P3 ;  /* 0xff8000000c0c7808 */ /* 0x000fe20001800000 */
[----:B------:R-:W-:Y:S01]  /*88c0*/  FMUL R20, R37, UR12 ;  /* 0x0000000c25147c20 */ /* 0x000fe20008400000 */
[----:B------:R-:W-:-:S02]  /*88d0*/  ISETP.GE.AND P2, PT, R10, R14, PT ;  /* 0x0000000e0a00720c */ /* 0x000fc40003f46270 */
[----:B------:R-:W-:Y:S01]  /*88e0*/  ISETP.GE.AND P3, PT, R11, R14, PT ;  /* 0x0000000e0b00720c */ /* 0x000fe20003f66270 */
[----:B------:R-:W-:Y:S01]  /*88f0*/  FMUL R14, R39, UR12 ;  /* 0x0000000c270e7c20 */ /* 0x000fe20008400000 */
[----:B------:R-:W-:Y:S02]  /*8900*/  FSEL R21, R21, -INF , P5 ;  /* 0xff80000015157808 */ /* 0x000fe40002800000 */
[----:B------:R-:W-:Y:S02]  /*8910*/  FSEL R33, R33, -INF , P6 ;  /* 0xff80000021217808 */ /* 0x000fe40003000000 */
[----:B------:R-:W-:Y:S02]  /*8920*/  FSEL R19, R19, -INF , P4 ;  /* 0xff80000013137808 */ /* 0x000fe40002000000 */
[----:B------:R-:W-:Y:S02]  /*8930*/  FSEL R20, R20, -INF , P2 ;  /* 0xff80000014147808 */ /* 0x000fe40001000000 */
[----:B------:R-:W-:-:S02]  /*8940*/  FSEL R14, R14, -INF , P3 ;  /* 0xff8000000e0e7808 */ /* 0x000fc40001800000 */
[----:B------:R-:W-:Y:S02]  /*8950*/  FMNMX3 R27, R23, R22, R4, !PT ;  /* 0x00000016171b7276 */ /* 0x000fe40007800004 */
[----:B------:R-:W-:Y:S02]  /*8960*/  FMNMX3 R32, R16, R15, R5, !PT ;  /* 0x0000000f10207276 */ /* 0x000fe40007800005 */
[----:B------:R-:W-:Y:S02]  /*8970*/  FMNMX3 R25, R17, R6, R33, !PT ;  /* 0x0000000611197276 */ /* 0x000fe40007800021 */
[----:B------:R-:W-:Y:S02]  /*8980*/  FMNMX3 R24, R12, R21, R19, !PT ;  /* 0x000000150c187276 */ /* 0x000fe40007800013 */
[----:B------:R-:W-:Y:S02]  /*8990*/  FMNMX R27, R18, R27, !PT ;  /* 0x0000001b121b7209 */ /* 0x000fe40007800000 */
[----:B------:R-:W-:-:S02]  /*89a0*/  FMNMX R32, R13, R32, !PT ;  /* 0x000000200d207209 */ /* 0x000fc40007800000 */
[----:B------:R-:W-:Y:S02]  /*89b0*/  FMNMX R25, R20, R25, !PT ;  /* 0x0000001914197209 */ /* 0x000fe40007800000 */
[----:B------:R-:W-:Y:S01]  /*89c0*/  FMNMX R24, R14, R24, !PT ;  /* 0x000000180e187209 */ /* 0x000fe20007800000 */
[----:B------:R-:W0:Y:S04]  /*89d0*/  SHFL.BFLY PT, R34, R27, 0x2, 0x1f ;  /* 0x0c401f001b227f89 */ /* 0x000e2800000e0000 */
[----:B------:R-:W1:Y:S04]  /*89e0*/  SHFL.BFLY PT, R35, R32, 0x2, 0x1f ;  /* 0x0c401f0020237f89 */ /* 0x000e6800000e0000 */
[----:B------:R-:W2:Y:S04]  /*89f0*/  SHFL.BFLY PT, R26, R25, 0x2, 0x1f ;  /* 0x0c401f00191a7f89 */ /* 0x000ea800000e0000 */
[----:B------:R-:W3:Y:S01]  /*8a00*/  SHFL.BFLY PT, R3, R24, 0x2, 0x1f ;  /* 0x0c401f0018037f89 */ /* 0x000ee200000e0000 */
[----:B0-----:R-:W-:-:S02]  /*8a10*/  FMNMX R34, R27, R34, !PT ;  /* 0x000000221b227209 */ /* 0x001fc40007800000 */
[----:B-1----:R-:W-:Y:S02]  /*8a20*/  FMNMX R35, R32, R35, !PT ;  /* 0x0000002320237209 */ /* 0x002fe40007800000 */
[----:B--2---:R-:W-:Y:S02]  /*8a30*/  FMNMX R26, R25, R26, !PT ;  /* 0x0000001a191a7209 */ /* 0x004fe40007800000 */
[----:B---3--:R-:W-:Y:S01]  /*8a40*/  FMNMX R3, R24, R3, !PT ;  /* 0x0000000318037209 */ /* 0x008fe20007800000 */
[----:B------:R-:W0:Y:S04]  /*8a50*/  SHFL.BFLY PT, R25, R35, 0x1, 0x1f ;  /* 0x0c201f0023197f89 */ /* 0x000e2800000e0000 */
[----:B------:R-:W1:Y:S04]  /*8a60*/  SHFL.BFLY PT, R24, R34, 0x1, 0x1f ;  /* 0x0c201f0022187f89 */ /* 0x000e6800000e0000 */
[----:B------:R-:W2:Y:S04]  /*8a70*/  SHFL.BFLY PT, R27, R26, 0x1, 0x1f ;  /* 0x0c201f001a1b7f89 */ /* 0x000ea800000e0000 */
[----:B------:R-:W3:Y:S01]  /*8a80*/  SHFL.BFLY PT, R32, R3, 0x1, 0x1f ;  /* 0x0c201f0003207f89 */ /* 0x000ee200000e0000 */
[----:B------:R-:W-:Y:S01]  /*8a90*/  BSSY.RECONVERGENT B0, `(.L_x_1) ;  /* 0x0000009000007945 */ /* 0x000fe20003800200 */
[----:B0-----:R-:W-:-:S02]  /*8aa0*/  FMNMX R25, R35, R25, !PT ;  /* 0x0000001923197209 */ /* 0x001fc40007800000 */
[----:B-1----:R-:W-:Y:S02]  /*8ab0*/  FMNMX R24, R34, R24, !PT ;  /* 0x0000001822187209 */ /* 0x002fe40007800000 */
[----:B--2---:R-:W-:Y:S02]  /*8ac0*/  FMNMX R27, R26, R27, !PT ;  /* 0x0000001b1a1b7209 */ /* 0x004fe40007800000 */
[----:B---3--:R-:W-:Y:S01]  /*8ad0*/  FMNMX R32, R3, R32, !PT ;  /* 0x0000002003207209 */ /* 0x008fe20007800000 */
[----:B------:R-:W-:Y:S06]  /*8ae0*/  BAR.SYNC.DEFER_BLOCKING 0x0 ;  /* 0x0000000000007b1d */ /* 0x000fec0000010000 */
[----:B------:R-:W-:Y:S05]  /*8af0*/  @P0 BRA `(.L_x_2) ;  /* 0x0000000000080947 */ /* 0x000fea0003800000 */
[----:B------:R0:W-:Y:S04]  /*8b00*/  STS [R235], R24 ;  /* 0x00000018eb007388 */ /* 0x0001e80000000800 */
[----:B------:R0:W-:Y:S02]  /*8b10*/  STS [R231], R25 ;  /* 0x00000019e7007388 */ /* 0x0001e40000000800 */
.L_x_2:
[----:B------:R-:W-:Y:S05]  /*8b20*/  BSYNC.RECONVERGENT B0 ;  /* 0x0000000000007941 */ /* 0x000fea0003800200 */
.L_x_1:
[----:B------:R-:W-:Y:S04]  /*8b30*/  BSSY.RECONVERGENT B0, `(.L_x_3) ;  /* 0x0000004000007945 */ /* 0x000fe80003800200 */
[----:B------:R-:W-:Y:S05]  /*8b40*/  @P0 BRA `(.L_x_4) ;  /* 0x0000000000080947 */ /* 0x000fea0003800000 */
[----:B------:R1:W-:Y:S04]  /*8b50*/  STS [R229], R27 ;  /* 0x0000001be5007388 */ /* 0x0003e80000000800 */
[----:B------:R1:W-:Y:S02]  /*8b60*/  @!P0 STS [R227], R32 ;  /* 0x00000020e3008388 */ /* 0x0003e40000000800 */
.L_x_4:
[----:B------:R-:W-:Y:S05]  /*8b70*/  BSYNC.RECONVERGENT B0 ;  /* 0x0000000000007941 */ /* 0x000fea0003800200 */
.L_x_3:
[----:B------:R-:W2:Y:S01]  /*8b80*/  S2R R42, SR_TID.X ;  /* 0x00000000002a7919 */ /* 0x000ea20000002100 */
[----:B------:R-:W-:Y:S01]  /*8b90*/  BSSY.RECONVERGENT B0, `(.L_x_5) ;  /* 0x0000072000007945 */ /* 0x000fe20003800200 */
[----:B------:R-:W-:Y:S06]  /*8ba0*/  BAR.SYNC.DEFER_BLOCKING 0x0 ;  /* 0x0000000000007b1d */ /* 0x000fec0000010000 */
[----:B0-----:R-:W0:Y:S01]  /*8bb0*/  S2R R25, SR_TID.X ;  /* 0x0000000000197919 */ /* 0x001e220000002100 */
[----:B--2---:R-:W-:-:S04]  /*8bc0*/  LOP3.LUT R42, R42, 0xff, RZ, 0xc0, !PT ;  /* 0x000000ff2a2a7812 */ /* 0x004fc800078ec0ff */
[----:B------:R-:W-:-:S05]  /*8bd0*/  LEA R42, R42, UR8, 0x2 ;  /* 0x000000082a2a7c11 */ /* 0x000fca000f8e10ff */
[----:B------:R-:W2:Y:S01]  /*8be0*/  LDS R3, [R42] ;  /* 0x000000002a037984 */ /* 0x000ea20000000800 */
[----:B0-----:R-:W-:-:S04]  /*8bf0*/  LOP3.LUT R25, R25, 0x1c, RZ, 0xc0, !PT ;  /* 0x0000001c19197812 */ /* 0x001fc800078ec0ff */
[----:B------:R-:W-:Y:S01]  /*8c00*/  LEA R25, R25, UR8, 0x3 ;  /* 0x0000000819197c11 */ /* 0x000fe2000f8e18ff */
[----:B--2---:R-:W0:Y:S02]  /*8c10*/  SHFL.BFLY PT, R24, R3, 0x4, 0x1f ;  /* 0x0c801f0003187f89 */ /* 0x004e2400000e0000 */
[----:B0-----:R-:W-:-:S05]  /*8c20*/  FMNMX R24, R3, R24, !PT ;  /* 0x0000001803187209 */ /* 0x001fca0007800000 */
[----:B------:R-:W0:Y:S02]  /*8c30*/  SHFL.BFLY PT, R3, R24, 0x2, 0x1f ;  /* 0x0c401f0018037f89 */ /* 0x000e2400000e0000 */
[----:B0-----:R-:W-:-:S05]  /*8c40*/  FMNMX R3, R24, R3, !PT ;  /* 0x0000000318037209 */ /* 0x001fca0007800000 */
[----:B------:R-:W0:Y:S02]  /*8c50*/  SHFL.BFLY PT, R24, R3, 0x1, 0x1f ;  /* 0x0c201f0003187f89 */ /* 0x000e2400000e0000 */
[----:B0-----:R-:W-:-:S05]  /*8c60*/  FMNMX R24, R3, R24, !PT ;  /* 0x0000001803187209 */ /* 0x001fca0007800000 */
[----:B------:R-:W-:Y:S01]  /*8c70*/  @!P1 STS [R42], R24 ;  /* 0x000000182a009388 */ /* 0x000fe20000000800 */
[----:B------:R-:W-:Y:S06]  /*8c80*/  BAR.SYNC.DEFER_BLOCKING 0x0 ;  /* 0x0000000000007b1d */ /* 0x000fec0000010000 */
[----:B------:R-:W0:Y:S04]  /*8c90*/  LDS R3, [R25] ;  /* 0x0000000019037984 */ /* 0x000e280000000800 */
[----:B------:R-:W2:Y:S04]  /*8ca0*/  LDS R24, [R223] ;  /* 0x00000000df187984 */ /* 0x000ea80000000800 */
[----:B------:R-:W3:Y:S04]  /*8cb0*/  LDS R34, [R221] ;  /* 0x00000000dd227984 */ /* 0x000ee80000000800 */
[----:B-1----:R-:W-:Y:S01]  /*8cc0*/  LDS R32, [R219] ;  /* 0x00000000db207984 */ /* 0x002fe20000000800 */
[----:B0-----:R-:W-:-:S05]  /*8cd0*/  FMNMX R3, R3, R30, !PT ;  /* 0x0000001e03037209 */ /* 0x001fca0007800000 */
[--C-:B------:R-:W-:Y:S01]  /*8ce0*/  FADD R22, R22, -R3.reuse ;  /* 0x8000000316167221 */ /* 0x100fe20000000000 */
[--C-:B------:R-:W-:Y:S01]  /*8cf0*/  FADD R18, R18, -R3.reuse ;  /* 0x8000000312127221 */ /* 0x100fe20000000000 */
[--C-:B------:R-:W-:Y:S01]  /*8d00*/  FADD R26, R23, -R3.reuse ;  /* 0x80000003171a7221 */ /* 0x100fe20000000000 */
[----:B------:R-:W-:Y:S01]  /*8d10*/  FADD R120, -R3, R30 ;  /* 0x0000001e03787221 */ /* 0x000fe20000000100 */
[----:B------:R-:W-:Y:S01]  /*8d20*/  FMUL R27, R22, 1.4426950216293334961 ;  /* 0x3fb8aa3b161b7820 */ /* 0x000fe20000400000 */
[----:B------:R-:W-:Y:S01]  /*8d30*/  FADD R22, R4, -R3 ;  /* 0x8000000304167221 */ /* 0x000fe20000000000 */
[----:B--2---:R-:W-:Y:S01]  /*8d40*/  FMNMX R4, R24, R31, !PT ;  /* 0x0000001f18047209 */ /* 0x004fe20007800000 */
[----:B------:R-:W-:Y:S01]  /*8d50*/  FMUL R18, R18, 1.4426950216293334961 ;  /* 0x3fb8aa3b12127820 */ /* 0x000fe20000400000 */
[----:B------:R-:W-:Y:S01]  /*8d60*/  FMUL R26, R26, 1.4426950216293334961 ;  /* 0x3fb8aa3b1a1a7820 */ /* 0x000fe20000400000 */
[----:B------:R-:W-:Y:S01]  /*8d70*/  FMUL R22, R22, 1.4426950216293334961 ;  /* 0x3fb8aa3b16167820 */ /* 0x000fe20000400000 */
[----:B------:R-:W-:Y:S01]  /*8d80*/  MUFU.EX2 R27, R27 ;  /* 0x0000001b001b7308 */ /* 0x000fe20000000800 */
[--C-:B------:R-:W-:Y:S01]  /*8d90*/  FADD R15, R15, -R4.reuse ;  /* 0x800000040f0f7221 */ /* 0x100fe20000000000 */
[--C-:B------:R-:W-:Y:S01]  /*8da0*/  FADD R13, R13, -R4.reuse ;  /* 0x800000040d0d7221 */ /* 0x100fe20000000000 */
[----:B------:R-:W-:Y:S01]  /*8db0*/  FADD R31, -R4, R31 ;  /* 0x0000001f041f7221 */ /* 0x000fe20000000100 */
[----:B------:R-:W-:Y:S01]  /*8dc0*/  FMUL R120, R120, 1.4426950216293334961 ;  /* 0x3fb8aa3b78787820 */ /* 0x000fe20000400000 */
[----:B------:R-:W-:Y:S01]  /*8dd0*/  FMUL R15, R15, 1.4426950216293334961 ;  /* 0x3fb8aa3b0f0f7820 */ /* 0x000fe20000400000 */
[----:B------:R-:W-:Y:S01]  /*8de0*/  FMUL R13, R13, 1.4426950216293334961 ;  /* 0x3fb8aa3b0d0d7820 */ /* 0x000fe20000400000 */
[----:B------:R-:W-:Y:S01]  /*8df0*/  FMUL R31, R31, 1.4426950216293334961 ;  /* 0x3fb8aa3b1f1f7820 */ /* 0x000fe20000400000 */
[----:B------:R0:W-:Y:S08]  /*8e00*/  MUFU.EX2 R24, R22 ;  /* 0x0000001600187308 */ /* 0x0001f00000000800 */
[----:B------:R-:W1:Y:S01]  /*8e10*/  MUFU.EX2 R26, R26 ;  /* 0x0000001a001a7308 */ /* 0x000e620000000800 */
[----:B0-----:R-:W-:-:S04]  /*8e20*/  FADD R22, R16, -R4 ;  /* 0x8000000410167221 */ /* 0x001fc80000000000 */
[----:B------:R-:W-:-:S03]  /*8e30*/  FMUL R22, R22, 1.4426950216293334961 ;  /* 0x3fb8aa3b16167820 */ /* 0x000fc60000400000 */
[----:B------:R0:W2:Y:S08]  /*8e40*/  MUFU.EX2 R16, R18 ;  /* 0x0000001200107308 */ /* 0x0000b00000000800 */
[----:B------:R-:W-:Y:S01]  /*8e50*/  MUFU.EX2 R25, R22 ;  /* 0x0000001600197308 */ /* 0x000fe20000000800 */
[----:B0-----:R-:W-:Y:S01]  /*8e60*/  FADD R18, R5, -R4 ;  /* 0x8000000405127221 */ /* 0x001fe20000000000 */
[----:B---3--:R-:W-:Y:S01]  /*8e70*/  FMNMX R5, R34, R29, !PT ;  /* 0x0000001d22057209 */ /* 0x008fe20007800000 */
[----:B-1----:R-:W-:-:S02]  /*8e80*/  FADD R39, R26, R27 ;  /* 0x0000001b1a277221 */ /* 0x002fc40000000000 */
[----:B------:R-:W-:Y:S02]  /*8e90*/  FMUL R18, R18, 1.4426950216293334961 ;  /* 0x3fb8aa3b12127820 */ /* 0x000fe40000400000 */
[--C-:B------:R-:W-:Y:S01]  /*8ea0*/  FADD R6, R6, -R5.reuse ;  /* 0x8000000506067221 */ /* 0x100fe20000000000 */
[----:B------:R-:W0:Y:S01]  /*8eb0*/  MUFU.EX2 R15, R15 ;  /* 0x0000000f000f7308 */ /* 0x000e220000000800 */
[----:B------:R-:W-:Y:S01]  /*8ec0*/  FADD R33, R33, -R5 ;  /* 0x8000000521217221 */ /* 0x000fe20000000000 */
[----:B------:R-:W-:Y:S01]  /*8ed0*/  FADD R39, R24, R39 ;  /* 0x0000002718277221 */ /* 0x000fe20000000000 */
[----:B------:R-:W-:Y:S02]  /*8ee0*/  FMUL R6, R6, 1.4426950216293334961 ;  /* 0x3fb8aa3b06067820 */ /* 0x000fe40000400000 */
[----:B------:R-:W-:Y:S01]  /*8ef0*/  FMUL R33, R33, 1.4426950216293334961 ;  /* 0x3fb8aa3b21217820 */ /* 0x000fe20000400000 */
[----:B--2---:R-:W-:Y:S02]  /*8f00*/  FADD R39, R16, R39 ;  /* 0x0000002710277221 */ /* 0x004fe40000000000 */
[----:B------:R1:W2:Y:S03]  /*8f10*/  MUFU.EX2 R23, R18 ;  /* 0x0000001200177308 */ /* 0x0002a60000000800 */
[----:B------:R-:W3:Y:S05]  /*8f20*/  SHFL.BFLY PT, R38, R39, 0x2, 0x1f ;  /* 0x0c401f0027267f89 */ /* 0x000eea00000e0000 */
[----:B------:R-:W-:Y:S01]  /*8f30*/  MUFU.EX2 R121, R31 ;  /* 0x0000001f00797308 */ /* 0x000fe20000000800 */
[----:B-1----:R-:W-:Y:S01]  /*8f40*/  FADD R18, R17, -R5 ;  /* 0x8000000511127221 */ /* 0x002fe20000000000 */
[----:B0-----:R-:W-:-:S03]  /*8f50*/  FADD R36, R25, R15 ;  /* 0x0000000f19247221 */ /* 0x001fc60000000000 */
[----:B------:R-:W-:-:S03]  /*8f60*/  FMUL R18, R18, 1.4426950216293334961 ;  /* 0x3fb8aa3b12127820 */ /* 0x000fc60000400000 */
[----:B------:R0:W1:Y:S01]  /*8f70*/  MUFU.EX2 R17, R13 ;  /* 0x0000000d00117308 */ /* 0x0000620000000800 */
[----:B--2---:R-:W-:-:S07]  /*8f80*/  FADD R36, R23, R36 ;  /* 0x0000002417247221 */ /* 0x004fce0000000000 */
[----:B------:R-:W-:Y:S01]  /*8f90*/  MUFU.EX2 R22, R18 ;  /* 0x0000001200167308 */ /* 0x000fe20000000800 */
[----:B0-----:R-:W-:Y:S01]  /*8fa0*/  FADD R13, R20, -R5 ;  /* 0x80000005140d7221 */ /* 0x001fe20000000000 */
[----:B---3--:R-:W-:-:S03]  /*8fb0*/  FADD R30, R39, R38 ;  /* 0x00000026271e7221 */ /* 0x008fc60000000000 */
[----:B------:R-:W-:-:S03]  /*8fc0*/  FMUL R13, R13, 1.4426950216293334961 ;  /* 0x3fb8aa3b0d0d7820 */ /* 0x000fc60000400000 */
[----:B------:R0:W2:Y:S01]  /*8fd0*/  MUFU.EX2 R18, R6 ;  /* 0x0000000600127308 */ /* 0x0000a20000000800 */
[----:B-1----:R-:W-:-:S05]  /*8fe0*/  FADD R36, R17, R36 ;  /* 0x0000002411247221 */ /* 0x002fca0000000000 */
[----:B------:R-:W1:Y:S02]  /*8ff0*/  SHFL.BFLY PT, R37, R36, 0x2, 0x1f ;  /* 0x0c401f0024257f89 */ /* 0x000e6400000e0000 */
[----:B------:R-:W3:Y:S01]  /*9000*/  MUFU.EX2 R20, R33 ;  /* 0x0000002100147308 */ /* 0x000ee20000000800 */
[----:B0-----:R-:W-:-:S05]  /*9010*/  FMNMX R6, R32, R28, !PT ;  /* 0x0000001c20067209 */ /* 0x001fca0007800000 */
[--C-:B------:R-:W-:Y:S01]  /*9020*/  FADD R12, R12, -R6.reuse ;  /* 0x800000060c0c7221 */ /* 0x100fe20000000000 */
[--C-:B------:R-:W-:Y:S01]  /*9030*/  FADD R32, R21, -R6.reuse ;  /* 0x8000000615207221 */ /* 0x100fe20000000000 */
[--C-:B------:R-:W-:Y:S01]  /*9040*/  FADD R19, R19, -R6.reuse ;  /* 0x8000000613137221 */ /* 0x100fe20000000000 */
[----:B------:R-:W-:Y:S01]  /*9050*/  FADD R14, R14, -R6 ;  /* 0x800000060e0e7221 */ /* 0x000fe20000000000 */
[----:B------:R-:W-:Y:S01]  /*9060*/  FMUL R12, R12, 1.4426950216293334961 ;  /* 0x3fb8aa3b0c0c7820 */ /* 0x000fe20000400000 */
[----:B------:R-:W0:Y:S01]  /*9070*/  MUFU.EX2 R13, R13 ;  /* 0x0000000d000d7308 */ /* 0x000e220000000800 */
[----:B------:R-:W-:Y:S01]  /*9080*/  FMUL R19, R19, 1.4426950216293334961 ;  /* 0x3fb8aa3b13137820 */ /* 0x000fe20000400000 */
[----:B------:R-:W-:-:S06]  /*9090*/  FMUL R14, R14, 1.4426950216293334961 ;  /* 0x3fb8aa3b0e0e7820 */ /* 0x000fcc0000400000 */
[----:B------:R4:W-:Y:S01]  /*90a0*/  MUFU.EX2 R21, R12 ;  /* 0x0000000c00157308 */ /* 0x0009e20000000800 */
[----:B-1----:R-:W-:Y:S01]  /*90b0*/  FADD R37, R36, R37 ;  /* 0x0000002524257221 */ /* 0x002fe20000000000 */
[----:B------:R-:W-:Y:S02]  /*90c0*/  FADD R36, -R5, R29 ;  /* 0x0000001d05247221 */ /* 0x000fe40000000100 */
[----:B------:R-:W1:Y:S04]  /*90d0*/  SHFL.BFLY PT, R29, R30, 0x1, 0x1f ;  /* 0x0c201f001e1d7f89 */ /* 0x000e6800000e0000 */
[----:B------:R-:W-:Y:S01]  /*90e0*/  MUFU.EX2 R19, R19 ;  /* 0x0000001300137308 */ /* 0x000fe20000000800 */
[----:B----4-:R-:W-:Y:S01]  /*90f0*/  FMUL R12, R32, 1.4426950216293334961 ;  /* 0x3fb8aa3b200c7820 */ /* 0x010fe20000400000 */
[----:B--2---:R-:W-:Y:S01]  /*9100*/  FADD R32, R22, R18 ;  /* 0x0000001216207221 */ /* 0x004fe20000000000 */
[----:B------:R-:W2:Y:S01]  /*9110*/  SHFL.BFLY PT, R31, R37, 0x1, 0x1f ;  /* 0x0c201f00251f7f89 */ /* 0x000ea200000e0000 */
[----:B------:R-:W-:-:S02]  /*9120*/  FMUL R36, R36, 1.4426950216293334961 ;  /* 0x3fb8aa3b24247820 */ /* 0x000fc40000400000 */
[----:B---3--:R-:W-:Y:S02]  /*9130*/  FADD R32, R20, R32 ;  /* 0x0000002014207221 */ /* 0x008fe40000000000 */
[----:B------:R-:W3:Y:S02]  /*9140*/  MUFU.EX2 R12, R12 ;  /* 0x0000000c000c7308 */ /* 0x000ee40000000800 */
[----:B0-----:R-:W-:-:S05]  /*9150*/  FADD R32, R13, R32 ;  /* 0x000000200d207221 */ /* 0x001fca0000000000 */
[----:B------:R-:W0:Y:S01]  /*9160*/  SHFL.BFLY PT, R34, R32, 0x2, 0x1f ;  /* 0x0c401f0020227f89 */ /* 0x000e2200000e0000 */
[----:B------:R-:W4:Y:S01]  /*9170*/  MUFU.EX2 R14, R14 ;  /* 0x0000000e000e7308 */ /* 0x000f220000000800 */
[----:B-1----:R-:W-:-:S07]  /*9180*/  FADD R29, R30, R29 ;  /* 0x0000001d1e1d7221 */ /* 0x002fce0000000000 */
[----:B------:R-:W1:Y:S01]  /*9190*/  MUFU.EX2 R120, R120 ;  /* 0x0000007800787308 */ /* 0x000e620000000800 */
[----:B---3--:R-:W-:Y:S01]  /*91a0*/  FADD R33, R21, R12 ;  /* 0x0000000c15217221 */ /* 0x008fe20000000000 */
[----:B--2---:R-:W-:-:S03]  /*91b0*/  FADD R31, R37, R31 ;  /* 0x0000001f251f7221 */ /* 0x004fc60000000000 */
[----:B------:R-:W-:-:S03]  /*91c0*/  FADD R33, R19, R33 ;  /* 0x0000002113217221 */ /* 0x000fc60000000000 */
[----:B------:R2:W3:Y:S01]  /*91d0*/  MUFU.EX2 R122, R36 ;  /* 0x00000024007a7308 */ /* 0x0004e20000000800 */
[----:B----4-:R-:W-:-:S05]  /*91e0*/  FADD R33, R14, R33 ;  /* 0x000000210e217221 */ /* 0x010fca0000000000 */
[----:B------:R-:W4:Y:S01]  /*91f0*/  SHFL.BFLY PT, R35, R33, 0x2, 0x1f ;  /* 0x0c401f0021237f89 */ /* 0x000f2200000e0000 */
[----:B0-----:R-:W-:Y:S01]  /*9200*/  FADD R34, R32, R34 ;  /* 0x0000002220227221 */ /* 0x001fe20000000000 */
[----:B----4-:R-:W-:Y:S01]  /*9210*/  FADD R35, R33, R35 ;  /* 0x0000002321237221 */ /* 0x010fe20000000000 */
[----:B------:R-:W-:-:S03]  /*9220*/  FADD R33, -R6, R28 ;  /* 0x0000001c06217221 */ /* 0x000fc60000000100 */
[----:B------:R2:W0:Y:S01]  /*9230*/  SHFL.BFLY PT, R28, R34, 0x1, 0x1f ;  /* 0x0c201f00221c7f89 */ /* 0x00042200000e0000 */
[----:B------:R-:W-:-:S03]  /*9240*/  FMUL R33, R33, 1.4426950216293334961 ;  /* 0x3fb8aa3b21217820 */ /* 0x000fc60000400000 */
[----:B------:R2:W4:Y:S01]  /*9250*/  SHFL.BFLY PT, R32, R35, 0x1, 0x1f ;  /* 0x0c201f0023207f89 */ /* 0x00052200000e0000 */
[----:B------:R2:W0:Y:S01]  /*9260*/  MUFU.EX2 R123, R33 ;  /* 0x00000021007b7308 */ /* 0x0004220000000800 */
[----:B------:R-:W-:Y:S06]  /*9270*/  BAR.SYNC.DEFER_BLOCKING 0x0 ;  /* 0x0000000000007b1d */ /* 0x000fec0000010000 */
[----:B-1-3--:R-:W-:Y:S05]  /*9280*/  @P0 BRA `(.L_x_6) ;  /* 0x0000000000080947 */ /* 0x00afea0003800000 */
[----:B------:R1:W-:Y:S04]  /*9290*/  STS [R235], R29 ;  /* 0x0000001deb007388 */ /* 0x0003e80000000800 */
[----:B------:R1:W-:Y:S02]  /*92a0*/  STS [R231], R31 ;  /* 0x0000001fe7007388 */ /* 0x0003e40000000800 */
.L_x_6:
[----:B------:R-:W-:Y:S05]  /*92b0*/  BSYNC.RECONVERGENT B0 ;  /* 0x0000000000007941 */ /* 0x000fea0003800200 */
.L_x_5:
[----:B------:R-:W-:Y:S01]  /*92c0*/  BSSY.RECONVERGENT B0, `(.L_x_7) ;  /* 0x0000006000007945 */ /* 0x000fe20003800200 */
[----:B0-----:R-:W-:Y:S01]  /*92d0*/  FADD R28, R34, R28 ;  /* 0x0000001c221c7221 */ /* 0x001fe20000000000 */
[----:B----4-:R-:W-:Y:S02]  /*92e0*/  FADD R32, R35, R32 ;  /* 0x0000002023207221 */ /* 0x010fe40000000000 */
[----:B------:R-:W-:Y:S05]  /*92f0*/  @P0 BRA `(.L_x_8) ;  /* 0x0000000000080947 */ /* 0x000fea0003800000 */
[----:B------:R0:W-:Y:S04]  /*9300*/  STS [R229], R28 ;  /* 0x0000001ce5007388 */ /* 0x0001e80000000800 */
[----:B------:R0:W-:Y:S02]  /*9310*/  @!P0 STS [R227], R32 ;  /* 0x00000020e3008388 */ /* 0x0001e40000000800 */
.L_x_8:
[----:B------:R-:W-:Y:S05]  /*9320*/  BSYNC.RECONVERGENT B0 ;  /* 0x0000000000007941 */ /* 0x000fea0003800200 */
.L_x_7:
[----:B------:R-:W3:Y:S01]  /*9330*/  LDL.64 R48, [R1+0x738] ;  /* 0x0007380001307983 */ /* 0x000ee20000100a00 */
[----:B------:R-:W-:Y:S06]  /*9340*/  BAR.SYNC.DEFER_BLOCKING 0x0 ;  /* 0x0000000000007b1d */ /* 0x000fec0000010000 */
[----:B--2---:R-:W2:Y:S04]  /*9350*/  LDL.64 R34, [R1+0x750] ;  /* 0x0007500001227983 */ /* 0x004ea80000100a00 */
[----:B0-----:R-:W4:Y:S04]  /*9360*/  LDL.64 R32, [R1+0x748] ;  /* 0x0007480001207983 */ /* 0x001f280000100a00 */
[----:B------:R-:W5:Y:S04]  /*9370*/  LDL.64 R38, [R1+0x728] ;  /* 0x0007280001267983 */ /* 0x000f680000100a00 */
[----:B-1----:R-:W5:Y:S04]  /*9380*/  LDL.64 R30, [R1+0x740] ;  /* 0x00074000011e7983 */ /* 0x002f680000100a00 */
[----:B------:R-:W0:Y:S04]  /*9390*/  LDS R28, [R42] ;  /* 0x000000002a1c7984 */ /* 0x000e280000000800 */
        /* <DEDUP_REMOVED lines=9> */
[----:B0-----:R-:W0:Y:S04]  /*9430*/  SHFL.BFLY PT, R29, R28, 0x4, 0x1f ;  /* 0x0c801f001c1d7f89 */ /* 0x001e2800000e0000 */
[----:B------:R-:W5:Y:S04]  /*9440*/  LDL.64 R94, [R1+0x6b0] ;  /* 0x0006b000015e7983 */ /* 0x000f680000100a00 */
[----:B------:R-:W5:Y:S04]  /*9450*/  LDL.64 R96, [R1+0x6b8] ;  /* 0x0006b80001607983 */ /* 0x000f680000100a00 */
[----:B------:R-:W5:Y:S04]  /*9460*/  LDL.64 R92, [R1+0x668] ;  /* 0x00066800015c7983 */ /* 0x000f680000100a00 */
[----:B------:R-:W5:Y:S04]  /*9470*/  LDL.64 R112, [R1+0x610] ;  /* 0x0006100001707983 */ /* 0x000f680000100a00 */
[----:B------:R-:W5:Y:S01]  /*9480*/  LDL.64 R110, [R1+0x608] ;  /* 0x00060800016e7983 */ /* 0x000f620000100a00 */
[----:B0-----:R-:W-:-:S03]  /*9490*/  FADD R29, R28, R29 ;  /* 0x0000001d1c1d7221 */ /* 0x001fc60000000000 */
[----:B------:R-:W5:Y:S04]  /*94a0*/  LDL.64 R100, [R1+0x600] ;  /* 0x0006000001647983 */ /* 0x000f680000100a00 */
[----:B------:R-:W0:Y:S04]  /*94b0*/  SHFL.BFLY PT, R28, R29, 0x2, 0x1f ;  /* 0x0c401f001d1c7f89 */ /* 0x000e2800000e0000 */
        /* <DEDUP_REMOVED lines=15> */
[----:B------:R0:W-:Y:S04]  /*95b0*/  @!P1 STS [R42], R29 ;  /* 0x0000001d2a009388 */ /* 0x0001e80000000800 */
[----:B------:R-:W5:Y:S04]  /*95c0*/  LDL.64 R240, [R1+0x4b0] ;  /* 0x0004b00001f07983 */ /* 0x000f680000100a00 */
[----:B0-----:R-:W5:Y:S01]  /*95d0*/  LDL.64 R42, [R1+0x6f0] ;  /* 0x0006f000012a7983 */ /* 0x001f620000100a00 */
[C---:B---3--:R-:W-:Y:S01]  /*95e0*/  IMAD.WIDE R28, R2.reuse, 0x2, R48 ;  /* 0x00000002021c7825 */ /* 0x048fe200078e0230 */
[----:B------:R-:W-:Y:S06]  /*95f0*/  BAR.SYNC.DEFER_BLOCKING 0x0 ;  /* 0x0000000000007b1d */ /* 0x000fec0000010000 */
[----:B------:R-:W3:Y:S01]  /*9600*/  LDL.64 R48, [R1+0x6e0] ;  /* 0x0006e00001307983 */ /* 0x000ee20000100a00 */
[----:B--2---:R-:W-:-:S04]  /*9610*/  IMAD.WIDE R34, R2, 0x2, R34 ;  /* 0x0000000202227825 */ /* 0x004fc800078e0222 */
[C---:B----4-:R-:W-:Y:S01]  /*9620*/  IMAD.WIDE R32, R2.reuse, 0x2, R32 ;  /* 0x0000000202207825 */ /* 0x050fe200078e0220 */
[----:B------:R0:W2:Y:S03]  /*9630*/  LDG.E.U16 R209, desc[UR10][R34.64] ;  /* 0x0000000a22d17981 */ /* 0x0000a6000c1e1500 */
[C---:B-----5:R-:W-:Y:S01]  /*9640*/  IMAD.WIDE R30, R2.reuse, 0x2, R30 ;  /* 0x00000002021e7825 */ /* 0x060fe200078e021e */
[----:B------:R1:W4:Y:S04]  /*9650*/  LDG.E.U16 R207, desc[UR10][R32.64] ;  /* 0x0000000a20cf7981 */ /* 0x000328000c1e1500 */
[----:B------:R5:W2:Y:S01]  /*9660*/  LDG.E.U16 R205, desc[UR10][R30.64] ;  /* 0x0000000a1ecd7981 */ /* 0x000aa2000c1e1500 */
[----:B0-----:R-:W-:-:S03]  /*9670*/  IMAD.WIDE R34, R2, 0x2, R38 ;  /* 0x0000000202227825 */ /* 0x001fc600078e0226 */
[----:B------:R-:W2:Y:S01]  /*9680*/  LDL.64 R38, [R1+0x6d8] ;  /* 0x0006d80001267983 */ /* 0x000ea20000100a00 */
[----:B-1----:R-:W-:-:S03]  /*9690*/  IMAD.WIDE R32, R2, 0x2, R40 ;  /* 0x0000000202207825 */ /* 0x002fc600078e0228 */
[----:B------:R-:W4:Y:S01]  /*96a0*/  LDL.64 R40, [R1+0x6c8] ;  /* 0x0006c80001287983 */ /* 0x000f220000100a00 */
[----:B-----5:R-:W-:-:S03]  /*96b0*/  IMAD.WIDE R30, R2, 0x2, R46 ;  /* 0x00000002021e7825 */ /* 0x020fc600078e022e */
[----:B------:R-:W5:Y:S01]  /*96c0*/  LDL.64 R46, [R1+0x6c0] ;  /* 0x0006c000012e7983 */ /* 0x000f620000100a00 */
[----:B------:R-:W-:-:S03]  /*96d0*/  IMAD.WIDE R36, R2, 0x2, R36 ;  /* 0x0000000202247825 */ /* 0x000fc600078e0224 */
[----:B------:R0:W5:Y:S04]  /*96e0*/  LDG.E.U16 R203, desc[UR10][R28.64] ;  /* 0x0000000a1ccb7981 */ /* 0x000168000c1e1500 */
[----:B------:R1:W5:Y:S04]  /*96f0*/  LDG.E.U16 R201, desc[UR10][R36.64] ;  /* 0x0000000a24c97981 */ /* 0x000368000c1e1500 */
[----:B------:R1:W5:Y:S01]  /*9700*/  LDG.E.U16 R197, desc[UR10][R32.64] ;  /* 0x0000000a20c57981 */ /* 0x000362000c1e1500 */
[----:B0-----:R-:W-:-:S03]  /*9710*/  IMAD.WIDE R28, R2, 0x2, R90 ;  /* 0x00000002021c7825 */ /* 0x001fc600078e025a */
[----:B------:R-:W5:Y:S01]  /*9720*/  LDL.64 R90, [R1+0x6a8] ;  /* 0x0006a800015a7983 */ /* 0x000f620000100a00 */
[----:B-1----:R-:W-:-:S03]  /*9730*/  IMAD.WIDE R36, R2, 0x2, R88 ;  /* 0x0000000202247825 */ /* 0x002fc600078e0258 */
[----:B------:R0:W5:Y:S01]  /*9740*/  LDG.E.U16 R199, desc[UR10][R34.64] ;  /* 0x0000000a22c77981 */ /* 0x000162000c1e1500 */
[----:B------:R-:W-:-:S03]  /*9750*/  IMAD.WIDE R32, R2, 0x2, R44 ;  /* 0x0000000202207825 */ /* 0x000fc600078e022c */
[----:B------:R-:W5:Y:S04]  /*9760*/  LDL.64 R44, [R1+0x6a0] ;  /* 0x0006a000012c7983 */ /* 0x000f680000100a00 */
[----:B------:R3:W5:Y:S01]  /*9770*/  LDG.E.U16 R191, desc[UR10][R36.64] ;  /* 0x0000000a24bf7981 */ /* 0x000762000c1e1500 */
[----:B0-----:R-:W-:-:S03]  /*9780*/  IMAD.WIDE R34, R2, 0x2, R54 ;  /* 0x0000000202227825 */ /* 0x001fc600078e0236 */
[----:B------:R-:W5:Y:S04]  /*9790*/  LDL.64 R54, [R1+0x688] ;  /* 0x0006880001367983 */ /* 0x000f680000100a00 */
[----:B------:R0:W5:Y:S04]  /*97a0*/  LDG.E.U16 R195, desc[UR10][R30.64] ;  /* 0x0000000a1ec37981 */ /* 0x000168000c1e1500 */
[----:B------:R-:W5:Y:S04]  /*97b0*/  LDG.E.U16 R189, desc[UR10][R34.64] ;  /* 0x0000000a22bd7981 */ /* 0x000f68000c1e1500 */
[----:B------:R1:W5:Y:S04]  /*97c0*/  LDG.E.U16 R193, desc[UR10][R28.64] ;  /* 0x0000000a1cc17981 */ /* 0x000368000c1e1500 */
[----:B------:R0:W5:Y:S04]  /*97d0*/  LDG.E.U16 R187, desc[UR10][R32.64] ;  /* 0x0000000a20bb7981 */ /* 0x000168000c1e1500 */
[----:B------:R-:W5:Y:S01]  /*97e0*/  LDL.64 R88, [R1+0x690] ;  /* 0x0006900001587983 */ /* 0x000f620000100a00 */
[----:B---3--:R-:W-:-:S03]  /*97f0*/  IMAD.WIDE R36, R2, 0x2, R48 ;  /* 0x0000000202247825 */ /* 0x008fc600078e0230 */
[----:B------:R-:W3:Y:S01]  /*9800*/  LDL.64 R48, [R1+0x680] ;  /* 0x0006800001307983 */ /* 0x000ee20000100a00 */
[----:B0-----:R-:W-:-:S03]  /*9810*/  IMAD.WIDE R30, R2, 0x2, R42 ;  /* 0x00000002021e7825 */ /* 0x001fc600078e022a */
[----:B------:R-:W3:Y:S01]  /*9820*/  LDG.E.U16 R181, desc[UR10][R36.64] ;  /* 0x0000000a24b57981 */ /* 0x000ee2000c1e1500 */
[----:B-1----:R-:W-:-:S03]  /*9830*/  IMAD.WIDE R28, R2, 0x2, R52 ;  /* 0x00000002021c7825 */ /* 0x002fc600078e0234 */
[----:B------:R4:W3:Y:S01]  /*9840*/  LDG.E.U16 R185, desc[UR10][R30.64] ;  /* 0x0000000a1eb97981 */ /* 0x0008e2000c1e1500 */
[----:B------:R-:W-:-:S03]  /*9850*/  IMAD.WIDE R32, R2, 0x2, R50 ;  /* 0x0000000202207825 */ /* 0x000fc600078e0232 */
[----:B------:R5:W3:Y:S04]  /*9860*/  LDG.E.U16 R183, desc[UR10][R28.64] ;  /* 0x0000000a1cb77981 */ /* 0x000ae8000c1e1500 */
[----:B------:R-:W3:Y:S04]  /*9870*/  LDL.64 R50, [R1+0x660] ;  /* 0x0006600001327983 */ /* 0x000ee80000100a00 */
[----:B------:R-:W3:Y:S04]  /*9880*/  LDL.64 R52, [R1+0x658] ;  /* 0x0006580001347983 */ /* 0x000ee80000100a00 */
[----:B------:R0:W3:Y:S01]  /*9890*/  LDG.E.U16 R177, desc[UR10][R32.64] ;  /* 0x0000000a20b17981 */ /* 0x0000e2000c1e1500 */
[----:B--2---:R-:W-:-:S03]  /*98a0*/  IMAD.WIDE R34, R2, 0x2, R38 ;  /* 0x0000000202227825 */ /* 0x004fc600078e0226 */
[----:B------:R-:W2:Y:S01]  /*98b0*/  LDL.64 R38, [R1+0x678] ;  /* 0x0006780001267983 */ /* 0x000ea20000100a00 */
[----:B----4-:R-:W-:-:S03]  /*98c0*/  IMAD.WIDE R30, R2, 0x2, R40 ;  /* 0x00000002021e7825 */ /* 0x010fc600078e0228 */
[----:B------:R-:W4:Y:S01]  /*98d0*/  LDL.64 R40, [R1+0x670] ;  /* 0x0006700001287983 */ /* 0x000f220000100a00 */
[----:B-----5:R-:W-:-:S03]  /*98e0*/  IMAD.WIDE R28, R2, 0x2, R46 ;  /* 0x00000002021c7825 */ /* 0x020fc600078e022e */
[----:B------:R-:W5:Y:S04]  /*98f0*/  LDL.64 R46, [R1+0x650] ;  /* 0x00065000012e7983 */ /* 0x000f680000100a00 */
[----:B------:R1:W5:Y:S01]  /*9900*/  LDG.E.U16 R175, desc[UR10][R30.64] ;  /* 0x0000000a1eaf7981 */ /* 0x000362000c1e1500 */
[----:B0-----:R-:W-:-:S03]  /*9910*/  IMAD.WIDE R32, R2, 0x2, R96 ;  /* 0x0000000202207825 */ /* 0x001fc600078e0260 */
[----:B------:R-:W5:Y:S04]  /*9920*/  LDL.64 R96, [R1+0x640] ;  /* 0x0006400001607983 */ /* 0x000f680000100a00 */
[----:B------:R0:W5:Y:S01]  /*9930*/  LDG.E.U16 R173, desc[UR10][R28.64] ;  /* 0x0000000a1cad7981 */ /* 0x000162000c1e1500 */
[----:B-1----:R-:W-:-:S03]  /*9940*/  IMAD.WIDE R30, R2, 0x2, R94 ;  /* 0x00000002021e7825 */ /* 0x002fc600078e025e */
[----:B------:R-:W5:Y:S04]  /*9950*/  LDL.64 R94, [R1+0x638] ;  /* 0x00063800015e7983 */ /* 0x000f680000100a00 */
[----:B------:R3:W5:Y:S01]  /*9960*/  LDG.E.U16 R172, desc[UR10][R32.64] ;  /* 0x0000000a20ac7981 */ /* 0x000762000c1e1500 */
[----:B0-----:R-:W-:-:S03]  /*9970*/  IMAD.WIDE R28, R2, 0x2, R90 ;  /* 0x00000002021c7825 */ /* 0x001fc600078e025a */
[----:B------:R0:W5:Y:S01]  /*9980*/  LDG.E.U16 R179, desc[UR10][R34.64] ;  /* 0x0000000a22b37981 */ /* 0x000162000c1e1500 */
[----:B------:R-:W-:-:S03]  /*9990*/  IMAD.WIDE R90, R2, 0x2, R44 ;  /* 0x00000002025a7825 */ /* 0x000fc600078e022c */
[----:B------:R-:W5:Y:S04]  /*99a0*/  LDL.64 R44, [R1+0x648] ;  /* 0x00064800012c7983 */ /* 0x000f680000100a00 */
[----:B------:R2:W5:Y:S04]  /*99b0*/  LDG.E.U16 R169, desc[UR10][R30.64] ;  /* 0x0000000a1ea97981 */ /* 0x000568000c1e1500 */
[----:B------:R-:W5:Y:S01]  /*99c0*/  LDL.64 R42, [R1+0x698] ;  /* 0x00069800012a7983 */ /* 0x000f620000100a00 */
[----:B---3--:R-:W-:-:S03]  /*99d0*/  IMAD.WIDE R32, R2, 0x2, R48 ;  /* 0x0000000202207825 */ /* 0x008fc600078e0230 */
[----:B------:R4:W3:Y:S04]  /*99e0*/  LDG.E.U16 R167, desc[UR10][R28.64] ;  /* 0x0000000a1ca77981 */ /* 0x0008e8000c1e1500 */
[----:B------:R-:W3:Y:S01]  /*99f0*/  LDL.64 R48, [R1+0x628] ;  /* 0x0006280001307983 */ /* 0x000ee20000100a00 */
[----:B0-----:R-:W-:-:S03]  /*9a00*/  IMAD.WIDE R34, R2, 0x2, R54 ;  /* 0x0000000202227825 */ /* 0x001fc600078e0236 */
[----:B------:R-:W3:Y:S01]  /*9a10*/  LDL.64 R54, [R1+0x630] ;  /* 0x0006300001367983 */ /* 0x000ee20000100a00 */
[----:B------:R-:W-:-:S03]  /*9a20*/  IMAD.WIDE R36, R2, 0x2, R92 ;  /* 0x0000000202247825 */ /* 0x000fc600078e025c */
[----:B------:R0:W3:Y:S01]  /*9a30*/  LDG.E.U16 R105, desc[UR10][R34.64] ;  /* 0x0000000a22697981 */ /* 0x0000e2000c1e1500 */
[----:B------:R-:W-:-:S03]  /*9a40*/  IMAD.WIDE R164, R2, 0x2, R88 ;  /* 0x0000000202a47825 */ /* 0x000fc600078e0258 */
[----:B------:R-:W3:Y:S04]  /*9a50*/  LDL.64 R92, [R1+0x5e0] ;  /* 0x0005e000015c7983 */ /* 0x000ee80000100a00 */
[----:B------:R1:W3:Y:S04]  /*9a60*/  LDG.E.U16 R89, desc[UR10][R32.64] ;  /* 0x0000000a20597981 */ /* 0x0002e8000c1e1500 */
[----:B------:R-:W3:Y:S01]  /*9a70*/  LDG.E.U16 R90, desc[UR10][R90.64] ;  /* 0x0000000a5a5a7981 */ /* 0x000ee2000c1e1500 */
[----:B--2---:R-:W-:-:S03]  /*9a80*/  IMAD.WIDE R30, R2, 0x2, R38 ;  /* 0x00000002021e7825 */ /* 0x004fc600078e0226 */
[----:B------:R-:W2:Y:S04]  /*9a90*/  LDG.E.U16 R104, desc[UR10][R36.64] ;  /* 0x0000000a24687981 */ /* 0x000ea8000c1e1500 */
[----:B------:R-:W2:Y:S01]  /*9aa0*/  LDL.64 R38, [R1+0x620] ;  /* 0x0006200001267983 */ /* 0x000ea20000100a00 */
[----:B----4-:R-:W-:-:S03]  /*9ab0*/  IMAD.WIDE R28, R2, 0x2, R40 ;  /* 0x00000002021c7825 */ /* 0x010fc600078e0228 */
[----:B------:R5:W4:Y:S01]  /*9ac0*/  LDG.E.U16 R41, desc[UR10][R30.64] ;  /* 0x0000000a1e297981 */ /* 0x000b22000c1e1500 */
[----:B0-----:R-:W-:-:S03]  /*9ad0*/  IMAD.WIDE R34, R2, 0x2, R50 ;  /* 0x0000000202227825 */ /* 0x001fc600078e0232 */
[----:B------:R-:W4:Y:S01]  /*9ae0*/  LDL.64 R50, [R1+0x618] ;  /* 0x0006180001327983 */ /* 0x000f220000100a00 */
[----:B-1----:R-:W-:-:S03]  /*9af0*/  IMAD.WIDE R32, R2, 0x2, R52 ;  /* 0x0000000202207825 */ /* 0x002fc600078e0234 */
[----:B------:R-:W4:Y:S01]  /*9b00*/  LDL.64 R52, [R1+0x5f8] ;  /* 0x0005f80001347983 */ /* 0x000f220000100a00 */
[----:B-----5:R-:W-:-:S03]  /*9b10*/  IMAD.WIDE R30, R2, 0x2, R46 ;  /* 0x00000002021e7825 */ /* 0x020fc600078e022e */
[----:B------:R-:W5:Y:S04]  /*9b20*/  LDL.64 R46, [R1+0x5e8] ;  /* 0x0005e800012e7983 */ /* 0x000f680000100a00 */
[----:B------:R0:W4:Y:S01]  /*9b30*/  LDG.E.U16 R88, desc[UR10][R34.64] ;  /* 0x0000000a22587981 */ /* 0x000122000c1e1500 */
[----:B------:R-:W-:-:S03]  /*9b40*/  IMAD.WIDE R36, R2, 0x2, R96 ;  /* 0x0000000202247825 */ /* 0x000fc600078e0260 */
[----:B------:R-:W5:Y:S04]  /*9b50*/  LDL.64 R96, [R1+0x5d8] ;  /* 0x0005d80001607983 */ /* 0x000f680000100a00 */
[----:B------:R1:W5:Y:S01]  /*9b60*/  LDG.E.U16 R119, desc[UR10][R28.64] ;  /* 0x0000000a1c777981 */ /* 0x000362000c1e1500 */
[----:B0-----:R-:W-:-:S03]  /*9b70*/  IMAD.WIDE R34, R2, 0x2, R94 ;  /* 0x0000000202227825 */ /* 0x001fc600078e025e */
[----:B------:R-:W5:Y:S04]  /*9b80*/  LDL.64 R94, [R1+0x5b8] ;  /* 0x0005b800015e7983 */ /* 0x000f680000100a00 */
[----:B------:R3:W5:Y:S01]  /*9b90*/  LDG.E.U16 R118, desc[UR10][R30.64] ;  /* 0x0000000a1e767981 */ /* 0x000762000c1e1500 */
[----:B-1----:R-:W-:-:S03]  /*9ba0*/  IMAD.WIDE R28, R2, 0x2, R44 ;  /* 0x00000002021c7825 */ /* 0x002fc600078e022c */
[----:B------:R-:W5:Y:S04]  /*9bb0*/  LDL.64 R44, [R1+0x5f0] ;  /* 0x0005f000012c7983 */ /* 0x000f680000100a00 */
[----:B------:R0:W5:Y:S04]  /*9bc0*/  LDG.E.U16 R40, desc[UR10][R32.64] ;  /* 0x0000000a20287981 */ /* 0x000168000c1e1500 */
[----:B------:R-:W5:Y:S01]  /*9bd0*/  LDG.E.U16 R103, desc[UR10][R28.64] ;  /* 0x0000000a1c677981 */ /* 0x000f62000c1e1500 */
[----:B------:R-:W-:-:S03]  /*9be0*/  IMAD.WIDE R42, R2, 0x2, R42 ;  /* 0x00000002022a7825 */ /* 0x000fc600078e022a */
[----:B------:R-:W5:Y:S04]  /*9bf0*/  LDG.E.U16 R164, desc[UR10][R164.64] ;  /* 0x0000000aa4a47981 */ /* 0x000f68000c1e1500 */
[----:B------:R-:W5:Y:S01]  /*9c00*/  LDG.E.U16 R42, desc[UR10][R42.64] ;  /* 0x0000000a2a2a7981 */ /* 0x000f62000c1e1500 */
[----:B---3--:R-:W-:-:S03]  /*9c10*/  IMAD.WIDE R30, R2, 0x2, R48 ;  /* 0x00000002021e7825 */ /* 0x008fc600078e0230 */
[----:B------:R-:W3:Y:S01]  /*9c20*/  LDL.64 R48, [R1+0x5c8] ;  /* 0x0005c80001307983 */ /* 0x000ee20000100a00 */
[----:B0-----:R-:W-:-:S03]  /*9c30*/  IMAD.WIDE R32, R2, 0x2, R54 ;  /* 0x0000000202207825 */ /* 0x001fc600078e0236 */
[----:B------:R0:W3:Y:S04]  /*9c40*/  LDG.E.U16 R102, desc[UR10][R30.64] ;  /* 0x0000000a1e667981 */ /* 0x0000e8000c1e1500 */
[----:B------:R1:W3:Y:S04]  /*9c50*/  LDG.E.U16 R117, desc[UR10][R32.64] ;  /* 0x0000000a20757981 */ /* 0x0002e8000c1e1500 */
[----:B------:R-:W3:Y:S01]  /*9c60*/  LDG.E.U16 R55, desc[UR10][R36.64] ;  /* 0x0000000a24377981 */ /* 0x000ee2000c1e1500 */
[----:B0-----:R-:W-:-:S04]  /*9c70*/  IMAD.WIDE R30, R2, 0x2, R100 ;  /* 0x00000002021e7825 */ /* 0x001fc800078e0264 */
[C---:B-1----:R-:W-:Y:S02]  /*9c80*/  IMAD.WIDE R32, R2.reuse, 0x2, R110 ;  /* 0x0000000202207825 */ /* 0x042fe400078e026e */
[----:B------:R-:W3:Y:S04]  /*9c90*/  LDL.64 R110, [R1+0x560] ;  /* 0x00056000016e7983 */ /* 0x000ee80000100a00 */
[----:B------:R-:W3:Y:S01]  /*9ca0*/  LDG.E.U16 R101, desc[UR10][R32.64] ;  /* 0x0000000a20657981 */ /* 0x000ee2000c1e1500 */
[----:B--2---:R-:W-:-:S03]  /*9cb0*/  IMAD.WIDE R28, R2, 0x2, R38 ;  /* 0x00000002021c7825 */ /* 0x004fc600078e0226 */
[----:B------:R0:W2:Y:S04]  /*9cc0*/  LDG.E.U16 R39, desc[UR10][R34.64] ;  /* 0x0000000a22277981 */ /* 0x0000a8000c1e1500 */
[----:B------:R1:W2:Y:S01]  /*9cd0*/  LDG.E.U16 R54, desc[UR10][R28.64] ;  /* 0x0000000a1c367981 */ /* 0x0002a2000c1e1500 */
[----:B0-----:R-:W-:-:S04]  /*9ce0*/  IMAD.WIDE R34, R2, 0x2, R112 ;  /* 0x0000000202227825 */ /* 0x001fc800078e0270 */
[C---:B------:R-:W-:Y:S01]  /*9cf0*/  IMAD.WIDE R32, R2.reuse, 0x2, R92 ;  /* 0x0000000202207825 */ /* 0x040fe200078e025c */
[----:B------:R5:W2:Y:S03]  /*9d00*/  LDG.E.U16 R116, desc[UR10][R34.64] ;  /* 0x0000000a22747981 */ /* 0x000aa6000c1e1500 */
[C---:B----4-:R-:W-:Y:S01]  /*9d10*/  IMAD.WIDE R36, R2.reuse, 0x2, R50 ;  /* 0x0000000202247825 */ /* 0x050fe200078e0232 */
[----:B------:R-:W4:Y:S03]  /*9d20*/  LDL.64 R92, [R1+0x590] ;  /* 0x00059000015c7983 */ /* 0x000f260000100a00 */
[C---:B-1----:R-:W-:Y:S01]  /*9d30*/  IMAD.WIDE R28, R2.reuse, 0x2, R52 ;  /* 0x00000002021c7825 */ /* 0x042fe200078e0234 */
[----:B------:R-:W2:Y:S03]  /*9d40*/  LDL.64 R50, [R1+0x5a8] ;  /* 0x0005a80001327983 */ /* 0x000ea60000100a00 */
[C---:B-----5:R-:W-:Y:S01]  /*9d50*/  IMAD.WIDE R34, R2.reuse, 0x2, R46 ;  /* 0x0000000202227825 */ /* 0x060fe200078e022e */
[----:B------:R0:W5:Y:S04]  /*9d60*/  LDG.E.U16 R52, desc[UR10][R32.64] ;  /* 0x0000000a20347981 */ /* 0x000168000c1e1500 */
[----:B------:R-:W4:Y:S04]  /*9d70*/  LDL.64 R46, [R1+0x5a0] ;  /* 0x0005a000012e7983 */ /* 0x000f280000100a00 */
[----:B------:R-:W5:Y:S01]  /*9d80*/  LDG.E.U16 R38, desc[UR10][R36.64] ;  /* 0x0000000a24267981 */ /* 0x000f62000c1e1500 */
[----:B0-----:R-:W-:-:S03]  /*9d90*/  IMAD.WIDE R32, R2, 0x2, R94 ;  /* 0x0000000202207825 */ /* 0x001fc600078e025e */
[----:B------:R-:W5:Y:S04]  /*9da0*/  LDL.64 R94, [R1+0x570] ;  /* 0x00057000015e7983 */ /* 0x000f680000100a00 */
[----:B------:R0:W5:Y:S04]  /*9db0*/  LDG.E.U16 R53, desc[UR10][R30.64] ;  /* 0x0000000a1e357981 */ /* 0x000168000c1e1500 */
[----:B------:R1:W5:Y:S01]  /*9dc0*/  LDG.E.U16 R37, desc[UR10][R28.64] ;  /* 0x0000000a1c257981 */ /* 0x000362000c1e1500 */
[----:B------:R-:W-:-:S03]  /*9dd0*/  IMAD.WIDE R44, R2, 0x2, R44 ;  /* 0x00000002022c7825 */ /* 0x000fc600078e022c */
[----:B------:R1:W5:Y:S01]  /*9de0*/  LDG.E.U16 R100, desc[UR10][R34.64] ;  /* 0x0000000a22647981 */ /* 0x000362000c1e1500 */
[----:B0-----:R-:W-:-:S03]  /*9df0*/  IMAD.WIDE R30, R2, 0x2, R96 ;  /* 0x00000002021e7825 */ /* 0x001fc600078e0260 */
[----:B------:R-:W5:Y:S01]  /*9e00*/  LDL.64 R96, [R1+0x588] ;  /* 0x0005880001607983 */ /* 0x000f620000100a00 */
[----:B-1----:R-:W-:-:S03]  /*9e10*/  IMAD.WIDE R28, R2, 0x2, R108 ;  /* 0x00000002021c7825 */ /* 0x002fc600078e026c */
[----:B------:R-:W5:Y:S04]  /*9e20*/  LDL.64 R108, [R1+0x578] ;  /* 0x00057800016c7983 */ /* 0x000f680000100a00 */
[----:B------:R3:W5:Y:S01]  /*9e30*/  LDG.E.U16 R115, desc[UR10][R44.64] ;  /* 0x0000000a2c737981 */ /* 0x000762000c1e1500 */
[----:B------:R-:W-:-:S03]  /*9e40*/  IMAD.WIDE R34, R2, 0x2, R106 ;  /* 0x0000000202227825 */ /* 0x000fc600078e026a */
[----:B------:R-:W5:Y:S04]  /*9e50*/  LDL.64 R106, [R1+0x558] ;  /* 0x00055800016a7983 */ /* 0x000f680000100a00 */
[----:B------:R0:W5:Y:S04]  /*9e60*/  LDG.E.U16 R36, desc[UR10][R30.64] ;  /* 0x0000000a1e247981 */ /* 0x000168000c1e1500 */
[----:B------:R-:W5:Y:S01]  /*9e70*/  LDG.E.U16 R114, desc[UR10][R28.64] ;  /* 0x0000000a1c727981 */ /* 0x000f62000c1e1500 */
[----:B---3--:R-:W-:-:S03]  /*9e80*/  IMAD.WIDE R44, R2, 0x2, R48 ;  /* 0x00000002022c7825 */ /* 0x008fc600078e0230 */
[----:B------:R-:W3:Y:S01]  /*9e90*/  LDL.64 R48, [R1+0x580] ;  /* 0x0005800001307983 */ /* 0x000ee20000100a00 */
[----:B0-----:R-:W-:-:S03]  /*9ea0*/  IMAD.WIDE R30, R2, 0x2, R98 ;  /* 0x00000002021e7825 */ /* 0x001fc600078e0262 */
[----:B------:R0:W3:Y:S04]  /*9eb0*/  LDG.E.U16 R99, desc[UR10][R44.64] ;  /* 0x0000000a2c637981 */ /* 0x0000e8000c1e1500 */
[----:B------:R-:W3:Y:S01]  /*9ec0*/  LDG.E.U16 R113, desc[UR10][R30.64] ;  /* 0x0000000a1e717981 */ /* 0x000ee2000c1e1500 */
[----:B0-----:R-:W-:-:S03]  /*9ed0*/  IMAD.WIDE R44, R2, 0x2, R160 ;  /* 0x00000002022c7825 */ /* 0x001fc600078e02a0 */
[----:B------:R-:W3:Y:S01]  /*9ee0*/  LDL.64 R160, [R1+0x540] ;  /* 0x0005400001a07983 */ /* 0x000ee20000100a00 */
[----:B--2---:R-:W-:-:S03]  /*9ef0*/  IMAD.WIDE R28, R2, 0x2, R50 ;  /* 0x00000002021c7825 */ /* 0x004fc600078e0232 */
[----:B------:R-:W2:Y:S04]  /*9f00*/  LDG.E.U16 R51, desc[UR10][R34.64] ;  /* 0x0000000a22337981 */ /* 0x000ea8000c1e1500 */
[----:B------:R-:W2:Y:S01]  /*9f10*/  LDG.E.U16 R98, desc[UR10][R28.64] ;  /* 0x0000000a1c627981 */ /* 0x000ea2000c1e1500 */
[----:B----4-:R-:W-:-:S03]  /*9f20*/  IMAD.WIDE R46, R2, 0x2, R46 ;  /* 0x00000002022e7825 */ /* 0x010fc600078e022e */
[----:B------:R0:W4:Y:S04]  /*9f30*/  LDG.E.U16 R35, desc[UR10][R32.64] ;  /* 0x0000000a20237981 */ /* 0x000128000c1e1500 */
[----:B------:R5:W2:Y:S04]  /*9f40*/  LDG.E.U16 R50, desc[UR10][R46.64] ;  /* 0x0000000a2e327981 */ /* 0x000aa8000c1e1500 */
[----:B------:R-:W2:Y:S01]  /*9f50*/  LDG.E.U16 R34, desc[UR10][R44.64] ;  /* 0x0000000a2c227981 */ /* 0x000ea2000c1e1500 */
[----:B0-----:R-:W-:-:S03]  /*9f60*/  IMAD.WIDE R32, R2, 0x2, R92 ;  /* 0x0000000202207825 */ /* 0x001fc600078e025c */
[----:B------:R-:W2:Y:S01]  /*9f70*/  LDL.64 R92, [R1+0x550] ;  /* 0x00055000015c7983 */ /* 0x000ea20000100a00 */
[----:B-----5:R-:W-:-:S03]  /*9f80*/  IMAD.WIDE R46, R2, 0x2, R94 ;  /* 0x00000002022e7825 */ /* 0x020fc600078e025e */
[----:B------:R-:W5:Y:S04]  /*9f90*/  LDL.64 R94, [R1+0x530] ;  /* 0x00053000015e7983 */ /* 0x000f680000100a00 */
[----:B------:R0:W2:Y:S01]  /*9fa0*/  LDG.E.U16 R112, desc[UR10][R32.64] ;  /* 0x0000000a20707981 */ /* 0x0000a2000c1e1500 */
[----:B------:R-:W-:-:S05]  /*9fb0*/  IMAD.WIDE R30, R2, 0x2, R96 ;  /* 0x00000002021e7825 */ /* 0x000fca00078e0260 */
[----:B------:R1:W2:Y:S01]  /*9fc0*/  LDG.E.U16 R97, desc[UR10][R30.64] ;  /* 0x0000000a1e617981 */ /* 0x0002a2000c1e1500 */
[----:B0-----:R-:W-:-:S03]  /*9fd0*/  IMAD.WIDE R32, R2, 0x2, R108 ;  /* 0x0000000202207825 */ /* 0x001fc600078e026c */
[----:B------:R-:W2:Y:S01]  /*9fe0*/  LDL.64 R108, [R1+0x538] ;  /* 0x00053800016c7983 */ /* 0x000ea20000100a00 */
[----:B-1----:R-:W-:-:S03]  /*9ff0*/  IMAD.WIDE R30, R2, 0x2, R110 ;  /* 0x00000002021e7825 */ /* 0x002fc600078e026e */
[----:B------:R-:W4:Y:S04]  /*a000*/  LDG.E.U16 R33, desc[UR10][R32.64] ;  /* 0x0000000a20217981 */ /* 0x000f28000c1e1500 */
[----:B------:R0:W4:Y:S02]  /*a010*/  LDG.E.U16 R111, desc[UR10][R46.64] ;  /* 0x0000000a2e6f7981 */ /* 0x000124000c1e1500 */
[C---:B0-----:R-:W-:Y:S02]  /*a020*/  IMAD.WIDE R46, R2.reuse, 0x2, R162 ;  /* 0x00000002022e7825 */ /* 0x041fe400078e02a2 */
[----:B------:R-:W4:Y:S02]  /*a030*/  LDL.64 R162, [R1+0x508] ;  /* 0x0005080001a27983 */ /* 0x000f240000100a00 */
[----:B---3--:R-:W-:-:S02]  /*a040*/  IMAD.WIDE R28, R2, 0x2, R48 ;  /* 0x00000002021c7825 */ /* 0x008fc400078e0230 */
[----:B------:R-:W3:Y:S04]  /*a050*/  LDG.E.U16 R48, desc[UR10][R30.64] ;  /* 0x0000000a1e307981 */ /* 0x000ee8000c1e1500 */
[----:B------:R0:W3:Y:S02]  /*a060*/  LDG.E.U16 R49, desc[UR10][R28.64] ;  /* 0x0000000a1c317981 */ /* 0x0000e4000c1e1500 */
[C---:B0-----:R-:W-:Y:S02]  /*a070*/  IMAD.WIDE R28, R2.reuse, 0x2, R106 ;  /* 0x00000002021c7825 */ /* 0x041fe400078e026a */
[----:B------:R-:W3:Y:S02]  /*a080*/  LDL.64 R106, [R1+0x520] ;  /* 0x00052000016a7983 */ /* 0x000ee40000100a00 */
[----:B------:R-:W-:-:S02]  /*a090*/  IMAD.WIDE R44, R2, 0x2, R158 ;  /* 0x00000002022c7825 */ /* 0x000fc400078e029e */
[----:B------:R-:W3:Y:S04]  /*a0a0*/  LDL.64 R158, [R1+0x528] ;  /* 0x00052800019e7983 */ /* 0x000ee80000100a00 */
[----:B------:R0:W3:Y:S04]  /*a0b0*/  LDG.E.U16 R96, desc[UR10][R44.64] ;  /* 0x0000000a2c607981 */ /* 0x0000e8000c1e1500 */
[----:B------:R5:W3:Y:S01]  /*a0c0*/  LDG.E.U16 R32, desc[UR10][R28.64] ;  /* 0x0000000a1c207981 */ /* 0x000ae2000c1e1500 */
[----:B0-----:R-:W-:-:S03]  /*a0d0*/  IMAD.WIDE R44, R2, 0x2, R160 ;  /* 0x00000002022c7825 */ /* 0x001fc600078e02a0 */
[----:B------:R-:W3:Y:S01]  /*a0e0*/  LDL.64 R160, [R1+0x4e8] ;  /* 0x0004e80001a07983 */ /* 0x000ee20000100a00 */
[----:B-----5:R-:W-:-:S03]  /*a0f0*/  IMAD.WIDE R28, R2, 0x2, R94 ;  /* 0x00000002021c7825 */ /* 0x020fc600078e025e */
[----:B------:R-:W5:Y:S04]  /*a100*/  LDG.E.U16 R95, desc[UR10][R46.64] ;  /* 0x0000000a2e5f7981 */ /* 0x000f68000c1e1500 */
[----:B------:R0:W5:Y:S01]  /*a110*/  LDG.E.U16 R47, desc[UR10][R44.64] ;  /* 0x0000000a2c2f7981 */ /* 0x000162000c1e1500 */
[----:B--2---:R-:W-:-:S03]  /*a120*/  IMAD.WIDE R30, R2, 0x2, R108 ;  /* 0x00000002021e7825 */ /* 0x004fc600078e026c */
[----:B------:R-:W2:Y:S01]  /*a130*/  LDG.E.U16 R109, desc[UR10][R28.64] ;  /* 0x0000000a1c6d7981 */ /* 0x000ea2000c1e1500 */
[----:B0-----:R-:W-:-:S03]  /*a140*/  IMAD.WIDE R44, R2, 0x2, R170 ;  /* 0x00000002022c7825 */ /* 0x001fc600078e02aa */
[----:B------:R-:W2:Y:S04]  /*a150*/  LDG.E.U16 R31, desc[UR10][R30.64] ;  /* 0x0000000a1e1f7981 */ /* 0x000ea8000c1e1500 */
[----:B------:R0:W2:Y:S01]  /*a160*/  LDG.E.U16 R108, desc[UR10][R44.64] ;  /* 0x0000000a2c6c7981 */ /* 0x0000a2000c1e1500 */
[----:B------:R-:W-:-:S03]  /*a170*/  IMAD.WIDE R92, R2, 0x2, R92 ;  /* 0x00000002025c7825 */ /* 0x000fc600078e025c */
[----:B------:R-:W2:Y:S04]  /*a180*/  LDL.64 R170, [R1+0x4d8] ;  /* 0x0004d80001aa7983 */ /* 0x000ea80000100a00 */
[----:B------:R1:W2:Y:S01]  /*a190*/  LDG.E.U16 R110, desc[UR10][R92.64] ;  /* 0x0000000a5c6e7981 */ /* 0x0002a2000c1e1500 */
[----:B0-----:R-:W-:-:S03]  /*a1a0*/  IMAD.WIDE R44, R2, 0x2, R214 ;  /* 0x00000002022c7825 */ /* 0x001fc600078e02d6 */
[----:B------:R-:W2:Y:S01]  /*a1b0*/  LDL.64 R214, [R1+0x4c0] ;  /* 0x0004c00001d67983 */ /* 0x000ea20000100a00 */
[----:B----4-:R-:W-:-:S03]  /*a1c0*/  IMAD.WIDE R28, R2, 0x2, R162 ;  /* 0x00000002021c7825 */ /* 0x010fc600078e02a2 */
[----:B------:R-:W4:Y:S01]  /*a1d0*/  LDL.64 R162, [R1+0x4d0] ;  /* 0x0004d00001a27983 */ /* 0x000f220000100a00 */
[----:B-1----:R-:W-:-:S03]  /*a1e0*/  IMAD.WIDE R92, R2, 0x2, R238 ;  /* 0x00000002025c7825 */ /* 0x002fc600078e02ee */
[----:B------:R-:W5:Y:S04]  /*a1f0*/  LDL.64 R238, [R1+0x4c8] ;  /* 0x0004c80001ee7983 */ /* 0x000f680000100a00 */
[----:B------:R-:W5:Y:S04]  /*a200*/  LDG.E.U16 R30, desc[UR10][R92.64] ;  /* 0x0000000a5c1e7981 */ /* 0x000f68000c1e1500 */
[----:B------:R-:W5:Y:S04]  /*a210*/  LDG.E.U16 R45, desc[UR10][R44.64] ;  /* 0x0000000a2c2d7981 */ /* 0x000f68000c1e1500 */
[----:B------:R0:W5:Y:S02]  /*a220*/  LDG.E.U16 R93, desc[UR10][R28.64] ;  /* 0x0000000a1c5d7981 */ /* 0x000164000c1e1500 */
[----:B0-----:R-:W-:-:S02]  /*a230*/  IMAD.WIDE R28, R2, 0x2, R236 ;  /* 0x00000002021c7825 */ /* 0x001fc400078e02ec */
[----:B------:R-:W5:Y:S04]  /*a240*/  LDL.64 R236, [R1+0x4a0] ;  /* 0x0004a00001ec7983 */ /* 0x000f680000100a00 */
[----:B------:R-:W5:Y:S01]  /*a250*/  LDG.E.U16 R29, desc[UR10][R28.64] ;  /* 0x0000000a1c1d7981 */ /* 0x000f62000c1e1500 */
[----:B---3--:R-:W-:-:S05]  /*a260*/  IMAD.WIDE R106, R2, 0x2, R106 ;  /* 0x00000002026a7825 */ /* 0x008fca00078e026a */
[----:B------:R0:W3:Y:S02]  /*a270*/  LDG.E.U16 R46, desc[UR10][R106.64] ;  /* 0x0000000a6a2e7981 */ /* 0x0000e4000c1e1500 */
[C---:B0-----:R-:W-:Y:S02]  /*a280*/  IMAD.WIDE R106, R2.reuse, 0x2, R232 ;  /* 0x00000002026a7825 */ /* 0x041fe400078e02e8 */
[----:B------:R-:W3:Y:S02]  /*a290*/  LDL.64 R232, [R1+0x4a8] ;  /* 0x0004a80001e87983 */ /* 0x000ee40000100a00 */
[C---:B------:R-:W-:Y:S02]  /*a2a0*/  IMAD.WIDE R158, R2.reuse, 0x2, R158 ;  /* 0x00000002029e7825 */ /* 0x040fe400078e029e */
[----:B------:R-:W3:Y:S04]  /*a2b0*/  LDG.E.U16 R107, desc[UR10][R106.64] ;  /* 0x0000000a6a6b7981 */ /* 0x000ee8000c1e1500 */
[----:B------:R0:W3:Y:S02]  /*a2c0*/  LDG.E.U16 R94, desc[UR10][R158.64] ;  /* 0x0000000a9e5e7981 */ /* 0x0000e4000c1e1500 */
[----:B0-----:R-:W-:-:S02]  /*a2d0*/  IMAD.WIDE R158, R2, 0x2, R210 ;  /* 0x00000002029e7825 */ /* 0x001fc400078e02d2 */
[----:B------:R-:W3:Y:S04]  /*a2e0*/  LDL.64 R210, [R1+0x490] ;  /* 0x0004900001d27983 */ /* 0x000ee80000100a00 */
[----:B------:R2:W3:Y:S01]  /*a2f0*/  LDG.E.U16 R44, desc[UR10][R158.64] ;  /* 0x0000000a9e2c7981 */ /* 0x0004e2000c1e1500 */
[----:B------:R-:W-:-:S05]  /*a300*/  IMAD.WIDE R160, R2, 0x2, R160 ;  /* 0x0000000202a07825 */ /* 0x000fca00078e02a0 */
[----:B------:R5:W3:Y:S01]  /*a310*/  LDG.E.U16 R92, desc[UR10][R160.64] ;  /* 0x0000000aa05c7981 */ /* 0x000ae2000c1e1500 */
[----:B--2---:R-:W-:-:S03]  /*a320*/  IMAD.WIDE R158, R2, 0x2, R214 ;  /* 0x00000002029e7825 */ /* 0x004fc600078e02d6 */
[----:B------:R-:W2:Y:S01]  /*a330*/  LDL.64 R214, [R1+0x480] ;  /* 0x0004800001d67983 */ /* 0x000ea20000100a00 */
[----:B----4-:R-:W-:-:S03]  /*a340*/  IMAD.WIDE R162, R2, 0x2, R162 ;  /* 0x0000000202a27825 */ /* 0x010fc600078e02a2 */
[----:B------:R-:W4:Y:S01]  /*a350*/  LDG.E.U16 R43, desc[UR10][R158.64] ;  /* 0x0000000a9e2b7981 */ /* 0x000f22000c1e1500 */
[----:B-----5:R-:W-:-:S03]  /*a360*/  IMAD.WIDE R160, R2, 0x2, R238 ;  /* 0x0000000202a07825 */ /* 0x020fc600078e02ee */
[----:B------:R-:W5:Y:S04]  /*a370*/  LDL.64 R238, [R1+0x488] ;  /* 0x0004880001ee7983 */ /* 0x000f680000100a00 */
[----:B------:R0:W4:Y:S04]  /*a380*/  LDG.E.U16 R106, desc[UR10][R162.64] ;  /* 0x0000000aa26a7981 */ /* 0x000128000c1e1500 */
[----:B------:R3:W4:Y:S01]  /*a390*/  LDG.E.U16 R91, desc[UR10][R160.64] ;  /* 0x0000000aa05b7981 */ /* 0x000722000c1e1500 */
[----:B0-----:R-:W-:-:S03]  /*a3a0*/  IMAD.WIDE R162, R2, 0x2, R236 ;  /* 0x0000000202a27825 */ /* 0x001fc600078e02ec */
[----:B------:R-:W4:Y:S01]  /*a3b0*/  LDL.64 R236, [R1+0x450] ;  /* 0x0004500001ec7983 */ /* 0x000f220000100a00 */
[----:B------:R-:W-:-:S03]  /*a3c0*/  IMAD.WIDE R158, R2, 0x2, R240 ;  /* 0x00000002029e7825 */ /* 0x000fc600078e02f0 */
[----:B------:R-:W4:Y:S04]  /*a3d0*/  LDG.E.U16 R168, desc[UR10][R162.64] ;  /* 0x0000000aa2a87981 */ /* 0x000f28000c1e1500 */
[----:B------:R0:W4:Y:S01]  /*a3e0*/  LDG.E.U16 R165, desc[UR10][R158.64] ;  /* 0x0000000a9ea57981 */ /* 0x000122000c1e1500 */
[----:B------:R-:W-:-:S03]  /*a3f0*/  IMAD.WIDE R170, R2, 0x2, R170 ;  /* 0x0000000202aa7825 */ /* 0x000fc600078e02aa */
[----:B------:R-:W4:Y:S04]  /*a400*/  LDL.64 R240, [R1+0x410] ;  /* 0x0004100001f07983 */ /* 0x000f280000100a00 */
[----:B------:R-:W4:Y:S01]  /*a410*/  LDG.E.U16 R28, desc[UR10][R170.64] ;  /* 0x0000000aaa1c7981 */ /* 0x000f22000c1e1500 */
[----:B---3--:R-:W-:-:S03]  /*a420*/  IMAD.WIDE R160, R2, 0x2, R232 ;  /* 0x0000000202a07825 */ /* 0x008fc600078e02e8 */
[----:B------:R-:W3:Y:S04]  /*a430*/  LDL.64 R232, [R1+0x470] ;  /* 0x0004700001e87983 */ /* 0x000ee80000100a00 */
[----:B------:R5:W3:Y:S01]  /*a440*/  LDG.E.U16 R166, desc[UR10][R160.64] ;  /* 0x0000000aa0a67981 */ /* 0x000ae2000c1e1500 */
[----:B0-----:R-:W-:-:S03]  /*a450*/  IMAD.WIDE R158, R2, 0x2, R210 ;  /* 0x00000002029e7825 */ /* 0x001fc600078e02d2 */
[----:B------:R-:W3:Y:S04]  /*a460*/  LDL.64 R210, [R1+0x3f0] ;  /* 0x0003f00001d27983 */ /* 0x000ee80000100a00 */
[----:B------:R-:W3:Y:S01]  /*a470*/  LDG.E.U16 R170, desc[UR10][R158.64] ;  /* 0x0000000a9eaa7981 */ /* 0x000ee2000c1e1500 */
[----:B--2---:R-:W-:-:S03]  /*a480*/  IMAD.WIDE R162, R2, 0x2, R214 ;  /* 0x0000000202a27825 */ /* 0x004fc600078e02d6 */
[----:B------:R-:W2:Y:S04]  /*a490*/  LDL.64 R214, [R1+0x3b0] ;  /* 0x0003b00001d67983 */ /* 0x000ea80000100a00 */
[----:B------:R-:W2:Y:S01]  /*a4a0*/  LDG.E.U16 R174, desc[UR10][R162.64] ;  /* 0x0000000aa2ae7981 */ /* 0x000ea2000c1e1500 */
[----:B-----5:R-:W-:-:S03]  /*a4b0*/  IMAD.WIDE R160, R2, 0x2, R238 ;  /* 0x0000000202a07825 */ /* 0x020fc600078e02ee */
[----:B------:R-:W5:Y:S04]  /*a4c0*/  LDL.64 R238, [R1+0x3d0] ;  /* 0x0003d00001ee7983 */ /* 0x000f680000100a00 */
[----:B------:R4:W2:Y:S04]  /*a4d0*/  LDG.E.U16 R171, desc[UR10][R160.64] ;  /* 0x0000000aa0ab7981 */ /* 0x0008a8000c1e1500 */
[----:B------:R-:W2:Y:S01]  /*a4e0*/  LDL.64 R162, [R1+0x430] ;  /* 0x0004300001a27983 */ /* 0x000ea20000100a00 */
[----:B----4-:R-:W-:-:S03]  /*a4f0*/  IMAD.WIDE R160, R2, 0x2, R236 ;  /* 0x0000000202a07825 */ /* 0x010fc600078e02ec */
[----:B------:R-:W4:Y:S04]  /*a500*/  LDL.64 R236, [R1+0x370] ;  /* 0x0003700001ec7983 */ /* 0x000f280000100a00 */
[----:B------:R0:W4:Y:S01]  /*a510*/  LDG.E.U16 R178, desc[UR10][R160.64] ;  /* 0x0000000aa0b27981 */ /* 0x000122000c1e1500 */
[----:B---3--:R-:W-:-:S03]  /*a520*/  IMAD.WIDE R158, R2, 0x2, R232 ;  /* 0x00000002029e7825 */ /* 0x008fc600078e02e8 */
[----:B------:R-:W3:Y:S04]  /*a530*/  LDL.64 R232, [R1+0x390] ;  /* 0x0003900001e87983 */ /* 0x000ee80000100a00 */
[----:B------:R1:W3:Y:S01]  /*a540*/  LDG.E.U16 R176, desc[UR10][R158.64] ;  /* 0x0000000a9eb07981 */ /* 0x0002e2000c1e1500 */
[----:B0-----:R-:W-:-:S03]  /*a550*/  IMAD.WIDE R160, R2, 0x2, R210 ;  /* 0x0000000202a07825 */ /* 0x001fc600078e02d2 */
[----:B------:R-:W3:Y:S01]  /*a560*/  LDL.64 R210, [R1+0x468] ;  /* 0x0004680001d27983 */ /* 0x000ee20000100a00 */
[----:B-1----:R-:W-:-:S03]  /*a570*/  IMAD.WIDE R158, R2, 0x2, R240 ;  /* 0x00000002029e7825 */ /* 0x002fc600078e02f0 */
[----:B------:R-:W3:Y:S04]  /*a580*/  LDL.64 R240, [R1+0x408] ;  /* 0x0004080001f07983 */ /* 0x000ee80000100a00 */
[----:B------:R-:W3:Y:S04]  /*a590*/  LDG.E.U16 R184, desc[UR10][R160.64] ;  /* 0x0000000aa0b87981 */ /* 0x000ee8000c1e1500 */
[----:B------:R-:W3:Y:S01]  /*a5a0*/  LDG.E.U16 R182, desc[UR10][R158.64] ;  /* 0x0000000a9eb67981 */ /* 0x000ee2000c1e1500 */
[----:B--2---:R-:W-:-:S05]  /*a5b0*/  IMAD.WIDE R162, R2, 0x2, R162 ;  /* 0x0000000202a27825 */ /* 0x004fca00078e02a2 */
[----:B------:R5:W2:Y:S02]  /*a5c0*/  LDG.E.U16 R180, desc[UR10][R162.64] ;  /* 0x0000000aa2b47981 */ /* 0x000aa4000c1e1500 */
[C---:B-----5:R-:W-:Y:S02]  /*a5d0*/  IMAD.WIDE R162, R2.reuse, 0x2, R238 ;  /* 0x0000000202a27825 */ /* 0x060fe400078e02ee */
[----:B------:R-:W5:Y:S04]  /*a5e0*/  LDL.64 R238, [R1+0x388] ;  /* 0x0003880001ee7983 */ /* 0x000f680000100a00 */
[----:B------:R4:W2:Y:S02]  /*a5f0*/  LDG.E.U16 R186, desc[UR10][R162.64] ;  /* 0x0000000aa2ba7981 */ /* 0x0008a4000c1e1500 */
[----:B----4-:R-:W-:-:S02]  /*a600*/  IMAD.WIDE R162, R2, 0x2, R236 ;  /* 0x0000000202a27825 */ /* 0x010fc400078e02ec */
[----:B------:R-:W4:Y:S04]  /*a610*/  LDL.64 R236, [R1+0x3a8] ;  /* 0x0003a80001ec7983 */ /* 0x000f280000100a00 */
[----:B------:R-:W2:Y:S04]  /*a620*/  LDG.E.U16 R192, desc[UR10][R162.64] ;  /* 0x0000000aa2c07981 */ /* 0x000ea8000c1e1500 */
[----:B------:R-:W2:Y:S01]  /*a630*/  LDL.64 R162, [R1+0x428] ;  /* 0x0004280001a27983 */ /* 0x000ea20000100a00 */
[----:B---3--:R-:W-:-:S03]  /*a640*/  IMAD.WIDE R160, R2, 0x2, R232 ;  /* 0x0000000202a07825 */ /* 0x008fc600078e02e8 */
[----:B------:R-:W3:Y:S01]  /*a650*/  LDL.64 R232, [R1+0x3c8] ;  /* 0x0003c80001e87983 */ /* 0x000ee20000100a00 */
[----:B------:R-:W-:-:S03]  /*a660*/  IMAD.WIDE R158, R2, 0x2, R214 ;  /* 0x00000002029e7825 */ /* 0x000fc600078e02d6 */
[----:B------:R-:W5:Y:S04]  /*a670*/  LDG.E.U16 R190, desc[UR10][R160.64] ;  /* 0x0000000aa0be7981 */ /* 0x000f68000c1e1500 */
[----:B------:R0:W5:Y:S04]  /*a680*/  LDG.E.U16 R188, desc[UR10][R158.64] ;  /* 0x0000000a9ebc7981 */ /* 0x000168000c1e1500 */
[----:B------:R-:W5:Y:S04]  /*a690*/  LDL.64 R214, [R1+0x3e8] ;  /* 0x0003e80001d67983 */ /* 0x000f680000100a00 */
[----:B------:R-:W5:Y:S01]  /*a6a0*/  LDL.64 R160, [R1+0x448] ;  /* 0x0004480001a07983 */ /* 0x000f620000100a00 */
[----:B0-----:R-:W-:-:S03]  /*a6b0*/  IMAD.WIDE R158, R2, 0x2, R210 ;  /* 0x00000002029e7825 */ /* 0x001fc600078e02d2 */
[----:B------:R-:W5:Y:S04]  /*a6c0*/  LDL.64 R210, [R1+0x368] ;  /* 0x0003680001d27983 */ /* 0x000f680000100a00 */
[----:B------:R0:W5:Y:S02]  /*a6d0*/  LDG.E.U16 R194, desc[UR10][R158.64] ;  /* 0x0000000a9ec27981 */ /* 0x000164000c1e1500 */
[C---:B0-----:R-:W-:Y:S02]  /*a6e0*/  IMAD.WIDE R158, R2.reuse, 0x2, R240 ;  /* 0x00000002029e7825 */ /* 0x041fe400078e02f0 */
[----:B------:R-:W5:Y:S04]  /*a6f0*/  LDL.64 R240, [R1+0x380] ;  /* 0x0003800001f07983 */ /* 0x000f680000100a00 */
[----:B------:R4:W5:Y:S02]  /*a700*/  LDG.E.U16 R200, desc[UR10][R158.64] ;  /* 0x0000000a9ec87981 */ /* 0x000964000c1e1500 */
[----:B----4-:R-:W-:-:S02]  /*a710*/  IMAD.WIDE R158, R2, 0x2, R236 ;  /* 0x00000002029e7825 */ /* 0x010fc400078e02ec */
[----:B------:R-:W4:Y:S04]  /*a720*/  LDL.64 R236, [R1+0x3c0] ;  /* 0x0003c00001ec7983 */ /* 0x000f280000100a00 */
[----:B------:R-:W4:Y:S01]  /*a730*/  LDG.E.U16 R206, desc[UR10][R158.64] ;  /* 0x0000000a9ece7981 */ /* 0x000f22000c1e1500 */
[----:B--2---:R-:W-:-:S03]  /*a740*/  IMAD.WIDE R162, R2, 0x2, R162 ;  /* 0x0000000202a27825 */ /* 0x004fc600078e02a2 */
[----:B------:R-:W2:Y:S04]  /*a750*/  LDL.64 R158, [R1+0x460] ;  /* 0x00046000019e7983 */ /* 0x000ea80000100a00 */
[----:B------:R3:W4:Y:S02]  /*a760*/  LDG.E.U16 R198, desc[UR10][R162.64] ;  /* 0x0000000aa2c67981 */ /* 0x000724000c1e1500 */
[C---:B---3--:R-:W-:Y:S02]  /*a770*/  IMAD.WIDE R162, R2.reuse, 0x2, R232 ;  /* 0x0000000202a27825 */ /* 0x048fe400078e02e8 */
[----:B------:R-:W3:Y:S04]  /*a780*/  LDL.64 R232, [R1+0x400] ;  /* 0x0004000001e87983 */ /* 0x000ee80000100a00 */
[----:B------:R-:W4:Y:S01]  /*a790*/  LDG.E.U16 R204, desc[UR10][R162.64] ;  /* 0x0000000aa2cc7981 */ /* 0x000f22000c1e1500 */
[----:B-----5:R-:W-:-:S05]  /*a7a0*/  IMAD.WIDE R160, R2, 0x2, R160 ;  /* 0x0000000202a07825 */ /* 0x020fca00078e02a0 */
[----:B------:R0:W5:Y:S02]  /*a7b0*/  LDG.E.U16 R196, desc[UR10][R160.64] ;  /* 0x0000000aa0c47981 */ /* 0x000164000c1e1500 */
[C---:B0-----:R-:W-:Y:S02]  /*a7c0*/  IMAD.WIDE R160, R2.reuse, 0x2, R214 ;  /* 0x0000000202a07825 */ /* 0x041fe400078e02d6 */
[----:B------:R-:W4:Y:S04]  /*a7d0*/  LDL.64 R214, [R1+0x420] ;  /* 0x0004200001d67983 */ /* 0x000f280000100a00 */
[----:B------:R0:W5:Y:S02]  /*a7e0*/  LDG.E.U16 R202, desc[UR10][R160.64] ;  /* 0x0000000aa0ca7981 */ /* 0x000164000c1e1500 */
[----:B0-----:R-:W-:-:S02]  /*a7f0*/  IMAD.WIDE R160, R2, 0x2, R238 ;  /* 0x0000000202a07825 */ /* 0x001fc400078e02ee */
[----:B------:R-:W5:Y:S04]  /*a800*/  LDL.64 R238, [R1+0x360] ;  /* 0x0003600001ee7983 */ /* 0x000f680000100a00 */
[----:B------:R-:W5:Y:S01]  /*a810*/  LDG.E.U16 R208, desc[UR10][R160.64] ;  /* 0x0000000aa0d07981 */ /* 0x000f62000c1e1500 */
[----:B------:R-:W-:-:S05]  /*a820*/  IMAD.WIDE R162, R2, 0x2, R210 ;  /* 0x0000000202a27825 */ /* 0x000fca00078e02d2 */
[----:B------:R-:W5:Y:S04]  /*a830*/  LDG.E.U16 R210, desc[UR10][R162.64] ;  /* 0x0000000aa2d27981 */ /* 0x000f68000c1e1500 */
[----:B------:R-:W5:Y:S01]  /*a840*/  LDL.64 R160, [R1+0x440] ;  /* 0x0004400001a07983 */ /* 0x000f620000100a00 */
[----:B--2---:R-:W-:-:S05]  /*a850*/  IMAD.WIDE R158, R2, 0x2, R158 ;  /* 0x00000002029e7825 */ /* 0x004fca00078e029e */
[----:B------:R3:W2:Y:S02]  /*a860*/  LDG.E.U16 R211, desc[UR10][R158.64] ;  /* 0x0000000a9ed37981 */ /* 0x0006a4000c1e1500 */
[C---:B---3--:R-:W-:Y:S02]  /*a870*/  IMAD.WIDE R158, R2.reuse, 0x2, R232 ;  /* 0x00000002029e7825 */ /* 0x048fe400078e02e8 */
[----:B------:R-:W3:Y:S04]  /*a880*/  LDL.64 R232, [R1+0x478] ;  /* 0x0004780001e87983 */ /* 0x000ee80000100a00 */
[----:B------:R0:W2:Y:S04]  /*a890*/  LDG.E.U16 R218, desc[UR10][R158.64] ;  /* 0x0000000a9eda7981 */ /* 0x0000a8000c1e1500 */
[----:B------:R-:W0:Y:S01]  /*a8a0*/  LDL.64 R158, [R1+0x3a0] ;  /* 0x0003a000019e7983 */ /* 0x000e220000100a00 */
[----:B----4-:R-:W-:-:S05]  /*a8b0*/  IMAD.WIDE R162, R2, 0x2, R214 ;  /* 0x0000000202a27825 */ /* 0x010fca00078e02d6 */
[----:B------:R-:W4:Y:S01]  /*a8c0*/  LDG.E.U16 R215, desc[UR10][R162.64] ;  /* 0x0000000aa2d77981 */ /* 0x000f22000c1e1500 */
[----:B-----5:R-:W-:-:S05]  /*a8d0*/  IMAD.WIDE R160, R2, 0x2, R160 ;  /* 0x0000000202a07825 */ /* 0x020fca00078e02a0 */
[----:B------:R1:W5:Y:S04]  /*a8e0*/  LDG.E.U16 R214, desc[UR10][R160.64] ;  /* 0x0000000aa0d67981 */ /* 0x000368000c1e1500 */
[----:B------:R-:W1:Y:S01]  /*a8f0*/  LDL.64 R160, [R1+0x3e0] ;  /* 0x0003e00001a07983 */ /* 0x000e620000100a00 */
[----:B0-----:R-:W-:-:S05]  /*a900*/  IMAD.WIDE R158, R2, 0x2, R158 ;  /* 0x00000002029e7825 */ /* 0x001fca00078e029e */
[----:B------:R-:W2:Y:S04]  /*a910*/  LDG.E.U16 R224, desc[UR10][R158.64] ;  /* 0x0000000a9ee07981 */ /* 0x000ea8000c1e1500 */
[----:B------:R-:W2:Y:S01]  /*a920*/  LDL.64 R158, [R1+0x4b8] ;  /* 0x0004b800019e7983 */ /* 0x000ea20000100a00 */
[----:B-1----:R-:W-:-:S05]  /*a930*/  IMAD.WIDE R160, R2, 0x2, R160 ;  /* 0x0000000202a07825 */ /* 0x002fca00078e02a0 */
[----:B------:R0:W4:Y:S02]  /*a940*/  LDG.E.U16 R220, desc[UR10][R160.64] ;  /* 0x0000000aa0dc7981 */ /* 0x000124000c1e1500 */
[C---:B0-----:R-:W-:Y:S02]  /*a950*/  IMAD.WIDE R160, R2.reuse, 0x2, R240 ;  /* 0x0000000202a07825 */ /* 0x041fe400078e02f0 */
[----:B------:R-:W4:Y:S04]  /*a960*/  LDL.64 R240, [R1+0x3d8] ;  /* 0x0003d80001f07983 */ /* 0x000f280000100a00 */
[----:B------:R-:W4:Y:S04]  /*a970*/  LDG.E.U16 R226, desc[UR10][R160.64] ;  /* 0x0000000aa0e27981 */ /* 0x000f28000c1e1500 */
[----:B------:R-:W4:Y:S01]  /*a980*/  LDL.64 R160, [R1+0x498] ;  /* 0x0004980001a07983 */ /* 0x000f220000100a00 */
[----:B--2---:R-:W-:-:S05]  /*a990*/  IMAD.WIDE R158, R2, 0x2, R158 ;  /* 0x00000002029e7825 */ /* 0x004fca00078e029e */
[----:B------:R-:W2:Y:S04]  /*a9a0*/  LDG.E.U16 R230, desc[UR10][R158.64] ;  /* 0x0000000a9ee67981 */ /* 0x000ea8000c1e1500 */
[----:B------:R-:W2:Y:S01]  /*a9b0*/  LDL.64 R158, [R1+0x458] ;  /* 0x00045800019e7983 */ /* 0x000ea20000100a00 */
[----:B------:R-:W-:-:S03]  /*a9c0*/  IMAD.WIDE R162, R2, 0x2, R236 ;  /* 0x0000000202a27825 */ /* 0x000fc600078e02ec */
[----:B------:R-:W5:Y:S04]  /*a9d0*/  LDL.64 R236, [R1+0x418] ;  /* 0x0004180001ec7983 */ /* 0x000f680000100a00 */
[----:B------:R0:W5:Y:S02]  /*a9e0*/  LDG.E.U16 R222, desc[UR10][R162.64] ;  /* 0x0000000aa2de7981 */ /* 0x000164000c1e1500 */
[C---:B0-----:R-:W-:Y:S02]  /*a9f0*/  IMAD.WIDE R162, R2.reuse, 0x2, R238 ;  /* 0x0000000202a27825 */ /* 0x041fe400078e02ee */
[----:B------:R-:W5:Y:S04]  /*aa00*/  LDL.64 R238, [R1+0x3b8] ;  /* 0x0003b80001ee7983 */ /* 0x000f680000100a00 */
[----:B------:R3:W5:Y:S02]  /*aa10*/  LDG.E.U16 R228, desc[UR10][R162.64] ;  /* 0x0000000aa2e47981 */ /* 0x000764000c1e1500 */
[----:B---3--:R-:W-:-:S05]  /*aa20*/  IMAD.WIDE R162, R2, 0x2, R232 ;  /* 0x0000000202a27825 */ /* 0x008fca00078e02e8 */
[----:B------:R5:W3:Y:S01]  /*aa30*/  LDG.E.U16 R233, desc[UR10][R162.64] ;  /* 0x0000000aa2e97981 */ /* 0x000ae2000c1e1500 */
[----:B----4-:R-:W-:-:S05]  /*aa40*/  IMAD.WIDE R160, R2, 0x2, R160 ;  /* 0x0000000202a07825 */ /* 0x010fca00078e02a0 */
[----:B------:R-:W4:Y:S04]  /*aa50*/  LDG.E.U16 R232, desc[UR10][R160.64] ;  /* 0x0000000aa0e87981 */ /* 0x000f28000c1e1500 */
[----:B------:R-:W3:Y:S01]  /*aa60*/  LDL.64 R160, [R1+0x438] ;  /* 0x0004380001a07983 */ /* 0x000ee20000100a00 */
[----:B--2---:R-:W-:-:S05]  /*aa70*/  IMAD.WIDE R158, R2, 0x2, R158 ;  /* 0x00000002029e7825 */ /* 0x004fca00078e029e */
[----:B------:R-:W2:Y:S04]  /*aa80*/  LDG.E.U16 R234, desc[UR10][R158.64] ;  /* 0x0000000a9eea7981 */ /* 0x000ea8000c1e1500 */
[----:B------:R-:W2:Y:S01]  /*aa90*/  LDL.64 R158, [R1+0x3f8] ;  /* 0x0003f800019e7983 */ /* 0x000ea20000100a00 */
[----:B-----5:R-:W-:-:S05]  /*aaa0*/  IMAD.WIDE R162, R2, 0x2, R236 ;  /* 0x0000000202a27825 */ /* 0x020fca00078e02ec */
[----:B------:R0:W5:Y:S02]  /*aab0*/  LDG.E.U16 R237, desc[UR10][R162.64] ;  /* 0x0000000aa2ed7981 */ /* 0x000164000c1e1500 */
[----:B0-----:R-:W-:-:S05]  /*aac0*/  IMAD.WIDE R162, R2, 0x2, R238 ;  /* 0x0000000202a27825 */ /* 0x001fca00078e02ee */
[----:B------:R-:W4:Y:S04]  /*aad0*/  LDG.E.U16 R242, desc[UR10][R162.64] ;  /* 0x0000000aa2f27981 */ /* 0x000f28000c1e1500 */
[----:B------:R-:W4:Y:S01]  /*aae0*/  LDL.64 R162, [R1+0x358] ;  /* 0x0003580001a27983 */ /* 0x000f220000100a00 */
[----:B---3--:R-:W-:-:S05]  /*aaf0*/  IMAD.WIDE R160, R2, 0x2, R160 ;  /* 0x0000000202a07825 */ /* 0x008fca00078e02a0 */
[----:B------:R0:W3:Y:S02]  /*ab00*/  LDG.E.U16 R236, desc[UR10][R160.64] ;  /* 0x0000000aa0ec7981 */ /* 0x0000e4000c1e1500 */
[----:B0-----:R-:W-:-:S05]  /*ab10*/  IMAD.WIDE R160, R2, 0x2, R240 ;  /* 0x0000000202a07825 */ /* 0x001fca00078e02f0 */
[----:B------:R0:W3:Y:S04]  /*ab20*/  LDG.E.U16 R240, desc[UR10][R160.64] ;  /* 0x0000000aa0f07981 */ /* 0x0000e8000c1e1500 */
[----:B------:R-:W0:Y:S01]  /*ab30*/  LDL.64 R160, [R1+0x378] ;  /* 0x0003780001a07983 */ /* 0x000e220000100a00 */
[----:B--2---:R-:W-:-:S05]  /*ab40*/  IMAD.WIDE R158, R2, 0x2, R158 ;  /* 0x00000002029e7825 */ /* 0x004fca00078e029e */
[----:B------:R-:W2:Y:S04]  /*ab50*/  LDG.E.U16 R238, desc[UR10][R158.64] ;  /* 0x0000000a9eee7981 */ /* 0x000ea8000c1e1500 */
[----:B------:R-:W2:Y:S01]  /*ab60*/  LDL.64 R158, [R1+0x398] ;  /* 0x00039800019e7983 */ /* 0x000ea20000100a00 */
[----:B----4-:R-:W-:-:S06]  /*ab70*/  IMAD.WIDE R162, R2, 0x2, R162 ;  /* 0x0000000202a27825 */ /* 0x010fcc00078e02a2 */
[----:B------:R1:W4:Y:S01]  /*ab80*/  LDG.E.U16 R162, desc[UR10][R162.64] ;  /* 0x0000000aa2a27981 */ /* 0x000322000c1e1500 */
[----:B0-----:R-:W-:-:S05]  /*ab90*/  IMAD.WIDE R160, R2, 0x2, R160 ;  /* 0x0000000202a07825 */ /* 0x001fca00078e02a0 */
[----:B------:R-:W3:Y:S01]  /*aba0*/  LDG.E.U16 R241, desc[UR10][R160.64] ;  /* 0x0000000aa0f17981 */ /* 0x000ee2000c1e1500 */
[----:B-1----:R-:W0:Y:S01]  /*abb0*/  S2R R163, SR_TID.X ;  /* 0x0000000000a37919 */ /* 0x002e220000002100 */
[----:B--2---:R-:W-:-:S05]  /*abc0*/  IMAD.WIDE R158, R2, 0x2, R158 ;  /* 0x00000002029e7825 */ /* 0x004fca00078e029e */
[----:B------:R1:W2:Y:S02]  /*abd0*/  LDG.E.U16 R239, desc[UR10][R158.64] ;  /* 0x0000000a9eef7981 */ /* 0x0002a4000c1e1500 */
[----:B-1----:R-:W1:Y:S02]  /*abe0*/  S2R R159, SR_TID.X ;  /* 0x00000000009f7919 */ /* 0x002e640000002100 */
[----:B-1----:R-:W-:-:S04]  /*abf0*/  LOP3.LUT R159, R159, 0x1c, RZ, 0xc0, !PT ;  /* 0x0000001c9f9f7812 */ /* 0x002fc800078ec0ff */
[----:B------:R-:W-:-:S05]  /*ac00*/  LEA R159, R159, UR8, 0x3 ;  /* 0x000000089f9f7c11 */ /* 0x000fca000f8e18ff */
[----:B------:R-:W-:Y:S04]  /*ac10*/  LDS R158, [R159] ;  /* 0x000000009f9e7984 */ /* 0x000fe80000000800 */
[----:B------:R-:W1:Y:S01]  /*ac20*/  LDS R159, [R223] ;  /* 0x00000000df9f7984 */ /* 0x000e620000000800 */
[C---:B0-----:R-:W-:Y:S01]  /*ac30*/  LOP3.LUT R161, R163.reuse, 0xe0, RZ, 0xc0, !PT ;  /* 0x000000e0a3a17812 */ /* 0x041fe200078ec0ff */
[----:B------:R-:W-:Y:S02]  /*ac40*/  IMAD.SHL.U32 R160, R163, 0x100, RZ ;  /* 0x00000100a3a07824 */ /* 0x000fe400078e00ff */
[----:B-1----:R-:W-:Y:S01]  /*ac50*/  FFMA2 R156, R156.F32x2.HI_LO, R120.F32x2.HI_LO, R158.F32x2.HI_LO ;  /* 0x000000789c9c7249 */ /* 0x002fe2000000009e */
[C---:B------:R-:W-:Y:S02]  /*ac60*/  LOP3.LUT R158, R163.reuse, 0x7, RZ, 0xc0, !PT ;  /* 0x00000007a39e7812 */ /* 0x040fe400078ec0ff */
[----:B------:R-:W-:-:S03]  /*ac70*/  SHF.L.U32 R159, R163, 0x1, RZ ;  /* 0x00000001a39f7819 */ /* 0x000fc600000006ff */
[C---:B------:R-:W-:Y:S02]  /*ac80*/  IMAD R161, R158.reuse, 0x4, R161 ;  /* 0x000000049ea17824 */ /* 0x040fe400078e02a1 */
[----:B------:R-:W-:-:S05]  /*ac90*/  IMAD.SHL.U32 R158, R158, 0x10, RZ ;  /* 0x000000109e9e7824 */ /* 0x000fca00078e00ff */
[C---:B------:R-:W-:Y:S02]  /*aca0*/  LOP3.LUT R160, R158.reuse, 0xf00, R160, 0xf8, !PT ;  /* 0x00000f009ea07812 */ /* 0x040fe400078ef8a0 */
[----:B------:R-:W-:Y:S02]  /*acb0*/  LOP3.LUT R158, R158, 0x30, R159, 0x78, !PT ;  /* 0x000000309e9e7812 */ /* 0x000fe400078e789f */
[----:B------:R-:W-:Y:S03]  /*acc0*/  LDS R159, [R219] ;  /* 0x00000000db9f7984 */ /* 0x000fe60000000800 */
[----:B------:R-:W-:Y:S02]  /*acd0*/  IMAD.U32 R161, R161, 0x40, R158 ;  /* 0x00000040a1a17824 */ /* 0x000fe400078e009e */
[----:B------:R-:W-:Y:S01]  /*ace0*/  LDS R158, [R221] ;  /* 0x00000000dd9e7984 */ /* 0x000fe20000000800 */
[----:B------:R-:W-:Y:S01]  /*acf0*/  BAR.SYNC.DEFER_BLOCKING 0x0 ;  /* 0x0000000000007b1d */ /* 0x000fe20000010000 */
[----:B------:R-:W-:-:S02]  /*ad00*/  LOP3.LUT R160, R160, 0x10, R163, 0x78, !PT ;  /* 0x00000010a0a07812 */ /* 0x000fc400078e78a3 */
[----:B------:R-:W-:-:S03]  /*ad10*/  LOP3.LUT R163, R7, 0x20, RZ, 0x3c, !PT ;  /* 0x0000002007a37812 */ /* 0x000fc600078e3cff */
[----:B------:R-:W-:Y:S04]  /*ad20*/  STS.U16 [R7+UR8], R209 ;  /* 0x000000d107007988 */ /* 0x000fe80008000408 */
        /* <DEDUP_REMOVED lines=94> */
[----:B------:R-:W-:Y:S01]  /*b310*/  STS.U16 [R252+UR8+0xfc00], R228 ;  /* 0x00fc00e4fc007988 */ /* 0x000fe20008000408 */
[----:B------:R-:W-:-:S03]  /*b320*/  F2FP.F16.F32.PACK_AB R19, R14, R19 ;  /* 0x000000130e13723e */ /* 0x000fc600000000ff */
[----:B------:R0:W-:Y:S04]  /*b330*/  STS.U16 [R243+UR8+0x8e00], R30 ;  /* 0x008e001ef3007988 */ /* 0x0001e80008000408 */
[----:B------:R1:W-:Y:S04]  /*b340*/  STS.U16 [R243+UR8+0x8600], R31 ;  /* 0x0086001ff3007988 */ /* 0x0003e80008000408 */
[----:B------:R2:W-:Y:S01]  /*b350*/  STS.U16 [R243+UR8+0x9600], R29 ;  /* 0x0096001df3007988 */ /* 0x0005e20008000408 */
[----:B0-----:R-:W-:-:S03]  /*b360*/  F2FP.F16.F32.PACK_AB R30, R16, R24 ;  /* 0x00000018101e723e */ /* 0x001fc600000000ff */
[----:B------:R0:W-:Y:S01]  /*b370*/  STS.U16 [R243+UR8+0x9e00], R28 ;  /* 0x009e001cf3007988 */ /* 0x0001e20008000408 */
[----:B------:R-:W-:Y:S02]  /*b380*/  F2FP.F16.F32.PACK_AB R16, R18, R22 ;  /* 0x000000161210723e */ /* 0x000fe400000000ff */
[----:B-1----:R-:W-:Y:S02]  /*b390*/  F2FP.F16.F32.PACK_AB R31, R17, R23 ;  /* 0x00000017111f723e */ /* 0x002fe400000000ff */
[----:B------:R-:W-:Y:S02]  /*b3a0*/  F2FP.F16.F32.PACK_AB R17, R12, R21 ;  /* 0x000000150c11723e */ /* 0x000fe400000000ff */
[----:B--2---:R-:W-:Y:S02]  /*b3b0*/  F2FP.F16.F32.PACK_AB R29, R15, R25 ;  /* 0x000000190f1d723e */ /* 0x004fe400000000ff */
[----:B------:R-:W-:Y:S02]  /*b3c0*/  F2FP.F16.F32.PACK_AB R18, R13, R20 ;  /* 0x000000140d12723e */ /* 0x000fe400000000ff */
[----:B0-----:R-:W-:Y:S01]  /*b3d0*/  F2FP.F16.F32.PACK_AB R28, R27, R26 ;  /* 0x0000001a1b1c723e */ /* 0x001fe200000000ff */
        /* <DEDUP_REMOVED lines=20> */
[----:B---3--:R-:W-:Y:S04]  /*b520*/  STS.U16 [R243+UR8+0xc600], R236 ;  /* 0x00c600ecf3007988 */ /* 0x008fe80008000408 */
[----:B-----5:R-:W-:Y:S04]  /*b530*/  STS.U16 [R243+UR8+0xce00], R237 ;  /* 0x00ce00edf3007988 */ /* 0x020fe80008000408 */
[----:B------:R-:W-:Y:S04]  /*b540*/  STS.U16 [R243+UR8+0xd600], R238 ;  /* 0x00d600eef3007988 */ /* 0x000fe80008000408 */
[----:B------:R-:W-:Y:S04]  /*b550*/  STS.U16 [R243+UR8+0xde00], R240 ;  /* 0x00de00f0f3007988 */ /* 0x000fe80008000408 */
[----:B------:R-:W-:Y:S04]  /*b560*/  STS.U16 [R243+UR8+0xe600], R242 ;  /* 0x00e600f2f3007988 */ /* 0x000fe80008000408 */
[----:B------:R-:W-:Y:S04]  /*b570*/  STS.U16 [R243+UR8+0xee00], R239 ;  /* 0x00ee00eff3007988 */ /* 0x000fe80008000408 */
[----:B------:R-:W-:Y:S04]  /*b580*/  STS.U16 [R243+UR8+0xf600], R241 ;  /* 0x00f600f1f3007988 */ /* 0x000fe80008000408 */
[----:B----4-:R-:W-:Y:S04]  /*b590*/  STS.U16 [R243+UR8+0xfe00], R162 ;  /* 0x00fe00a2f3007988 */ /* 0x010fe80008000408 */
[----:B------:R0:W-:Y:S04]  /*b5a0*/  STSM.16.M88.4 [R225+0x14000], R28 ;  /* 0x0140001ce1007844 */ /* 0x0001e80000000200 */
[----:B------:R-:W-:Y:S01]  /*b5b0*/  STSM.16.M88.4 [R225+0x15000], R16 ;  /* 0x01500010e1007844 */ /* 0x000fe20000000200 */
[----:B------:R-:W-:Y:S06]  /*b5c0*/  BAR.SYNC.DEFER_BLOCKING 0x0 ;  /* 0x0000000000007b1d */ /* 0x000fec0000010000 */
[----:B------:R-:W-:Y:S04]  /*b5d0*/  LDSM.16.M88.4 R44, [R160+UR8+0x14000] ;  /* 0x01400008a02c783b */ /* 0x000fe80008000200 */
[----:B------:R-:W1:Y:S04]  /*b5e0*/  LDSM.16.M88.4 R12, [R161+UR8] ;  /* 0x00000008a10c783b */ /* 0x000e680008000200 */
[----:B------:R-:W2:Y:S04]  /*b5f0*/  LDSM.16.M88.4 R32, [R160+UR8+0x15000] ;  /* 0x01500008a020783b */ /* 0x000ea80008000200 */
[----:B------:R-:W3:Y:S04]  /*b600*/  LDSM.16.M88.4 R16, [R161+UR8+0x4000] ;  /* 0x00400008a110783b */ /* 0x000ee80008000200 */
[----:B------:R-:W4:Y:S04]  /*b610*/  LDSM.16.M88.4 R24, [R161+UR8+0x8000] ;  /* 0x00800008a118783b */ /* 0x000f280008000200 */
[----:B------:R-:W5:Y:S01]  /*b620*/  LDSM.16.M88.4 R20, [R161+UR8+0xc000] ;  /* 0x00c00008a114783b */ /* 0x000f620008000200 */
[C---:B0-----:R-:W-:Y:S01]  /*b630*/  FMUL R28, R120.reuse, R72 ;  /* 0x00000048781c7220 */ /* 0x041fe20000400000 */
[----:B------:R-:W-:Y:S01]  /*b640*/  FMUL R29, R120, R73 ;  /* 0x00000049781d7220 */ /* 0x000fe20000400000 */
[C---:B------:R-:W-:Y:S01]  /*b650*/  FMUL R30, R121.reuse, R74 ;  /* 0x0000004a791e7220 */ /* 0x040fe20000400000 */
[----:B------:R-:W-:Y:S01]  /*b660*/  FMUL R31, R121, R75 ;  /* 0x0000004b791f7220 */ /* 0x000fe20000400000 */
[C---:B------:R-:W-:Y:S01]  /*b670*/  FMUL R48, R122.reuse, R68 ;  /* 0x000000447a307220 */ /* 0x040fe20000400000 */
[----:B------:R-:W-:Y:S01]  /*b680*/  FMUL R49, R122, R69 ;  /* 0x000000457a317220 */ /* 0x000fe20000400000 */
[C---:B------:R-:W-:Y:S01]  /*b690*/  FMUL R50, R123.reuse, R70 ;  /* 0x000000467b327220 */ /* 0x040fe20000400000 */
[----:B------:R-:W-:Y:S01]  /*b6a0*/  FMUL R51, R123, R71 ;  /* 0x000000477b337220 */ /* 0x000fe20000400000 */
[C---:B------:R-:W-:Y:S01]  /*b6b0*/  FMUL R40, R120.reuse, R64 ;  /* 0x0000004078287220 */ /* 0x040fe20000400000 */
        /* <DEDUP_REMOVED lines=8> */
[----:B------:R-:W-:Y:S01]  /*b740*/  FMUL R57, R120, R57 ;  /* 0x0000003978397220 */ /* 0x000fe20000400000 */
[C---:B------:R-:W-:Y:S01]  /*b750*/  FMUL R58, R121.reuse, R58 ;  /* 0x0000003a793a7220 */ /* 0x040fe20000400000 */
[----:B------:R-:W-:Y:S01]  /*b760*/  FMUL R59, R121, R59 ;  /* 0x0000003b793b7220 */ /* 0x000fe20000400000 */
[C---:B------:R-:W-:Y:S01]  /*b770*/  FMUL R60, R122.reuse, R60 ;  /* 0x0000003c7a3c7220 */ /* 0x040fe20000400000 */
[C---:B------:R-:W-:Y:S01]  /*b780*/  FMUL R61, R122.reuse, R61 ;  /* 0x0000003d7a3d7220 */ /* 0x040fe20000400000 */
[C---:B------:R-:W-:Y:S01]  /*b790*/  FMUL R62, R123.reuse, R62 ;  /* 0x0000003e7b3e7220 */ /* 0x040fe20000400000 */
[-C--:B-1----:R-:W-:Y:S01]  /*b7a0*/  HMMA.16816.F32 R28, R44, R12.reuse, R28 ;  /* 0x0000000c2c1c723c */ /* 0x082fe2000000181c */
[----:B------:R-:W-:Y:S01]  /*b7b0*/  FMUL R63, R123, R63 ;  /* 0x0000003f7b3f7220 */ /* 0x000fe20000400000 */
[----:B------:R-:W-:Y:S01]  /*b7c0*/  LOP3.LUT R96, R161, 0x40, RZ, 0x3c, !PT ;  /* 0x00000040a1607812 */ /* 0x000fe200078e3cff */
[C---:B------:R-:W-:Y:S01]  /*b7d0*/  FMUL R68, R122.reuse, R80 ;  /* 0x000000507a447220 */ /* 0x040fe20000400000 */
[----:B------:R-:W-:Y:S01]  /*b7e0*/  FMUL R69, R122, R81 ;  /* 0x000000517a457220 */ /* 0x000fe20000400000 */
[C---:B------:R-:W-:Y:S01]  /*b7f0*/  FMUL R70, R123.reuse, R82 ;  /* 0x000000527b467220 */ /* 0x040fe20000400000 */
[----:B------:R-:W-:Y:S01]  /*b800*/  FMUL R71, R123, R83 ;  /* 0x000000537b477220 */ /* 0x000fe20000400000 */
[----:B------:R-:W-:Y:S01]  /*b810*/  LDSM.16.M88.4 R72, [R96+UR8+0xc000] ;  /* 0x00c000086048783b */ /* 0x000fe20008000200 */
[----:B--2---:R-:W-:Y:S01]  /*b820*/  HMMA.16816.F32 R48, R32, R12, R48 ;  /* 0x0000000c2030723c */ /* 0x004fe20000001830 */
[----:B------:R-:W-:-:S02]  /*b830*/  LOP3.LUT R12, R160, 0x20, RZ, 0x3c, !PT ;  /* 0x00000020a00c7812 */ /* 0x000fc400078e3cff */
[----:B------:R-:W-:Y:S04]  /*b840*/  LDSM.16.M88.4 R80, [R96+UR8+0x4000] ;  /* 0x004000086050783b */ /* 0x000fe80008000200 */
[----:B------:R-:W0:Y:S04]  /*b850*/  LDSM.16.M88.4 R64, [R12+UR8+0x14000] ;  /* 0x014000080c40783b */ /* 0x000e280008000200 */
[----:B------:R-:W1:Y:S01]  /*b860*/  LDSM.16.M88.4 R52, [R12+UR8+0x15000] ;  /* 0x015000080c34783b */ /* 0x000e620008000200 */
[----:B---3--:R-:W-:Y:S01]  /*b870*/  HMMA.16816.F32 R36, R44, R16, R36 ;  /* 0x000000102c24723c */ /* 0x008fe20000001824 */
[----:B------:R-:W-:-:S02]  /*b880*/  LOP3.LUT R13, R160, 0x40, RZ, 0x3c, !PT ;  /* 0x00000040a00d7812 */ /* 0x000fc400078e3cff */
[----:B------:R-:W-:Y:S04]  /*b890*/  LDSM.16.M88.4 R92, [R161+UR8+0xc080] ;  /* 0x00c08008a15c783b */ /* 0x000fe80008000200 */
[----:B------:R-:W-:Y:S01]  /*b8a0*/  LDSM.16.M88.4 R88, [R13+UR8+0x14000] ;  /* 0x014000080d58783b */ /* 0x000fe20008000200 */
[C---:B----4-:R-:W-:Y:S03]  /*b8b0*/  HMMA.16816.F32 R40, R44.reuse, R24, R40 ;  /* 0x000000182c28723c */ /* 0x050fe60000001828 */
[----:B------:R-:W-:Y:S05]  /*b8c0*/  LDSM.16.M88.4 R76, [R13+UR8+0x15000] ;  /* 0x015000080d4c783b */ /* 0x000fea0008000200 */
[----:B-----5:R-:W-:Y:S01]  /*b8d0*/  HMMA.16816.F32 R44, R44, R20, R56 ;  /* 0x000000142c2c723c */ /* 0x020fe20000001838 */
[C---:B------:R-:W-:Y:S01]  /*b8e0*/  FMUL R56, R122.reuse, R84 ;  /* 0x000000547a387220 */ /* 0x040fe20000400000 */
[----:B------:R-:W-:Y:S01]  /*b8f0*/  FMUL R57, R122, R85 ;  /* 0x000000557a397220 */ /* 0x000fe20000400000 */
[C---:B------:R-:W-:Y:S01]  /*b900*/  FMUL R58, R123.reuse, R86 ;  /* 0x000000567b3a7220 */ /* 0x040fe20000400000 */
[----:B------:R-:W-:-:S02]  /*b910*/  FMUL R59, R123, R87 ;  /* 0x000000577b3b7220 */ /* 0x000fc40000400000 */
[----:B------:R-:W2:Y:S02]  /*b920*/  LDSM.16.M88.4 R84, [R96+UR8] ;  /* 0x000000086054783b */ /* 0x000ea40008000200 */
[C---:B------:R-:W-:Y:S08]  /*b930*/  HMMA.16816.F32 R60, R32.reuse, R24, R60 ;  /* 0x00000018203c723c */ /* 0x040ff0000000183c */
[C---:B------:R-:W-:Y:S08]  /*b940*/  HMMA.16816.F32 R56, R32.reuse, R16, R56 ;  /* 0x000000102038723c */ /* 0x040ff00000001838 */
[----:B------:R-:W-:Y:S01]  /*b950*/  HMMA.16816.F32 R68, R32, R20, R68 ;  /* 0x000000142044723c */ /* 0x000fe20000001844 */
[----:B------:R-:W3:Y:S07]  /*b960*/  LDSM.16.M88.4 R32, [R96+UR8+0x8000] ;  /* 0x008000086020783b */ /* 0x000eee0008000200 */
[C---:B0-----:R-:W-:Y:S08]  /*b970*/  HMMA.16816.F32 R28, R64.reuse, R14, R28 ;  /* 0x0000000e401c723c */ /* 0x041ff0000000181c */
[C---:B------:R-:W-:Y:S08]  /*b980*/  HMMA.16816.F32 R36, R64.reuse, R18, R36 ;  /* 0x000000124024723c */ /* 0x040ff00000001824 */
[C---:B------:R-:W-:Y:S08]  /*b990*/  HMMA.16816.F32 R40, R64.reuse, R26, R40 ;  /* 0x0000001a4028723c */ /* 0x040ff00000001828 */
[----:B------:R-:W-:Y:S08]  /*b9a0*/  HMMA.16816.F32 R44, R64, R22, R44 ;  /* 0x00000016402c723c */ /* 0x000ff0000000182c */
[----:B-1----:R-:W-:Y:S01]  /*b9b0*/  HMMA.16816.F32 R64, R52, R14, R48 ;  /* 0x0000000e3440723c */ /* 0x002fe20000001830 */
[----:B------:R-:W-:-:S05]  /*b9c0*/  LOP3.LUT R14, R160, 0x60, RZ, 0x3c, !PT ;  /* 0x00000060a00e7812 */ /* 0x000fca00078e3cff */
[----:B------:R-:W0:Y:S02]  /*b9d0*/  LDSM.16.M88.4 R48, [R14+UR8+0x14000] ;  /* 0x014000080e30783b */ /* 0x000e240008000200 */
[C---:B------:R-:W-:Y:S02]  /*b9e0*/  HMMA.16816.F32 R56, R52.reuse, R18, R56 ;  /* 0x000000123438723c */ /* 0x040fe40000001838 */
[----:B------:R-:W1:Y:S06]  /*b9f0*/  LDSM.16.M88.4 R16, [R14+UR8+0x15000] ;  /* 0x015000080e10783b */ /* 0x000e6c0008000200 */
[C---:B------:R-:W-:Y:S01]  /*ba00*/  HMMA.16816.F32 R60, R52.reuse, R26, R60 ;  /* 0x0000001a343c723c */ /* 0x040fe2000000183c */
[----:B------:R-:W-:Y:S07]  /*ba10*/  LDSM.16.M88.4 R24, [R161+UR8+0x4080] ;  /* 0x00408008a118783b */ /* 0x000fee0008000200 */
[----:B------:R-:W-:Y:S01]  /*ba20*/  HMMA.16816.F32 R68, R52, R22, R68 ;  /* 0x000000163444723c */ /* 0x000fe20000001844 */
[----:B------:R-:W-:Y:S04]  /*ba30*/  LDSM.16.M88.4 R52, [R161+UR8+0x80] ;  /* 0x00008008a134783b */ /* 0x000fe80008000200 */
[----:B------:R-:W-:Y:S03]  /*ba40*/  LDSM.16.M88.4 R20, [R161+UR8+0x8080] ;  /* 0x00808008a114783b */ /* 0x000fe60008000200 */
[C---:B--2---:R-:W-:Y:S08]  /*ba50*/  HMMA.16816.F32 R28, R88.reuse, R84, R28 ;  /* 0x00000054581c723c */ /* 0x044ff0000000181c */
[C---:B------:R-:W-:Y:S08]  /*ba60*/  HMMA.16816.F32 R36, R88.reuse, R80, R36 ;  /* 0x000000505824723c */ /* 0x040ff00000001824 */
[C---:B---3--:R-:W-:Y:S08]  /*ba70*/  HMMA.16816.F32 R40, R88.reuse, R32, R40 ;  /* 0x000000205828723c */ /* 0x048ff00000001828 */
[----:B------:R-:W-:Y:S01]  /*ba80*/  HMMA.16816.F32 R44, R88, R72, R44 ;  /* 0x00000048582c723c */ /* 0x000fe2000000182c */
[----:B------:R-:W2:Y:S04]  /*ba90*/  LDSM.16.M88.4 R88, [R160+UR8+0x14080] ;  /* 0x01408008a058783b */ /* 0x000ea80008000200 */
[----:B------:R-:W3:Y:S03]  /*baa0*/  LDSM.16.M88.4 R160, [R160+UR8+0x15080] ;  /* 0x01508008a0a0783b */ /* 0x000ee60008000200 */
[C---:B------:R-:W-:Y:S08]  /*bab0*/  HMMA.16816.F32 R56, R76.reuse, R80, R56 ;  /* 0x000000504c38723c */ /* 0x040ff00000001838 */
[C---:B------:R-:W-:Y:S08]  /*bac0*/  HMMA.16816.F32 R60, R76.reuse, R32, R60 ;  /* 0x000000204c3c723c */ /* 0x040ff0000000183c */
[C---:B------:R-:W-:Y:S08]  /*bad0*/  HMMA.16816.F32 R64, R76.reuse, R84, R64 ;  /* 0x000000544c40723c */ /* 0x040ff00000001840 */
[----:B------:R-:W-:Y:S01]  /*bae0*/  HMMA.16816.F32 R68, R76, R72, R68 ;  /* 0x000000484c44723c */ /* 0x000fe20000001844 */
[----:B------:R-:W-:Y:S07]  /*baf0*/  LDSM.16.M88.4 R76, [R12+UR8+0x15080] ;  /* 0x015080080c4c783b */ /* 0x000fee0008000200 */
[C---:B0-----:R-:W-:Y:S08]  /*bb00*/  HMMA.16816.F32 R28, R48.reuse, R86, R28 ;  /* 0x00000056301c723c */ /* 0x041ff0000000181c */
[C---:B------:R-:W-:Y:S08]  /*bb10*/  HMMA.16816.F32 R36, R48.reuse, R82, R36 ;  /* 0x000000523024723c */ /* 0x040ff00000001824 */
[C---:B------:R-:W-:Y:S08]  /*bb20*/  HMMA.16816.F32 R40, R48.reuse, R34, R40 ;  /* 0x000000223028723c */ /* 0x040ff00000001828 */
[----:B------:R-:W-:Y:S01]  /*bb30*/  HMMA.16816.F32 R44, R48, R74, R44 ;  /* 0x0000004a302c723c */ /* 0x000fe2000000182c */
[----:B------:R-:W0:Y:S07]  /*bb40*/  LDSM.16.M88.4 R48, [R12+UR8+0x14080] ;  /* 0x014080080c30783b */ /* 0x000e2e0008000200 */
[C---:B-1----:R-:W-:Y:S01]  /*bb50*/  HMMA.16816.F32 R56, R16.reuse, R82, R56 ;  /* 0x000000521038723c */ /* 0x042fe20000001838 */
[----:B------:R-:W-:Y:S07]  /*bb60*/  LDSM.16.M88.4 R80, [R96+UR8+0xc080] ;  /* 0x00c080086050783b */ /* 0x000fee0008000200 */
[C---:B------:R-:W-:Y:S08]  /*bb70*/  HMMA.16816.F32 R60, R16.reuse, R34, R60 ;  /* 0x00000022103c723c */ /* 0x040ff0000000183c */
[C---:B------:R-:W-:Y:S01]  /*bb80*/  HMMA.16816.F32 R64, R16.reuse, R86, R64 ;  /* 0x000000561040723c */ /* 0x040fe20000001840 */
[----:B------:R-:W-:Y:S07]  /*bb90*/  LDSM.16.M88.4 R84, [R96+UR8+0x4080] ;  /* 0x004080086054783b */ /* 0x000fee0008000200 */
[----:B------:R-:W-:Y:S01]  /*bba0*/  HMMA.16816.F32 R68, R16, R74, R68 ;  /* 0x0000004a1044723c */ /* 0x000fe20000001844 */
[----:B------:R-:W-:Y:S04]  /*bbb0*/  LDSM.16.M88.4 R72, [R13+UR8+0x14080] ;  /* 0x014080080d48783b */ /* 0x000fe80008000200 */
[----:B------:R-:W1:Y:S03]  /*bbc0*/  LDSM.16.M88.4 R16, [R96+UR8+0x80] ;  /* 0x000080086010783b */ /* 0x000e660008000200 */
[C---:B--2---:R-:W-:Y:S08]  /*bbd0*/  HMMA.16816.F32 R36, R88.reuse, R24, R36 ;  /* 0x000000185824723c */ /* 0x044ff00000001824 */
[C---:B------:R-:W-:Y:S08]  /*bbe0*/  HMMA.16816.F32 R28, R88.reuse, R52, R28 ;  /* 0x00000034581c723c */ /* 0x040ff0000000181c */
[C---:B------:R-:W-:Y:S08]  /*bbf0*/  HMMA.16816.F32 R40, R88.reuse, R20, R40 ;  /* 0x000000145828723c */ /* 0x040ff00000001828 */
[----:B------:R-:W-:Y:S01]  /*bc00*/  HMMA.16816.F32 R44, R88, R92, R44 ;  /* 0x0000005c582c723c */ /* 0x000fe2000000182c */
[----:B------:R-:W-:Y:S07]  /*bc10*/  LDSM.16.M88.4 R88, [R13+UR8+0x15080] ;  /* 0x015080080d58783b */ /* 0x000fee0008000200 */
[C---:B---3--:R-:W-:Y:S08]  /*bc20*/  HMMA.16816.F32 R56, R160.reuse, R24, R56 ;  /* 0x00000018a038723c */ /* 0x048ff00000001838 */
[C---:B------:R-:W-:Y:S01]  /*bc30*/  HMMA.16816.F32 R32, R160.reuse, R20, R60 ;  /* 0x00000014a020723c */ /* 0x040fe2000000183c */
[----:B------:R-:W2:Y:S07]  /*bc40*/  LDSM.16.M88.4 R60, [R96+UR8+0x8080] ;  /* 0x00808008603c783b */ /* 0x000eae0008000200 */
[C---:B------:R-:W-:Y:S01]  /*bc50*/  HMMA.16816.F32 R64, R160.reuse, R52, R64 ;  /* 0x00000034a040723c */ /* 0x040fe20000001840 */
[----:B------:R-:W3:Y:S07]  /*bc60*/  S2R R97, SR_CTAID.X ;  /* 0x0000000000617919 */ /* 0x000eee0000002500 */
[----:B------:R-:W-:Y:S08]  /*bc70*/  HMMA.16816.F32 R68, R160, R92, R68 ;  /* 0x0000005ca044723c */ /* 0x000ff00000001844 */
[-C--:B0-----:R-:W-:Y:S08]  /*bc80*/  HMMA.16816.F32 R36, R48, R26.reuse, R36 ;  /* 0x0000001a3024723c */ /* 0x081ff00000001824 */
[----:B------:R-:W-:Y:S01]  /*bc90*/  HMMA.16816.F32 R24, R76, R26, R56 ;  /* 0x0000001a4c18723c */ /* 0x000fe20000001838 */
[----:B------:R-:W0:Y:S04]  /*bca0*/  LDSM.16.M88.4 R56, [R14+UR8+0x14080] ;  /* 0x014080080e38783b */ /* 0x000e280008000200 */
[----:B------:R-:W4:Y:S03]  /*bcb0*/  LDSM.16.M88.4 R12, [R14+UR8+0x15080] ;  /* 0x015080080e0c783b */ /* 0x000f260008000200 */
[C---:B------:R-:W-:Y:S08]  /*bcc0*/  HMMA.16816.F32 R28, R48.reuse, R54, R28 ;  /* 0x00000036301c723c */ /* 0x040ff0000000181c */
[----:B------:R-:W-:Y:S08]  /*bcd0*/  HMMA.16816.F32 R40, R48, R22, R40 ;  /* 0x000000163028723c */ /* 0x000ff00000001828 */
[----:B------:R-:W-:Y:S08]  /*bce0*/  HMMA.16816.F32 R64, R76, R54, R64 ;  /* 0x000000364c40723c */ /* 0x000ff00000001840 */
[----:B------:R-:W-:Y:S08]  /*bcf0*/  HMMA.16816.F32 R44, R48, R94, R44 ;  /* 0x0000005e302c723c */ /* 0x000ff0000000182c */
[C---:B------:R-:W-:Y:S08]  /*bd00*/  HMMA.16816.F32 R32, R76.reuse, R22, R32 ;  /* 0x000000164c20723c */ /* 0x040ff00000001820 */
[----:B------:R-:W-:Y:S01]  /*bd10*/  HMMA.16816.F32 R68, R76, R94, R68 ;  /* 0x0000005e4c44723c */ /* 0x000fe20000001844 */
[----:B---3--:R-:W-:Y:S01]  /*bd20*/  IMAD.SHL.U32 R97, R97, 0x20, RZ ;  /* 0x0000002061617824 */ /* 0x008fe200078e00ff */
[----:B------:R-:W-:-:S06]  /*bd30*/  UIADD3 UR4, UPT, UPT, UR4, 0x80, URZ ;  /* 0x0000008004047890 */ /* 0x000fcc000fffe0ff */
[----:B-1----:R-:W-:Y:S01]  /*bd40*/  HMMA.16816.F32 R28, R72, R16, R28 ;  /* 0x00000010481c723c */ /* 0x002fe2000000181c */
[----:B------:R-:W-:-:S07]  /*bd50*/  VIADD R97, R97, 0x20 ;  /* 0x0000002061617836 */ /* 0x000fce0000000000 */
[C---:B------:R-:W-:Y:S08]  /*bd60*/  HMMA.16816.F32 R36, R72.reuse, R84, R36 ;  /* 0x000000544824723c */ /* 0x040ff00000001824 */
[----:B--2---:R-:W-:Y:S08]  /*bd70*/  HMMA.16816.F32 R40, R72, R60, R40 ;  /* 0x0000003c4828723c */ /* 0x004ff00000001828 */
[----:B------:R-:W-:Y:S01]  /*bd80*/  HMMA.16816.F32 R20, R88, R16, R64 ;  /* 0x000000105814723c */ /* 0x000fe20000001840 */
[----:B------:R-:W1:Y:S07]  /*bd90*/  LDC R17, c[0x0][0x3d4] ;  /* 0x0000f500ff117b82 */ /* 0x000e6e0000000800 */
[----:B------:R-:W-:Y:S01]  /*bda0*/  HMMA.16816.F32 R44, R72, R80, R44 ;  /* 0x00000050482c723c */ /* 0x000fe2000000182c */
[----:B------:R-:W2:Y:S07]  /*bdb0*/  LDC R16, c[0x0][0x3c4] ;  /* 0x0000f100ff107b82 */ /* 0x000eae0000000800 */
[C---:B------:R-:W-:Y:S08]  /*bdc0*/  HMMA.16816.F32 R24, R88.reuse, R84, R24 ;  /* 0x000000545818723c */ /* 0x040ff00000001818 */
[C---:B------:R-:W-:Y:S08]  /*bdd0*/  HMMA.16816.F32 R32, R88.reuse, R60, R32 ;  /* 0x0000003c5820723c */ /* 0x040ff00000001820 */
[----:B------:R-:W-:Y:S01]  /*bde0*/  HMMA.16816.F32 R88, R88, R80, R68 ;  /* 0x000000505858723c */ /* 0x000fe20000001844 */
[----:B------:R-:W-:Y:S01]  /*bdf0*/  ISETP.LE.AND P2, PT, R97, UR4, PT ;  /* 0x0000000461007c0c */ /* 0x000fe2000bf43270 */
[----:B------:R-:W-:Y:S01]  /*be00*/  FFMA2 R154, R154.F32x2.HI_LO, R122.F32x2.HI_LO, R158.F32x2.HI_LO ;  /* 0x0000007a9a9a7249 */ /* 0x000fe2000000009e */
[----:B-1----:R-:W-:-:S05]  /*be10*/  LEA R2, R17, R2, 0x7 ;  /* 0x0000000211027211 */ /* 0x002fca00078e38ff */
[----:B0-----:R-:W-:Y:S01]  /*be20*/  HMMA.16816.F32 R72, R56, R18, R28 ;  /* 0x000000123848723c */ /* 0x001fe2000000181c */
[----:B--2---:R-:W-:Y:S01]  /*be30*/  IMAD R0, R16, 0x80, R0 ;  /* 0x0000008010007824 */ /* 0x004fe200078e0200 */
[----:B------:R-:W-:Y:S01]  /*be40*/  MOV R29, R5 ;  /* 0x00000005001d7202 */ /* 0x000fe20000000f00 */
[----:B------:R-:W-:-:S05]  /*be50*/  IMAD.MOV.U32 R30, RZ, RZ, R3 ;  /* 0x000000ffff1e7224 */ /* 0x000fca00078e0003 */
[----:B------:R-:W-:Y:S01]  /*be60*/  HMMA.16816.F32 R76, R56, R86, R36 ;  /* 0x00000056384c723c */ /* 0x000fe20000001824 */
[----:B------:R-:W-:Y:S02]  /*be70*/  IMAD.MOV.U32 R31, RZ, RZ, R4 ;  /* 0x000000ffff1f7224 */ /* 0x000fe400078e0004 */
[----:B------:R-:W-:-:S05]  /*be80*/  IMAD.MOV.U32 R28, RZ, RZ, R6 ;  /* 0x000000ffff1c7224 */ /* 0x000fca00078e0006 */
[C---:B------:R-:W-:Y:S08]  /*be90*/  HMMA.16816.F32 R64, R56.reuse, R62, R40 ;  /* 0x0000003e3840723c */ /* 0x040ff00000001828 */
[----:B------:R-:W-:Y:S08]  /*bea0*/  HMMA.16816.F32 R56, R56, R82, R44 ;  /* 0x000000523838723c */ /* 0x000ff0000000182c */
[C---:B----4-:R-:W-:Y:S08]  /*beb0*/  HMMA.16816.F32 R68, R12.reuse, R18, R20 ;  /* 0x000000120c44723c */ /* 0x050ff00000001814 */
[C---:B------:R-:W-:Y:S08]  /*bec0*/  HMMA.16816.F32 R84, R12.reuse, R86, R24 ;  /* 0x000000560c54723c */ /* 0x040ff00000001818 */
[C---:B------:R-:W-:Y:S08]  /*bed0*/  HMMA.16816.F32 R60, R12.reuse, R62, R32 ;  /* 0x0000003e0c3c723c */ /* 0x040ff00000001820 */
[----:B------:R-:W-:Y:S01]  /*bee0*/  HMMA.16816.F32 R80, R12, R82, R88 ;  /* 0x000000520c50723c */ /* 0x000fe20000001858 */
[----:B------:R-:W-:-:S04]  /*bef0*/  NOP ;  /* 0x0000000000007918 */ /* 0x000fc80000000000 */
[----:B------:R-:W-:-:S15]  /*bf00*/  @!P2 BRA `(.L_x_9) ;  /* 0xffffff9c0094a947 */ /* 0x000fde000383ffff */
.L_x_0:
[----:B------:R-:W0:Y:S01]  /*bf10*/  S2R R0, SR_TID.X ;  /* 0x0000000000007919 */ /* 0x000e220000002100 */
[----:B------:R-:W-:Y:S01]  /*bf20*/  FSETP.GT.AND P2, PT, |R157|, 8.50705917302346158658e+37, PT ;  /* 0x7e8000009d00780b */ /* 0x000fe20003f44200 */
[----:B------:R-:W-:Y:S01]  /*bf30*/  FMUL R12, R155, 8388608 ;  /* 0x4b0000009b0c7820 */ /* 0x000fe20000400000 */
[C---:B------:R-:W-:Y:S01]  /*bf40*/  FSETP.GEU.AND P3, PT, |R157|.reuse, 1.175494350822287508e-38, PT ;  /* 0x008000009d00780b */ /* 0x040fe20003f6e200 */
[----:B------:R-:W-:Y:S01]  /*bf50*/  BAR.SYNC.DEFER_BLOCKING 0x0 ;  /* 0x0000000000007b1d */ /* 0x000fe20000010000 */
[----:B------:R-:W-:Y:S02]  /*bf60*/  FSETP.GEU.AND P6, PT, R157, 1.175494350822287508e-38, PT ;  /* 0x008000009d00780b */ /* 0x000fe40003fce000 */
[----:B------:R-:W-:Y:S02]  /*bf70*/  FSETP.GT.AND P1, PT, |R156|, 8.50705917302346158658e+37, PT ;  /* 0x7e8000009c00780b */ /* 0x000fe40003f24200 */
[C---:B------:R-:W-:Y:S01]  /*bf80*/  FSETP.GEU.AND P5, PT, |R155|.reuse, 1.175494350822287508e-38, PT ;  /* 0x008000009b00780b */ /* 0x040fe20003fae200 */
[----:B------:R-:W1:Y:S01]  /*bf90*/  LDCU.64 UR6, c[0x0][0x3e0] ;  /* 0x00007c00ff0677ac */ /* 0x000e620008000a00 */
[----:B------:R-:W-:Y:S01]  /*bfa0*/  FSETP.GEU.AND P4, PT, R155, 1.175494350822287508e-38, PT ;  /* 0x008000009b00780b */ /* 0x000fe20003f8e000 */
[----:B------:R-:W2:Y:S02]  /*bfb0*/  S2R R95, SR_CTAID.X ;  /* 0x00000000005f7919 */ /* 0x000ea40000002500 */
[----:B------:R-:W-:Y:S01]  /*bfc0*/  @P2 FMUL R59, R59, 0.25 ;  /* 0x3e8000003b3b2820 */ /* 0x000fe20000400000 */
[----:B------:R-:W-:Y:S01]  /*bfd0*/  @P2 FMUL R58, R58, 0.25 ;  /* 0x3e8000003a3a2820 */ /* 0x000fe20000400000 */
[----:B------:R-:W-:Y:S01]  /*bfe0*/  @P2 FMUL R67, R67, 0.25 ;  /* 0x3e80000043432820 */ /* 0x000fe20000400000 */
[----:B------:R-:W-:Y:S01]  /*bff0*/  @P2 FMUL R66, R66, 0.25 ;  /* 0x3e80000042422820 */ /* 0x000fe20000400000 */
[----:B------:R-:W-:Y:S01]  /*c000*/  @P2 FMUL R79, R79, 0.25 ;  /* 0x3e8000004f4f2820 */ /* 0x000fe20000400000 */
[----:B------:R-:W-:Y:S01]  /*c010*/  @P2 FMUL R78, R78, 0.25 ;  /* 0x3e8000004e4e2820 */ /* 0x000fe20000400000 */
[----:B------:R-:W-:Y:S01]  /*c020*/  @P2 FMUL R75, R75, 0.25 ;  /* 0x3e8000004b4b2820 */ /* 0x000fe20000400000 */
[----:B------:R-:W-:Y:S01]  /*c030*/  @P2 FMUL R74, R74, 0.25 ;  /* 0x3e8000004a4a2820 */ /* 0x000fe20000400000 */
[----:B------:R-:W-:Y:S01]  /*c040*/  @!P3 FMUL R59, R59, 16777216 ;  /* 0x4b8000003b3bb820 */ /* 0x000fe20000400000 */
[----:B------:R-:W-:Y:S01]  /*c050*/  @!P3 FMUL R58, R58, 16777216 ;  /* 0x4b8000003a3ab820 */ /* 0x000fe20000400000 */
[----:B------:R-:W-:Y:S01]  /*c060*/  @!P3 FMUL R67, R67, 16777216 ;  /* 0x4b8000004343b820 */ /* 0x000fe20000400000 */
[----:B------:R-:W-:Y:S01]  /*c070*/  @!P3 FMUL R66, R66, 16777216 ;  /* 0x4b8000004242b820 */ /* 0x000fe20000400000 */
[----:B------:R-:W-:Y:S01]  /*c080*/  @!P3 FMUL R79, R79, 16777216 ;  /* 0x4b8000004f4fb820 */ /* 0x000fe20000400000 */
[----:B------:R-:W-:Y:S01]  /*c090*/  @!P3 FMUL R78, R78, 16777216 ;  /* 0x4b8000004e4eb820 */ /* 0x000fe20000400000 */
[----:B------:R-:W-:Y:S01]  /*c0a0*/  @!P3 FMUL R75, R75, 16777216 ;  /* 0x4b8000004b4bb820 */ /* 0x000fe20000400000 */
[----:B------:R-:W-:Y:S01]  /*c0b0*/  @!P3 FMUL R74, R74, 16777216 ;  /* 0x4b8000004a4ab820 */ /* 0x000fe20000400000 */
[----:B------:R-:W-:Y:S01]  /*c0c0*/  @P1 FMUL R57, R57, 0.25 ;  /* 0x3e80000039391820 */ /* 0x000fe20000400000 */
[----:B------:R-:W-:Y:S01]  /*c0d0*/  @P1 FMUL R56, R56, 0.25 ;  /* 0x3e80000038381820 */ /* 0x000fe20000400000 */
[C---:B0-----:R-:W-:Y:S01]  /*c0e0*/  LOP3.LUT R11, R0.reuse, 0x3, RZ, 0xc0, !PT ;  /* 0x00000003000b7812 */ /* 0x041fe200078ec0ff */
[C---:B------:R-:W-:Y:S01]  /*c0f0*/  IMAD.SHL.U32 R10, R0.reuse, 0x8, RZ ;  /* 0x00000008000a7824 */ /* 0x040fe200078e00ff */
[----:B------:R-:W-:Y:S01]  /*c100*/  LOP3.LUT R2, R0, 0xe0, RZ, 0xc0, !PT ;  /* 0x000000e000027812 */ /* 0x000fe200078ec0ff */
[----:B------:R-:W-:Y:S01]  /*c110*/  @P1 FMUL R65, R65, 0.25 ;  /* 0x3e80000041411820 */ /* 0x000fe20000400000 */
[----:B------:R-:W-:Y:S01]  /*c120*/  SHF.R.S32.HI R7, RZ, 0x4, R0 ;  /* 0x00000004ff077819 */ /* 0x000fe20000011400 */
[----:B------:R-:W-:Y:S01]  /*c130*/  @P1 FMUL R64, R64, 0.25 ;  /* 0x3e80000040401820 */ /* 0x000fe20000400000 */
[----:B------:R-:W-:Y:S01]  /*c140*/  LOP3.LUT R10, R10, 0x1f8, RZ, 0xc0, !PT ;  /* 0x000001f80a0a7812 */ /* 0x000fe200078ec0ff */
[----:B------:R-:W-:Y:S01]  /*c150*/  IMAD R11, R11, 0x2, R2 ;  /* 0x000000020b0b7824 */ /* 0x000fe200078e0202 */
[----:B------:R-:W-:Y:S01]  /*c160*/  SGXT R2, R7, 0x1 ;  /* 0x000000010702781a */ /* 0x000fe20000000200 */
[----:B------:R-:W-:Y:S01]  /*c170*/  @P1 FMUL R77, R77, 0.25 ;  /* 0x3e8000004d4d1820 */ /* 0x000fe20000400000 */
[----:B------:R-:W-:Y:S01]  /*c180*/  LOP3.LUT R7, R0, 0xc, RZ, 0xc0, !PT ;  /* 0x0000000c00077812 */ /* 0x000fe200078ec0ff */
[----:B------:R-:W-:Y:S01]  /*c190*/  @P1 FMUL R76, R76, 0.25 ;  /* 0x3e8000004c4c1820 */ /* 0x000fe20000400000 */
[----:B------:R-:W-:Y:S01]  /*c1a0*/  LOP3.LUT R8, R2, 0x1020, RZ, 0xc0, !PT ;  /* 0x0000102002087812 */ /* 0x000fe200078ec0ff */
[----:B------:R-:W-:Y:S01]  /*c1b0*/  FMUL R2, R157, 8388608 ;  /* 0x4b0000009d027820 */ /* 0x000fe20000400000 */
[----:B------:R-:W-:Y:S01]  /*c1c0*/  LEA R10, R7, R10, 0xa ;  /* 0x0000000a070a7211 */ /* 0x000fe200078e50ff */
[----:B------:R-:W-:Y:S01]  /*c1d0*/  @P1 FMUL R73, R73, 0.25 ;  /* 0x3e80000049491820 */ /* 0x000fe20000400000 */
[----:B------:R-:W-:Y:S01]  /*c1e0*/  @P1 FMUL R72, R72, 0.25 ;  /* 0x3e80000048481820 */ /* 0x000fe20000400000 */
[----:B------:R-:W-:Y:S01]  /*c1f0*/  IMAD R9, R7, 0x2, R8 ;  /* 0x0000000207097824 */ /* 0x000fe200078e0208 */
[----:B------:R-:W-:Y:S01]  /*c200*/  FSEL R88, R2, R157, !P6 ;  /* 0x0000009d02587208 */ /* 0x000fe20007000000 */
[----:B------:R-:W-:Y:S01]  /*c210*/  @P2 FMUL R157, R157, 0.25 ;  /* 0x3e8000009d9d2820 */ /* 0x000fe20000400000 */
[----:B------:R-:W-:Y:S01]  /*c220*/  IMAD.SHL.U32 R2, R11, 0x10, RZ ;  /* 0x000000100b027824 */ /* 0x000fe200078e00ff */
[C---:B------:R-:W-:Y:S01]  /*c230*/  FSETP.GEU.AND P2, PT, R156.reuse, 1.175494350822287508e-38, PT ;  /* 0x008000009c00780b */ /* 0x040fe20003f4e000 */
[----:B------:R-:W0:Y:S01]  /*c240*/  S2R R96, SR_TID.X ;  /* 0x0000000000607919 */ /* 0x000e220000002100 */
[----:B------:R-:W-:Y:S01]  /*c250*/  @!P3 FMUL R157, R157, 16777216 ;  /* 0x4b8000009d9db820 */ /* 0x000fe20000400000 */
[----:B------:R-:W-:Y:S01]  /*c260*/  FSETP.GEU.AND P3, PT, |R156|, 1.175494350822287508e-38, PT ;  /* 0x008000009c00780b */ /* 0x000fe20003f6e200 */
[----:B-1----:R-:W-:Y:S01]  /*c270*/  UIMAD UR6, UR9, UR6, URZ ;  /* 0x00000006090672a4 */ /* 0x002fe2000f8e02ff */
[----:B------:R-:W-:-:S02]  /*c280*/  LOP3.LUT R54, R9, R2, RZ, 0x3c, !PT ;  /* 0x0000000209367212 */ /* 0x000fc400078e3cff */
[----:B------:R-:W1:Y:S01]  /*c290*/  MUFU.RCP R2, R157 ;  /* 0x0000009d00027308 */ /* 0x000e620000001000 */
[C---:B------:R-:W-:Y:S01]  /*c2a0*/  LOP3.LUT R7, R0.reuse, 0xc0, RZ, 0xc0, !PT ;  /* 0x000000c000077812 */ /* 0x040fe200078ec0ff */
[----:B------:R-:W-:Y:S01]  /*c2b0*/  USHF.L.U32 UR5, UR6, 0x1, URZ ;  /* 0x0000000106057899 */ /* 0x000fe200080006ff */
[----:B------:R-:W-:Y:S02]  /*c2c0*/  LOP3.LUT R8, R0, 0xff, RZ, 0xc0, !PT ;  /* 0x000000ff00087812 */ /* 0x000fe400078ec0ff */
[----:B------:R-:W-:Y:S02]  /*c2d0*/  SHF.R.U32.HI R7, RZ, 0x1, R7 ;  /* 0x00000001ff077819 */ /* 0x000fe40000011607 */
[----:B------:R-:W-:Y:S02]  /*c2e0*/  ISETP.GE.U32.AND P0, PT, R8, 0x20, PT ;  /* 0x000000200800780c */ /* 0x000fe40003f06070 */
[----:B------:R-:W-:Y:S01]  /*c2f0*/  LOP3.LUT R7, R10, R7, RZ, 0x3c, !PT ;  /* 0x000000070a077212 */ /* 0x000fe200078e3cff */
[----:B------:R-:W-:Y:S01]  /*c300*/  @!P3 FMUL R57, R57, 16777216 ;  /* 0x4b8000003939b820 */ /* 0x000fe20000400000 */
[----:B------:R-:W-:Y:S01]  /*c310*/  FSEL R10, RZ, -23, P6 ;  /* 0xc1b80000ff0a7808 */ /* 0x000fe20003000000 */
[----:B------:R-:W-:Y:S01]  /*c320*/  @!P3 FMUL R56, R56, 16777216 ;  /* 0x4b8000003838b820 */ /* 0x000fe20000400000 */
[----:B------:R-:W-:Y:S01]  /*c330*/  FSETP.GT.AND P6, PT, |R155|, 8.50705917302346158658e+37, PT ;  /* 0x7e8000009b00780b */ /* 0x000fe20003fc4200 */
[----:B------:R-:W-:Y:S01]  /*c340*/  @!P3 FMUL R65, R65, 16777216 ;  /* 0x4b8000004141b820 */ /* 0x000fe20000400000 */
[----:B------:R-:W-:Y:S01]  /*c350*/  IADD3 R9, PT, PT, R88, -0x3f3504f3, RZ ;  /* 0xc0cafb0d58097810 */ /* 0x000fe20007ffe0ff */
[----:B------:R-:W-:Y:S01]  /*c360*/  @!P3 FMUL R64, R64, 16777216 ;  /* 0x4b8000004040b820 */ /* 0x000fe20000400000 */
[C---:B-1----:R-:W-:Y:S01]  /*c370*/  FMUL R32, R2.reuse, R59 ;  /* 0x0000003b02207220 */ /* 0x042fe20000400000 */
[C---:B------:R-:W-:Y:S01]  /*c380*/  FMUL R34, R2.reuse, R58 ;  /* 0x0000003a02227220 */ /* 0x040fe20000400000 */
[C---:B------:R-:W-:Y:S01]  /*c390*/  FMUL R37, R2.reuse, R67 ;  /* 0x0000004302257220 */ /* 0x040fe20000400000 */
[C---:B------:R-:W-:Y:S01]  /*c3a0*/  FMUL R39, R2.reuse, R66 ;  /* 0x0000004202277220 */ /* 0x040fe20000400000 */
[C---:B------:R-:W-:Y:S01]  /*c3b0*/  FMUL R40, R2.reuse, R79 ;  /* 0x0000004f02287220 */ /* 0x040fe20000400000 */
[C---:B------:R-:W-:Y:S01]  /*c3c0*/  FMUL R42, R2.reuse, R78 ;  /* 0x0000004e022a7220 */ /* 0x040fe20000400000 */
[C---:B------:R-:W-:Y:S01]  /*c3d0*/  FMUL R45, R2.reuse, R75 ;  /* 0x0000004b022d7220 */ /* 0x040fe20000400000 */
[----:B------:R-:W-:Y:S01]  /*c3e0*/  FMUL R47, R2, R74 ;  /* 0x0000004a022f7220 */ /* 0x000fe20000400000 */
[----:B------:R-:W-:Y:S01]  /*c3f0*/  FMUL R2, R156, 8388608 ;  /* 0x4b0000009c027820 */ /* 0x000fe20000400000 */
[----:B------:R-:W-:Y:S01]  /*c400*/  LOP3.LUT R11, R9, 0xff800000, RZ, 0xc0, !PT ;  /* 0xff800000090b7812 */ /* 0x000fe200078ec0ff */
[----:B------:R-:W-:Y:S01]  /*c410*/  @!P3 FMUL R77, R77, 16777216 ;  /* 0x4b8000004d4db820 */ /* 0x000fe20000400000 */
[----:B------:R-:W-:Y:S01]  /*c420*/  @!P3 FMUL R76, R76, 16777216 ;  /* 0x4b8000004c4cb820 */ /* 0x000fe20000400000 */
[----:B------:R-:W-:Y:S01]  /*c430*/  @!P3 FMUL R73, R73, 16777216 ;  /* 0x4b8000004949b820 */ /* 0x000fe20000400000 */
[----:B------:R-:W-:Y:S01]  /*c440*/  FSEL R55, R2, R156, !P2 ;  /* 0x0000009c02377208 */ /* 0x000fe20005000000 */
[----:B------:R-:W-:Y:S01]  /*c450*/  @P1 FMUL R156, R156, 0.25 ;  /* 0x3e8000009c9c1820 */ /* 0x000fe20000400000 */
[----:B------:R-:W-:Y:S01]  /*c460*/  FSEL R2, RZ, -23, P2 ;  /* 0xc1b80000ff027808 */ /* 0x000fe20001000000 */
[----:B------:R-:W-:Y:S01]  /*c470*/  @!P3 FMUL R72, R72, 16777216 ;  /* 0x4b8000004848b820 */ /* 0x000fe20000400000 */
[----:B------:R-:W-:Y:S01]  /*c480*/  FSETP.GT.AND P1, PT, |R154|, 8.50705917302346158658e+37, PT ;  /* 0x7e8000009a00780b */ /* 0x000fe20003f24200 */
[----:B------:R-:W-:-:S02]  /*c490*/  VIADD R8, R55, 0xc0cafb0d ;  /* 0xc0cafb0d37087836 */ /* 0x000fc40000000000 */
[----:B------:R-:W-:Y:S01]  /*c4a0*/  @!P3 FMUL R156, R156, 16777216 ;  /* 0x4b8000009c9cb820 */ /* 0x000fe20000400000 */
[----:B------:R-:W-:Y:S01]  /*c4b0*/  I2FP.F32.S32 R13, R11 ;  /* 0x0000000b000d7245 */ /* 0x000fe20000201400 */
[----:B------:R-:W-:Y:S01]  /*c4c0*/  @P6 FMUL R83, R83, 0.25 ;  /* 0x3e80000053536820 */ /* 0x000fe20000400000 */
[----:B------:R-:W-:Y:S01]  /*c4d0*/  FSETP.GEU.AND P3, PT, |R154|, 1.175494350822287508e-38, PT ;  /* 0x008000009a00780b */ /* 0x000fe20003f6e200 */
[----:B------:R-:W1:Y:S01]  /*c4e0*/  MUFU.RCP R14, R156 ;  /* 0x0000009c000e7308 */ /* 0x000e620000001000 */
[----:B------:R-:W-:Y:S01]  /*c4f0*/  LOP3.LUT R8, R8, 0xff800000, RZ, 0xc0, !PT ;  /* 0xff80000008087812 */ /* 0x000fe200078ec0ff */
[----:B------:R-:W-:Y:S01]  /*c500*/  FFMA.FTZ R10, R13, 1.1920928955078125e-07, R10 ;  /* 0x340000000d0a7823 */ /* 0x000fe2000001000a */
[----:B------:R-:W-:Y:S01]  /*c510*/  FSETP.GEU.AND P2, PT, R154, 1.175494350822287508e-38, PT ;  /* 0x008000009a00780b */ /* 0x000fe20003f4e000 */
[----:B------:R-:W-:Y:S01]  /*c520*/  @P6 FMUL R82, R82, 0.25 ;  /* 0x3e80000052526820 */ /* 0x000fe20000400000 */
[----:B------:R-:W-:Y:S01]  /*c530*/  I2FP.F32.S32 R9, R8 ;  /* 0x0000000800097245 */ /* 0x000fe20000201400 */
[----:B------:R-:W-:Y:S01]  /*c540*/  @P6 FMUL R63, R63, 0.25 ;  /* 0x3e8000003f3f6820 */ /* 0x000fe20000400000 */
[----:B------:R-:W-:Y:S01]  /*c550*/  @P6 FMUL R62, R62, 0.25 ;  /* 0x3e8000003e3e6820 */ /* 0x000fe20000400000 */
[----:B------:R-:W-:Y:S01]  /*c560*/  @P6 FMUL R87, R87, 0.25 ;  /* 0x3e80000057576820 */ /* 0x000fe20000400000 */
[----:B------:R-:W-:Y:S01]  /*c570*/  @P6 FMUL R86, R86, 0.25 ;  /* 0x3e80000056566820 */ /* 0x000fe20000400000 */
[----:B------:R-:W-:Y:S01]  /*c580*/  FFMA.FTZ R9, R9, 1.1920928955078125e-07, R2 ;  /* 0x3400000009097823 */ /* 0x000fe20000010002 */
[----:B------:R-:W-:Y:S01]  /*c590*/  FSEL R2, R12, R155, !P4 ;  /* 0x0000009b0c027208 */ /* 0x000fe20006000000 */
[----:B------:R-:W-:Y:S01]  /*c5a0*/  @P6 FMUL R155, R155, 0.25 ;  /* 0x3e8000009b9b6820 */ /* 0x000fe20000400000 */
[----:B------:R-:W-:Y:S01]  /*c5b0*/  FMUL R12, R154, 8388608 ;  /* 0x4b0000009a0c7820 */ /* 0x000fe20000400000 */
[----:B------:R-:W-:Y:S01]  /*c5c0*/  @P6 FMUL R71, R71, 0.25 ;  /* 0x3e80000047476820 */ /* 0x000fe20000400000 */
[----:B------:R-:W-:Y:S01]  /*c5d0*/  @P6 FMUL R70, R70, 0.25 ;  /* 0x3e80000046466820 */ /* 0x000fe20000400000 */
[----:B------:R-:W-:Y:S01]  /*c5e0*/  @!P5 FMUL R155, R155, 16777216 ;  /* 0x4b8000009b9bd820 */ /* 0x000fe20000400000 */
[----:B-1----:R-:W-:Y:S01]  /*c5f0*/  FMUL R19, R14, R56 ;  /* 0x000000380e137220 */ /* 0x002fe20000400000 */
[----:B------:R-:W-:Y:S01]  /*c600*/  FSEL R56, R12, R154, !P2 ;  /* 0x0000009a0c387208 */ /* 0x000fe20005000000 */
[----:B------:R-:W-:Y:S01]  /*c610*/  @P1 FMUL R154, R154, 0.25 ;  /* 0x3e8000009a9a1820 */ /* 0x000fe20000400000 */
[----:B------:R-:W1:Y:S01]  /*c620*/  MUFU.RCP R13, R155 ;  /* 0x0000009b000d7308 */ /* 0x000e620000001000 */
[----:B------:R-:W-:Y:S01]  /*c630*/  @!P5 FMUL R83, R83, 16777216 ;  /* 0x4b8000005353d820 */ /* 0x000fe20000400000 */
[----:B------:R-:W-:Y:S01]  /*c640*/  @!P5 FMUL R82, R82, 16777216 ;  /* 0x4b8000005252d820 */ /* 0x000fe20000400000 */
[----:B------:R-:W-:Y:S01]  /*c650*/  @!P3 FMUL R154, R154, 16777216 ;  /* 0x4b8000009a9ab820 */ /* 0x000fe20000400000 */
[----:B------:R-:W-:Y:S01]  /*c660*/  @!P5 FMUL R63, R63, 16777216 ;  /* 0x4b8000003f3fd820 */ /* 0x000fe20000400000 */
[----:B------:R-:W-:Y:S01]  /*c670*/  @!P5 FMUL R62, R62, 16777216 ;  /* 0x4b8000003e3ed820 */ /* 0x000fe20000400000 */
[----:B------:R-:W-:Y:S01]  /*c680*/  @!P5 FMUL R87, R87, 16777216 ;  /* 0x4b8000005757d820 */ /* 0x000fe20000400000 */
[----:B------:R-:W-:Y:S01]  /*c690*/  @!P5 FMUL R86, R86, 16777216 ;  /* 0x4b8000005656d820 */ /* 0x000fe20000400000 */
[----:B------:R-:W3:Y:S01]  /*c6a0*/  MUFU.RCP R17, R154 ;  /* 0x0000009a00117308 */ /* 0x000ee20000001000 */
[----:B------:R-:W-:Y:S01]  /*c6b0*/  @!P5 FMUL R71, R71, 16777216 ;  /* 0x4b8000004747d820 */ /* 0x000fe20000400000 */
[----:B------:R-:W-:Y:S01]  /*c6c0*/  @!P5 FMUL R70, R70, 16777216 ;  /* 0x4b8000004646d820 */ /* 0x000fe20000400000 */
[----:B------:R-:W-:Y:S01]  /*c6d0*/  @P1 FMUL R81, R81, 0.25 ;  /* 0x3e80000051511820 */ /* 0x000fe20000400000 */
[----:B------:R-:W-:Y:S01]  /*c6e0*/  @P1 FMUL R80, R80, 0.25 ;  /* 0x3e80000050501820 */ /* 0x000fe20000400000 */
[----:B------:R-:W-:Y:S01]  /*c6f0*/  @P1 FMUL R61, R61, 0.25 ;  /* 0x3e8000003d3d1820 */ /* 0x000fe20000400000 */
[----:B------:R-:W-:Y:S01]  /*c700*/  @P1 FMUL R60, R60, 0.25 ;  /* 0x3e8000003c3c1820 */ /* 0x000fe20000400000 */
[----:B------:R-:W-:Y:S01]  /*c710*/  @P1 FMUL R85, R85, 0.25 ;  /* 0x3e80000055551820 */ /* 0x000fe20000400000 */
[----:B------:R-:W-:Y:S01]  /*c720*/  @P1 FMUL R84, R84, 0.25 ;  /* 0x3e80000054541820 */ /* 0x000fe20000400000 */
        /* <DEDUP_REMOVED lines=8> */
[----:B------:R-:W-:-:S02]  /*c7b0*/  VIADD R13, R56, 0xc0cafb0d ;  /* 0xc0cafb0d380d7836 */ /* 0x000fc40000000000 */
[----:B------:R-:W-:Y:S01]  /*c7c0*/  @P1 FMUL R69, R69, 0.25 ;  /* 0x3e80000045451820 */ /* 0x000fe20000400000 */
[----:B------:R-:W-:Y:S01]  /*c7d0*/  @P1 FMUL R68, R68, 0.25 ;  /* 0x3e80000044441820 */ /* 0x000fe20000400000 */
[C---:B------:R-:W-:Y:S01]  /*c7e0*/  FMUL R36, R14.reuse, R57 ;  /* 0x000000390e247220 */ /* 0x040fe20000400000 */
[C---:B------:R-:W-:Y:S01]  /*c7f0*/  FMUL R41, R14.reuse, R65 ;  /* 0x000000410e297220 */ /* 0x040fe20000400000 */
[C---:B------:R-:W-:Y:S01]  /*c800*/  FMUL R38, R14.reuse, R64 ;  /* 0x000000400e267220 */ /* 0x040fe20000400000 */
[C---:B------:R-:W-:Y:S01]  /*c810*/  FMUL R43, R14.reuse, R77 ;  /* 0x0000004d0e2b7220 */ /* 0x040fe20000400000 */
[C---:B------:R-:W-:Y:S01]  /*c820*/  FMUL R44, R14.reuse, R76 ;  /* 0x0000004c0e2c7220 */ /* 0x040fe20000400000 */
[C---:B------:R-:W-:Y:S01]  /*c830*/  FMUL R46, R14.reuse, R73 ;  /* 0x000000490e2e7220 */ /* 0x040fe20000400000 */
[----:B------:R-:W-:Y:S01]  /*c840*/  FMUL R49, R14, R72 ;  /* 0x000000480e317220 */ /* 0x000fe20000400000 */
[----:B------:R-:W-:Y:S01]  /*c850*/  LOP3.LUT R13, R13, 0xff800000, RZ, 0xc0, !PT ;  /* 0xff8000000d0d7812 */ /* 0x000fe200078ec0ff */
        /* <DEDUP_REMOVED lines=8> */
[----:B------:R-:W-:Y:S01]  /*c8e0*/  VIADD R14, R2, 0xc0cafb0d ;  /* 0xc0cafb0d020e7836 */ /* 0x000fe20000000000 */
[----:B------:R-:W-:Y:S01]  /*c8f0*/  FSEL R12, RZ, -23, P2 ;  /* 0xc1b80000ff0c7808 */ /* 0x000fe20001000000 */
[C---:B---3--:R-:W-:Y:S01]  /*c900*/  FMUL R20, R17.reuse, R81 ;  /* 0x0000005111147220 */ /* 0x048fe20000400000 */
[----:B------:R-:W-:Y:S01]  /*c910*/  I2FP.F32.S32 R15, R13 ;  /* 0x0000000d000f7245 */ /* 0x000fe20000201400 */
        /* <DEDUP_REMOVED lines=8> */
[----:B------:R-:W-:Y:S01]  /*c9a0*/  FFMA.FTZ R15, R15, 1.1920928955078125e-07, R12 ;  /* 0x340000000f0f7823 */ /* 0x000fe2000001000c */
[----:B------:R-:W-:Y:S01]  /*c9b0*/  F2FP.F16.F32.PACK_AB R51, R19, R38 ;  /* 0x000000261333723e */ /* 0x000fe200000000ff */
[----:B------:R-:W-:Y:S01]  /*c9c0*/  IMAD.IADD R8, R55, 0x1, -R8 ;  /* 0x0000000137087824 */ /* 0x000fe200078e0a08 */
[----:B------:R-:W-:Y:S01]  /*c9d0*/  FSEL R12, RZ, -23, P4 ;  /* 0xc1b80000ff0c7808 */ /* 0x000fe20002000000 */
[----:B------:R-:W-:Y:S01]  /*c9e0*/  IMAD.IADD R13, R56, 0x1, -R13 ;  /* 0x00000001380d7824 */ /* 0x000fe200078e0a0d */
[----:B------:R-:W-:Y:S01]  /*c9f0*/  I2FP.F32.S32 R19, R17 ;  /* 0x0000001100137245 */ /* 0x000fe20000201400 */
[----:B------:R-:W-:Y:S01]  /*ca00*/  FADD R8, R8, -1 ;  /* 0xbf80000008087421 */ /* 0x000fe20000000000 */
[----:B------:R-:W-:Y:S01]  /*ca10*/  IADD3 R11, PT, PT, R88, -R11, RZ ;  /* 0x8000000b580b7210 */ /* 0x000fe20007ffe0ff */
[----:B------:R-:W-:Y:S01]  /*ca20*/  IMAD.IADD R17, R2, 0x1, -R17 ;  /* 0x0000000102117824 */ /* 0x000fe200078e0a11 */
[----:B------:R-:W-:Y:S01]  /*ca30*/  F2FP.F16.F32.PACK_AB R53, R21, R22 ;  /* 0x000000161535723e */ /* 0x000fe200000000ff */
[----:B------:R-:W-:-:S02]  /*ca40*/  IMAD.MOV.U32 R21, RZ, RZ, 0x3dc6b27f ;  /* 0x3dc6b27fff157424 */ /* 0x000fc400078e00ff */
[----:B------:R-:W-:Y:S01]  /*ca50*/  FFMA.FTZ R19, R19, 1.1920928955078125e-07, R12 ;  /* 0x3400000013137823 */ /* 0x000fe2000001000c */
[----:B------:R-:W-:Y:S01]  /*ca60*/  FADD R12, R11, -1 ;  /* 0xbf8000000b0c7421 */ /* 0x000fe20000000000 */
[----:B------:R-:W-:Y:S01]  /*ca70*/  FADD R14, R13, -1 ;  /* 0xbf8000000d0e7421 */ /* 0x000fe20000000000 */
[----:B------:R-:W-:Y:S01]  /*ca80*/  FFMA.FTZ R11, R8, R21, -0.16845393180847167969 ;  /* 0xbe2c7f30080b7423 */ /* 0x000fe20000010015 */
[----:B------:R-:W-:Y:S01]  /*ca90*/  F2FP.F16.F32.PACK_AB R23, R16, R23 ;  /* 0x000000171017723e */ /* 0x000fe200000000ff */
[----:B------:R-:W-:Y:S01]  /*caa0*/  FFMA.FTZ R13, R12, R21, -0.16845393180847167969 ;  /* 0xbe2c7f300c0d7423 */ /* 0x000fe20000010015 */
[----:B------:R-:W-:Y:S01]  /*cab0*/  FADD R16, R17, -1 ;  /* 0xbf80000011107421 */ /* 0x000fe20000000000 */
[----:B------:R-:W-:Y:S01]  /*cac0*/  FFMA.FTZ R11, R8, R11, 0.1716887056827545166 ;  /* 0x3e2fcf2a080b7423 */ /* 0x000fe2000001000b */
[----:B------:R-:W-:Y:S01]  /*cad0*/  FFMA.FTZ R17, R14, R21, -0.16845393180847167969 ;  /* 0xbe2c7f300e117423 */ /* 0x000fe20000010015 */
[----:B------:R-:W-:Y:S01]  /*cae0*/  FFMA.FTZ R13, R12, R13, 0.1716887056827545166 ;  /* 0x3e2fcf2a0c0d7423 */ /* 0x000fe2000001000d */
[----:B------:R-:W-:Y:S01]  /*caf0*/  FFMA.FTZ R21, R16, R21, -0.16845393180847167969 ;  /* 0xbe2c7f3010157423 */ /* 0x000fe20000010015 */
[----:B------:R-:W-:Y:S01]  /*cb00*/  FFMA.FTZ R11, R8, R11, -0.17900948226451873779 ;  /* 0xbe374e43080b7423 */ /* 0x000fe2000001000b */
[----:B------:R-:W-:Y:S01]  /*cb10*/  FFMA.FTZ R17, R14, R17, 0.1716887056827545166 ;  /* 0x3e2fcf2a0e117423 */ /* 0x000fe20000010011 */
[----:B------:R-:W-:Y:S01]  /*cb20*/  FFMA.FTZ R13, R12, R13, -0.17900948226451873779 ;  /* 0xbe374e430c0d7423 */ /* 0x000fe2000001000d */
[----:B------:R-:W1:Y:S01]  /*cb30*/  LDC R68, c[0x0][0x3e8] ;  /* 0x0000fa00ff447b82 */ /* 0x000e620000000800 */
[----:B------:R-:W-:Y:S01]  /*cb40*/  FFMA.FTZ R11, R8, R11, 0.20512372255325317383 ;  /* 0x3e520bf4080b7423 */ /* 0x000fe2000001000b */
[----:B------:R-:W-:Y:S01]  /*cb50*/  FFMA.FTZ R17, R14, R17, -0.17900948226451873779 ;  /* 0xbe374e430e117423 */ /* 0x000fe20000010011 */
[----:B------:R-:W-:Y:S01]  /*cb60*/  FFMA.FTZ R13, R12, R13, 0.20512372255325317383 ;  /* 0x3e520bf40c0d7423 */ /* 0x000fe2000001000d */
[----:B------:R-:W-:Y:S01]  /*cb70*/  FFMA.FTZ R21, R16, R21, 0.1716887056827545166 ;  /* 0x3e2fcf2a10157423 */ /* 0x000fe20000010015 */
[----:B------:R-:W-:Y:S01]  /*cb80*/  FFMA.FTZ R11, R8, R11, -0.24046532809734344482 ;  /* 0xbe763c8b080b7423 */ /* 0x000fe2000001000b */
[----:B------:R-:W-:Y:S01]  /*cb90*/  FFMA.FTZ R17, R14, R17, 0.20512372255325317383 ;  /* 0x3e520bf40e117423 */ /* 0x000fe20000010011 */
[----:B------:R-:W-:Y:S01]  /*cba0*/  FFMA.FTZ R13, R12, R13, -0.24046532809734344482 ;  /* 0xbe763c8b0c0d7423 */ /* 0x000fe2000001000d */
[----:B------:R-:W-:Y:S01]  /*cbb0*/  FFMA.FTZ R21, R16, R21, -0.17900948226451873779 ;  /* 0xbe374e4310157423 */ /* 0x000fe20000010015 */
[----:B------:R-:W-:Y:S01]  /*cbc0*/  FFMA.FTZ R11, R8, R11, 0.28857114911079406738 ;  /* 0x3e93bf99080b7423 */ /* 0x000fe2000001000b */
[----:B------:R-:W-:Y:S01]  /*cbd0*/  FFMA.FTZ R17, R14, R17, -0.24046532809734344482 ;  /* 0xbe763c8b0e117423 */ /* 0x000fe20000010011 */
[----:B------:R-:W-:Y:S01]  /*cbe0*/  FFMA.FTZ R13, R12, R13, 0.28857114911079406738 ;  /* 0x3e93bf990c0d7423 */ /* 0x000fe2000001000d */
[----:B------:R-:W-:Y:S01]  /*cbf0*/  FFMA.FTZ R21, R16, R21, 0.20512372255325317383 ;  /* 0x3e520bf410157423 */ /* 0x000fe20000010015 */
[----:B------:R-:W-:Y:S01]  /*cc00*/  FFMA.FTZ R11, R8, R11, -0.36067417263984680176 ;  /* 0xbeb8aa49080b7423 */ /* 0x000fe2000001000b */
[----:B------:R-:W-:Y:S01]  /*cc10*/  FFMA.FTZ R17, R14, R17, 0.28857114911079406738 ;  /* 0x3e93bf990e117423 */ /* 0x000fe20000010011 */
[----:B------:R-:W-:Y:S01]  /*cc20*/  FFMA.FTZ R13, R12, R13, -0.36067417263984680176 ;  /* 0xbeb8aa490c0d7423 */ /* 0x000fe2000001000d */
[----:B------:R-:W-:Y:S01]  /*cc30*/  FFMA.FTZ R21, R16, R21, -0.24046532809734344482 ;  /* 0xbe763c8b10157423 */ /* 0x000fe20000010015 */
[----:B------:R-:W-:Y:S01]  /*cc40*/  FFMA.FTZ R11, R8, R11, 0.48089820146560668945 ;  /* 0x3ef6384a080b7423 */ /* 0x000fe2000001000b */
[----:B------:R-:W-:Y:S01]  /*cc50*/  FFMA.FTZ R17, R14, R17, -0.36067417263984680176 ;  /* 0xbeb8aa490e117423 */ /* 0x000fe20000010011 */
[----:B------:R-:W-:Y:S01]  /*cc60*/  FFMA.FTZ R13, R12, R13, 0.48089820146560668945 ;  /* 0x3ef6384a0c0d7423 */ /* 0x000fe2000001000d */
[----:B------:R-:W-:Y:S01]  /*cc70*/  FFMA.FTZ R21, R16, R21, 0.28857114911079406738 ;  /* 0x3e93bf9910157423 */ /* 0x000fe20000010015 */
[----:B------:R-:W-:Y:S01]  /*cc80*/  FFMA.FTZ R11, R8, R11, -0.72134751081466674805 ;  /* 0xbf38aa3b080b7423 */ /* 0x000fe2000001000b */
[----:B------:R-:W-:Y:S01]  /*cc90*/  FFMA.FTZ R17, R14, R17, 0.48089820146560668945 ;  /* 0x3ef6384a0e117423 */ /* 0x000fe20000010011 */
[----:B------:R-:W-:Y:S01]  /*cca0*/  FFMA.FTZ R13, R12, R13, -0.72134751081466674805 ;  /* 0xbf38aa3b0c0d7423 */ /* 0x000fe2000001000d */
[----:B------:R-:W-:Y:S01]  /*ccb0*/  FFMA.FTZ R21, R16, R21, -0.36067417263984680176 ;  /* 0xbeb8aa4910157423 */ /* 0x000fe20000010015 */
[----:B------:R-:W-:Y:S01]  /*ccc0*/  FMUL R11, R8, R11 ;  /* 0x0000000b080b7220 */ /* 0x000fe20000400000 */
[----:B------:R-:W-:Y:S01]  /*ccd0*/  FFMA.FTZ R17, R14, R17, -0.72134751081466674805 ;  /* 0xbf38aa3b0e117423 */ /* 0x000fe20000010011 */
[----:B------:R-:W-:Y:S01]  /*cce0*/  FMUL R13, R12, R13 ;  /* 0x0000000d0c0d7220 */ /* 0x000fe20000400000 */
[----:B------:R-:W-:Y:S01]  /*ccf0*/  FFMA.FTZ R21, R16, R21, 0.48089820146560668945 ;  /* 0x3ef6384a10157423 */ /* 0x000fe20000010015 */
[----:B------:R-:W-:Y:S01]  /*cd00*/  FMUL R11, R8, R11 ;  /* 0x0000000b080b7220 */ /* 0x000fe20000400000 */
[----:B------:R-:W-:Y:S01]  /*cd10*/  FMUL R17, R14, R17 ;  /* 0x000000110e117220 */ /* 0x000fe20000400000 */
[----:B------:R-:W-:Y:S01]  /*cd20*/  FMUL R13, R12, R13 ;  /* 0x0000000d0c0d7220 */ /* 0x000fe20000400000 */
[----:B------:R-:W-:Y:S01]  /*cd30*/  FFMA.FTZ R21, R16, R21, -0.72134751081466674805 ;  /* 0xbf38aa3b10157423 */ /* 0x000fe20000010015 */
[----:B------:R-:W-:Y:S01]  /*cd40*/  FFMA.FTZ R8, R8, 1.4426950216293334961, R11 ;  /* 0x3fb8aa3b08087823 */ /* 0x000fe2000001000b */
[----:B------:R-:W-:Y:S01]  /*cd50*/  SHF.R.U32.HI R11, RZ, 0x5, R0 ;  /* 0x00000005ff0b7819 */ /* 0x000fe20000011600 */
[----:B------:R-:W-:Y:S01]  /*cd60*/  FMUL R17, R14, R17 ;  /* 0x000000110e117220 */ /* 0x000fe20000400000 */
[----:B------:R-:W-:Y:S01]  /*cd70*/  FFMA.FTZ R13, R12, 1.4426950216293334961, R13 ;  /* 0x3fb8aa3b0c0d7823 */ /* 0x000fe2000001000d */
[----:B------:R-:W-:Y:S01]  /*cd80*/  ISETP.GE.U32.AND P2, PT, R2, 0x7f800000, PT ;  /* 0x7f8000000200780c */ /* 0x000fe20003f46070 */
[----:B------:R-:W-:Y:S01]  /*cd90*/  FMUL R21, R16, R21 ;  /* 0x0000001510157220 */ /* 0x000fe20000400000 */
[----:B------:R-:W-:Y:S01]  /*cda0*/  SGXT.U32 R11, R11, 0x3 ;  /* 0x000000030b0b781a */ /* 0x000fe20000000000 */
[----:B------:R-:W-:Y:S01]  /*cdb0*/  FFMA.FTZ R14, R14, 1.4426950216293334961, R17 ;  /* 0x3fb8aa3b0e0e7823 */ /* 0x000fe20000010011 */
[----:B------:R-:W-:Y:S01]  /*cdc0*/  FADD R73, R10, R13 ;  /* 0x0000000d0a497221 */ /* 0x000fe20000000000 */
[----:B------:R-:W-:Y:S01]  /*cdd0*/  FMUL R21, R16, R21 ;  /* 0x0000001510157220 */ /* 0x000fe20000400000 */
[----:B------:R-:W-:Y:S01]  /*cde0*/  F2FP.F16.F32.PACK_AB R52, R29, R30 ;  /* 0x0000001e1d34723e */ /* 0x000fe200000000ff */
[----:B-1----:R-:W-:-:S02]  /*cdf0*/  IMAD R11, R11, R68, RZ ;  /* 0x000000440b0b7224 */ /* 0x002fc400078e02ff */
[----:B------:R-:W-:Y:S01]  /*ce00*/  FADD R74, R15, R14 ;  /* 0x0000000e0f4a7221 */ /* 0x000fe20000000000 */
[----:B------:R-:W-:Y:S01]  /*ce10*/  FFMA.FTZ R16, R16, 1.4426950216293334961, R21 ;  /* 0x3fb8aa3b10107823 */ /* 0x000fe20000010015 */
[----:B------:R-:W-:Y:S01]  /*ce20*/  F2FP.F16.F32.PACK_AB R50, R44, R49 ;  /* 0x000000312c32723e */ /* 0x000fe200000000ff */
[----:B------:R-:W-:Y:S01]  /*ce30*/  IMAD R12, R68, 0x8, R11 ;  /* 0x00000008440c7824 */ /* 0x000fe200078e020b */
[----:B------:R-:W-:Y:S01]  /*ce40*/  F2FP.F16.F32.PACK_AB R29, R20, R27 ;  /* 0x0000001b141d723e */ /* 0x000fe200000000ff */
[----:B------:R-:W-:Y:S01]  /*ce50*/  FADD R75, R19, R16 ;  /* 0x00000010134b7221 */ /* 0x000fe20000000000 */
[----:B------:R-:W-:Y:S01]  /*ce60*/  @P2 IMAD.MOV.U32 R21, RZ, RZ, 0x7f800000 ;  /* 0x7f800000ff152424 */ /* 0x000fe200078e00ff */
[----:B------:R-:W-:Y:S01]  /*ce70*/  F2FP.F16.F32.PACK_AB R49, R36, R41 ;  /* 0x000000292431723e */ /* 0x000fe200000000ff */
[----:B------:R-:W-:Y:S01]  /*ce80*/  IMAD R13, R68, 0x8, R12 ;  /* 0x00000008440d7824 */ /* 0x000fe200078e020c */
[----:B------:R-:W-:Y:S01]  /*ce90*/  F2FP.F16.F32.PACK_AB R48, R43, R46 ;  /* 0x0000002e2b30723e */ /* 0x000fe200000000ff */
[----:B------:R-:W-:Y:S01]  /*cea0*/  @P2 FFMA.FTZ R75, R2, R21, +INF ;  /* 0x7f800000024b2423 */ /* 0x000fe20000010015 */
[----:B------:R-:W-:Y:S01]  /*ceb0*/  F2FP.F16.F32.PACK_AB R28, R28, R35 ;  /* 0x000000231c1c723e */ /* 0x000fe200000000ff */
[----:B------:R-:W-:Y:S01]  /*cec0*/  IMAD R15, R68, 0x8, R13 ;  /* 0x00000008440f7824 */ /* 0x000fe200078e020d */
[----:B------:R-:W-:Y:S01]  /*ced0*/  F2FP.F16.F32.PACK_AB R27, R18, R25 ;  /* 0x00000019121b723e */ /* 0x000fe200000000ff */
[----:B------:R-:W-:Y:S01]  /*cee0*/  STS.64 [R54+UR8], R50 ;  /* 0x0000003236007988 */ /* 0x000fe20008000a08 */
[----:B------:R-:W-:Y:S01]  /*cef0*/  LOP3.LUT R18, R54, 0x40, RZ, 0x3c, !PT ;  /* 0x0000004036127812 */ /* 0x000fe200078e3cff */
[----:B------:R-:W1:Y:S01]  /*cf00*/  LDC.64 R70, c[0x0][0x398] ;  /* 0x0000e600ff467b82 */ /* 0x000e620000000a00 */
[----:B------:R-:W-:Y:S01]  /*cf10*/  LEA R17, R68, R15, 0x3 ;  /* 0x0000000f44117211 */ /* 0x000fe200078e18ff */
[----:B------:R-:W-:Y:S01]  /*cf20*/  STS.64 [R54+UR8+0x100], R48 ;  /* 0x0001003036007988 */ /* 0x000fe20008000a08 */
[----:B------:R-:W-:Y:S01]  /*cf30*/  F2FP.F16.F32.PACK_AB R22, R24, R31 ;  /* 0x0000001f1816723e */ /* 0x000fe200000000ff */
[----:B------:R-:W-:Y:S01]  /*cf40*/  FADD R72, R9, R8 ;  /* 0x0000000809487221 */ /* 0x000fe20000000000 */
[----:B------:R-:W-:Y:S01]  /*cf50*/  F2FP.F16.F32.PACK_AB R26, R26, R33 ;  /* 0x000000211a1a723e */ /* 0x000fe200000000ff */
[----:B------:R-:W-:Y:S01]  /*cf60*/  IMAD R19, R68, 0x8, R17 ;  /* 0x0000000844137824 */ /* 0x000fe200078e0211 */
[----:B------:R-:W-:Y:S01]  /*cf70*/  STS.64 [R54+UR8+0x80], R52 ;  /* 0x0000803436007988 */ /* 0x000fe20008000a08 */
[----:B------:R-:W-:-:S02]  /*cf80*/  ISETP.GE.U32.AND P4, PT, R55, 0x7f800000, PT ;  /* 0x7f8000003700780c */ /* 0x000fc40003f86070 */
[----:B------:R-:W-:Y:S01]  /*cf90*/  IMAD R21, R68, 0x8, R19 ;  /* 0x0000000844157824 */ /* 0x000fe200078e0213 */
[----:B------:R-:W-:Y:S01]  /*cfa0*/  STS.64 [R54+UR8+0x180], R28 ;  /* 0x0001801c36007988 */ /* 0x000fe20008000a08 */
[----:B------:R-:W-:Y:S02]  /*cfb0*/  ISETP.GE.U32.AND P5, PT, R88, 0x7f800000, PT ;  /* 0x7f8000005800780c */ /* 0x000fe40003fa6070 */
[----:B------:R-:W-:Y:S01]  /*cfc0*/  F2FP.F16.F32.PACK_AB R37, R32, R37 ;  /* 0x000000252025723e */ /* 0x000fe200000000ff */
[----:B------:R3:W-:Y:S01]  /*cfd0*/  STS.64 [R18+UR8+0x2180], R22 ;  /* 0x0021801612007988 */ /* 0x0007e20008000a08 */
[----:B------:R-:W-:Y:S02]  /*cfe0*/  F2FP.F16.F32.PACK_AB R36, R40, R45 ;  /* 0x0000002d2824723e */ /* 0x000fe400000000ff */
[----:B------:R-:W-:Y:S01]  /*cff0*/  ISETP.GE.U32.AND P1, PT, R56, 0x7f800000, PT ;  /* 0x7f8000003800780c */ /* 0x000fe20003f26070 */
[----:B------:R4:W-:Y:S01]  /*d000*/  STS.64 [R18+UR8+0x2080], R26 ;  /* 0x0020801a12007988 */ /* 0x0009e20008000a08 */
[----:B------:R-:W-:-:S02]  /*d010*/  F2FP.F16.F32.PACK_AB R39, R34, R39 ;  /* 0x000000272227723e */ /* 0x000fc400000000ff */
[----:B------:R-:W-:Y:S01]  /*d020*/  F2FP.F16.F32.PACK_AB R38, R42, R47 ;  /* 0x0000002f2a26723e */ /* 0x000fe200000000ff */
[----:B------:R5:W-:Y:S01]  /*d030*/  STS.64 [R18+UR8+0x2100], R36 ;  /* 0x0021002412007988 */ /* 0x000be20008000a08 */
[----:B--2---:R-:W-:Y:S01]  /*d040*/  SHF.L.U32 R95, R95, 0x5, RZ ;  /* 0x000000055f5f7819 */ /* 0x004fe200000006ff */
[----:B------:R-:W-:Y:S01]  /*d050*/  @P5 IMAD.MOV.U32 R9, RZ, RZ, 0x7f800000 ;  /* 0x7f800000ff095424 */ /* 0x000fe200078e00ff */
[----:B------:R-:W-:Y:S01]  /*d060*/  @P4 MOV R8, 0x7f800000 ;  /* 0x7f80000000084802 */ /* 0x000fe20000000f00 */
[----:B---3--:R-:W-:Y:S01]  /*d070*/  IMAD R23, R68, 0x8, R21 ;  /* 0x0000000844177824 */ /* 0x008fe200078e0215 */
[----:B------:R2:W-:Y:S01]  /*d080*/  STS.64 [R18+UR8+0x2000], R38 ;  /* 0x0020002612007988 */ /* 0x0005e20008000a08 */
[----:B0-----:R-:W-:Y:S01]  /*d090*/  LOP3.LUT R95, R95, 0x1f, R96, 0xf8, !PT ;  /* 0x0000001f5f5f7812 */ /* 0x001fe200078ef860 */
[----:B------:R-:W-:Y:S01]  /*d0a0*/  @P5 FFMA.FTZ R73, R88, R9, +INF ;  /* 0x7f80000058495423 */ /* 0x000fe20000010009 */
[C---:B------:R-:W-:Y:S01]  /*d0b0*/  IMAD R25, R68.reuse, 0x8, R23 ;  /* 0x0000000844197824 */ /* 0x040fe200078e0217 */
[----:B------:R-:W-:Y:S01]  /*d0c0*/  BAR.SYNC.DEFER_BLOCKING 0x0 ;  /* 0x0000000000007b1d */ /* 0x000fe20000010000 */
[----:B------:R-:W-:Y:S01]  /*d0d0*/  @P4 FFMA.FTZ R72, R55, R8, +INF ;  /* 0x7f80000037484423 */ /* 0x000fe20000010008 */
[----:B------:R-:W-:Y:S01]  /*d0e0*/  @P1 IMAD.MOV.U32 R9, RZ, RZ, 0x7f800000 ;  /* 0x7f800000ff091424 */ /* 0x000fe200078e00ff */
[----:B------:R-:W-:Y:S01]  /*d0f0*/  SHF.R.U32.HI R14, RZ, 0x1, R0 ;  /* 0x00000001ff0e7819 */ /* 0x000fe20000011600 */
[----:B----4-:R-:W-:Y:S01]  /*d100*/  IMAD R27, R68, 0x8, R25 ;  /* 0x00000008441b7824 */ /* 0x010fe200078e0219 */
[----:B------:R-:W-:Y:S01]  /*d110*/  FSETP.NEU.AND P4, PT, R88, RZ, PT ;  /* 0x000000ff5800720b */ /* 0x000fe20003f8d000 */
[----:B------:R-:W-:-:S02]  /*d120*/  IMAD R8, R95, UR7, RZ ;  /* 0x000000075f087c24 */ /* 0x000fc4000f8e02ff */
[----:B------:R-:W-:Y:S01]  /*d130*/  @P1 FFMA.FTZ R74, R56, R9, +INF ;  /* 0x7f800000384a1423 */ /* 0x000fe20000010009 */
[----:B------:R-:W-:Y:S01]  /*d140*/  UIMAD.WIDE UR6, UR6, 0x2, URZ ;  /* 0x00000002060678a5 */ /* 0x000fe2000f8e02ff */
[----:B------:R-:W-:Y:S01]  /*d150*/  LEA R29, R68, R27, 0x3 ;  /* 0x0000001b441d7211 */ /* 0x000fe200078e18ff */
[----:B------:R-:W-:Y:S01]  /*d160*/  IMAD.SHL.U32 R9, R8, 0x2, RZ ;  /* 0x0000000208097824 */ /* 0x000fe200078e00ff */
[----:B------:R-:W-:Y:S01]  /*d170*/  LOP3.LUT R76, R14, 0xc, RZ, 0xc0, !PT ;  /* 0x0000000c0e4c7812 */ /* 0x000fe200078ec0ff */
[----:B------:R-:W-:Y:S01]  /*d180*/  IMAD.HI R8, R8, 0x2, RZ ;  /* 0x0000000208087827 */ /* 0x000fe200078e02ff */
[----:B------:R-:W-:Y:S02]  /*d190*/  FSETP.NEU.AND P3, PT, R55, RZ, PT ;  /* 0x000000ff3700720b */ /* 0x000fe40003f6d000 */
[----:B-1----:R-:W-:Y:S01]  /*d1a0*/  IADD3 R70, P1, P2, R9, UR5, R70 ;  /* 0x0000000509467c10 */ /* 0x002fe2000fa3e046 */
[----:B------:R-:W-:Y:S01]  /*d1b0*/  IMAD R31, R68, 0x8, R29 ;  /* 0x00000008441f7824 */ /* 0x000fe200078e021d */
[----:B------:R-:W-:-:S02]  /*d1c0*/  SHF.L.U32 R9, R0, 0x4, RZ ;  /* 0x0000000400097819 */ /* 0x000fc400000006ff */
[----:B------:R-:W-:Y:S01]  /*d1d0*/  IADD3.X R94, PT, PT, R8, UR7, R71, P1, P2 ;  /* 0x00000007085e7c10 */ /* 0x000fe20008fe4447 */
[----:B------:R-:W-:Y:S01]  /*d1e0*/  IMAD R33, R68, 0x8, R31 ;  /* 0x0000000844217824 */ /* 0x000fe200078e021f */
[-C--:B------:R-:W-:Y:S01]  /*d1f0*/  LEA R8, P1, R11, R70.reuse, 0x1 ;  /* 0x000000460b087211 */ /* 0x080fe200078208ff */
[----:B------:R-:W0:Y:S01]  /*d200*/  LDCU UR6, c[0x0][0x3ec] ;  /* 0x00007d80ff0677ac */ /* 0x000e220008000800 */
[----:B------:R-:W-:Y:S01]  /*d210*/  LEA R10, P2, R12, R70, 0x1 ;  /* 0x000000460c0a7211 */ /* 0x000fe200078408ff */
[C---:B------:R-:W-:Y:S01]  /*d220*/  IMAD R35, R68.reuse, 0x8, R33 ;  /* 0x0000000844237824 */ /* 0x040fe200078e0221 */
[----:B------:R-:W-:Y:S01]  /*d230*/  LOP3.LUT R69, R9, 0x70, RZ, 0xc0, !PT ;  /* 0x0000007009457812 */ /* 0x000fe200078ec0ff */
[----:B------:R-:W1:Y:S01]  /*d240*/  LDS.64 R78, [R7+UR8] ;  /* 0x00000008074e7984 */ /* 0x000e620008000a00 */
[-C--:B------:R-:W-:Y:S02]  /*d250*/  LEA.HI.X.SX32 R9, R11, R94.reuse, 0x1, P1 ;  /* 0x0000005e0b097211 */ /* 0x080fe400008f0eff */
[----:B-----5:R-:W-:Y:S01]  /*d260*/  LEA R37, R68, R35, 0x3 ;  /* 0x0000002344257211 */ /* 0x020fe200078e18ff */
[----:B------:R-:W3:Y:S01]  /*d270*/  LDS.64 R80, [R7+UR8+0x200] ;  /* 0x0002000807507984 */ /* 0x000ee20008000a00 */
[----:B------:R-:W-:-:S02]  /*d280*/  LEA.HI.X.SX32 R11, R12, R94, 0x1, P2 ;  /* 0x0000005e0c0b7211 */ /* 0x000fc400010f0eff */
[-C--:B------:R-:W-:Y:S01]  /*d290*/  LEA R14, P2, R15, R70.reuse, 0x1 ;  /* 0x000000460f0e7211 */ /* 0x080fe200078408ff */
[C---:B--2---:R-:W-:Y:S01]  /*d2a0*/  IMAD R39, R68.reuse, 0x8, R37 ;  /* 0x0000000844277824 */ /* 0x044fe200078e0225 */
[----:B------:R-:W2:Y:S01]  /*d2b0*/  LDS.64 R82, [R7+UR8+0x400] ;  /* 0x0004000807527984 */ /* 0x000ea20008000a00 */
[-C--:B------:R-:W-:Y:S02]  /*d2c0*/  LEA R16, P6, R17, R70.reuse, 0x1 ;  /* 0x0000004611107211 */ /* 0x080fe400078c08ff */
[C---:B------:R-:W-:Y:S01]  /*d2d0*/  IMAD R41, R68.reuse, 0x8, R39 ;  /* 0x0000000844297824 */ /* 0x040fe200078e0227 */
[----:B------:R-:W4:Y:S01]  /*d2e0*/  LDS.64 R84, [R7+UR8+0x600] ;  /* 0x0006000807547984 */ /* 0x000f220008000a00 */
[----:B------:R-:W-:Y:S01]  /*d2f0*/  LEA R12, P1, R13, R70, 0x1 ;  /* 0x000000460d0c7211 */ /* 0x000fe200078208ff */
[----:B0-----:R-:W-:Y:S01]  /*d300*/  UIMAD UR6, UR9, UR6, URZ ;  /* 0x00000006090672a4 */ /* 0x001fe2000f8e02ff */
[C---:B------:R-:W-:Y:S01]  /*d310*/  IMAD R43, R68.reuse, 0x8, R41 ;  /* 0x00000008442b7824 */ /* 0x040fe200078e0229 */
[----:B------:R-:W0:Y:S01]  /*d320*/  LDS.64 R86, [R7+UR8+0x800] ;  /* 0x0008000807567984 */ /* 0x000e220008000a00 */
[-C--:B------:R-:W-:Y:S01]  /*d330*/  LEA.HI.X.SX32 R15, R15, R94.reuse, 0x1, P2 ;  /* 0x0000005e0f0f7211 */ /* 0x080fe200010f0eff */
[----:B------:R-:W-:Y:S01]  /*d340*/  USHF.L.U32 UR5, UR6, 0x2, URZ ;  /* 0x0000000206057899 */ /* 0x000fe200080006ff */
[----:B------:R-:W-:Y:S01]  /*d350*/  LEA.HI.X.SX32 R17, R17, R94, 0x1, P6 ;  /* 0x0000005e11117211 */ /* 0x000fe200030f0eff */
[----:B------:R-:W5:Y:S01]  /*d360*/  LDS.64 R88, [R7+UR8+0xa00] ;  /* 0x000a000807587984 */ /* 0x000f620008000a00 */
[C---:B------:R-:W-:Y:S01]  /*d370*/  LEA R45, R68.reuse, R43, 0x3 ;  /* 0x0000002b442d7211 */ /* 0x040fe200078e18ff */
[----:B------:R-:W-:Y:S01]  /*d380*/  UIMAD.WIDE UR6, UR6, 0x4, URZ ;  /* 0x00000004060678a5 */ /* 0x000fe2000f8e02ff */
[----:B------:R-:W-:Y:S01]  /*d390*/  LEA R20, P2, R21, R70, 0x1 ;  /* 0x0000004615147211 */ /* 0x000fe200078408ff */
[----:B------:R-:W5:Y:S01]  /*d3a0*/  LDS.64 R90, [R7+UR8+0xc00] ;  /* 0x000c0008075a7984 */ /* 0x000f620008000a00 */
[----:B------:R-:W-:Y:S01]  /*d3b0*/  LEA.HI.X.SX32 R13, R13, R94, 0x1, P1 ;  /* 0x0000005e0d0d7211 */ /* 0x000fe200008f0eff */
[----:B------:R-:W-:Y:S01]  /*d3c0*/  IMAD R47, R68, 0x8, R45 ;  /* 0x00000008442f7824 */ /* 0x000fe200078e022d */
[-C--:B------:R-:W-:Y:S01]  /*d3d0*/  LEA R30, P6, R31, R70.reuse, 0x1 ;  /* 0x000000461f1e7211 */ /* 0x080fe200078c08ff */
[----:B------:R1:W5:Y:S01]  /*d3e0*/  LDS.64 R92, [R7+UR8+0xe00] ;  /* 0x000e0008075c7984 */ /* 0x0003620008000a00 */
[----:B------:R-:W-:-:S02]  /*d3f0*/  LEA R18, P1, R19, R70, 0x1 ;  /* 0x0000004613127211 */ /* 0x000fc400078208ff */
[----:B------:R-:W-:Y:S02]  /*d400*/  LEA.HI.X.SX32 R21, R21, R94, 0x1, P2 ;  /* 0x0000005e15157211 */ /* 0x000fe400010f0eff */
[----:B------:R-:W-:Y:S02]  /*d410*/  LEA R24, P2, R25, R70, 0x1 ;  /* 0x0000004619187211 */ /* 0x000fe400078408ff */
[-C--:B------:R-:W-:Y:S01]  /*d420*/  LEA.HI.X.SX32 R31, R31, R94.reuse, 0x1, P6 ;  /* 0x0000005e1f1f7211 */ /* 0x080fe200030f0eff */
[C---:B-1----:R-:W-:Y:S01]  /*d430*/  IMAD R7, R68.reuse, 0x8, R47 ;  /* 0x0000000844077824 */ /* 0x042fe200078e022f */
[----:B------:R-:W-:Y:S02]  /*d440*/  LEA.HI.X.SX32 R19, R19, R94, 0x1, P1 ;  /* 0x0000005e13137211 */ /* 0x000fe400008f0eff */
[-C--:B------:R-:W-:Y:S01]  /*d450*/  LEA R36, P6, R37, R70.reuse, 0x1 ;  /* 0x0000004625247211 */ /* 0x080fe200078c08ff */
[----:B------:R-:W-:Y:S01]  /*d460*/  IMAD R51, R68, 0x8, R7 ;  /* 0x0000000844337824 */ /* 0x000fe200078e0207 */
[----:B------:R-:W-:Y:S01]  /*d470*/  LEA R22, P1, R23, R70, 0x1 ;  /* 0x0000004617167211 */ /* 0x000fe200078208ff */
[----:B------:R1:W-:Y:S01]  /*d480*/  STG.E.U16 desc[UR10][R8.64], R78 ;  /* 0x0000004e08007986 */ /* 0x0003e2000c10150a */
[----:B------:R-:W-:-:S02]  /*d490*/  LEA.HI.X.SX32 R25, R25, R94, 0x1, P2 ;  /* 0x0000005e19197211 */ /* 0x000fc400010f0eff */
[C---:B------:R-:W-:Y:S01]  /*d4a0*/  LEA R53, R68.reuse, R51, 0x3 ;  /* 0x0000003344357211 */ /* 0x040fe200078e18ff */
[----:B---3--:R-:W-:Y:S01]  /*d4b0*/  STG.E.U16 desc[UR10][R10.64], R80 ;  /* 0x000000500a007986 */ /* 0x008fe2000c10150a */
[----:B------:R-:W-:Y:S02]  /*d4c0*/  LEA R28, P2, R29, R70, 0x1 ;  /* 0x000000461d1c7211 */ /* 0x000fe400078408ff */
[-C--:B------:R-:W-:Y:S01]  /*d4d0*/  LEA.HI.X.SX32 R37, R37, R94.reuse, 0x1, P6 ;  /* 0x0000005e25257211 */ /* 0x080fe200030f0eff */
[C---:B------:R-:W-:Y:S01]  /*d4e0*/  IMAD R55, R68.reuse, 0x8, R53 ;  /* 0x0000000844377824 */ /* 0x040fe200078e0235 */
[----:B------:R-:W-:Y:S01]  /*d4f0*/  LEA.HI.X.SX32 R23, R23, R94, 0x1, P1 ;  /* 0x0000005e17177211 */ /* 0x000fe200008f0eff */
[----:B--2---:R2:W-:Y:S01]  /*d500*/  STG.E.U16 desc[UR10][R12.64], R82 ;  /* 0x000000520c007986 */ /* 0x0045e2000c10150a */
[-C--:B------:R-:W-:Y:S01]  /*d510*/  LEA R42, P6, R43, R70.reuse, 0x1 ;  /* 0x000000462b2a7211 */ /* 0x080fe200078c08ff */
[C---:B------:R-:W-:Y:S01]  /*d520*/  IMAD R57, R68.reuse, 0x8, R55 ;  /* 0x0000000844397824 */ /* 0x040fe200078e0237 */
[----:B------:R-:W-:Y:S01]  /*d530*/  LEA R26, P1, R27, R70, 0x1 ;  /* 0x000000461b1a7211 */ /* 0x000fe200078208ff */
[----:B----4-:R3:W-:Y:S01]  /*d540*/  STG.E.U16 desc[UR10][R14.64], R84 ;  /* 0x000000540e007986 */ /* 0x0107e2000c10150a */
[----:B------:R-:W-:Y:S01]  /*d550*/  LEA.HI.X.SX32 R29, R29, R94, 0x1, P2 ;  /* 0x0000005e1d1d7211 */ /* 0x000fe200010f0eff */
[----:B------:R-:W-:Y:S01]  /*d560*/  IMAD R59, R68, 0x8, R57 ;  /* 0x00000008443b7824 */ /* 0x000fe200078e0239 */
[----:B------:R-:W-:Y:S01]  /*d570*/  LEA R34, P2, R35, R70, 0x1 ;  /* 0x0000004623227211 */ /* 0x000fe200078408ff */
[----:B0-----:R0:W-:Y:S01]  /*d580*/  STG.E.U16 desc[UR10][R16.64], R86 ;  /* 0x0000005610007986 */ /* 0x0011e2000c10150a */
[-C--:B------:R-:W-:Y:S01]  /*d590*/  LEA.HI.X.SX32 R43, R43, R94.reuse, 0x1, P6 ;  /* 0x0000005e2b2b7211 */ /* 0x080fe200030f0eff */
[----:B-1----:R-:W1:Y:S01]  /*d5a0*/  LDC.64 R8, c[0x0][0x3a0] ;  /* 0x0000e800ff087b82 */ /* 0x002e620000000a00 */
[----:B------:R-:W-:Y:S01]  /*d5b0*/  LEA.HI.X.SX32 R27, R27, R94, 0x1, P1 ;  /* 0x0000005e1b1b7211 */ /* 0x000fe200008f0eff */
[----:B-----5:R4:W-:Y:S01]  /*d5c0*/  STG.E.U16 desc[UR10][R18.64], R88 ;  /* 0x0000005812007986 */ /* 0x0209e2000c10150a */
[----:B------:R-:W-:-:S02]  /*d5d0*/  LEA R48, P6, R7, R70, 0x1 ;  /* 0x0000004607307211 */ /* 0x000fc400078c08ff */
[----:B------:R-:W-:Y:S01]  /*d5e0*/  LEA R32, P1, R33, R70, 0x1 ;  /* 0x0000004621207211 */ /* 0x000fe200078208ff */
[----:B------:R-:W-:Y:S01]  /*d5f0*/  STG.E.U16 desc[UR10][R20.64], R90 ;  /* 0x0000005a14007986 */ /* 0x000fe2000c10150a */
[----:B------:R-:W-:Y:S02]  /*d600*/  LEA.HI.X.SX32 R35, R35, R94, 0x1, P2 ;  /* 0x0000005e23237211 */ /* 0x000fe400010f0eff */
[----:B------:R-:W-:Y:S01]  /*d610*/  LEA R40, P2, R41, R70, 0x1 ;  /* 0x0000004629287211 */ /* 0x000fe200078408ff */
[----:B------:R-:W-:Y:S01]  /*d620*/  STG.E.U16 desc[UR10][R22.64], R92 ;  /* 0x0000005c16007986 */ /* 0x000fe2000c10150a */
[-C--:B------:R-:W-:Y:S02]  /*d630*/  LEA.HI.X.SX32 R49, R7, R94.reuse, 0x1, P6 ;  /* 0x0000005e07317211 */ /* 0x080fe400030f0eff */
[----:B------:R-:W-:Y:S02]  /*d640*/  LEA.HI.X.SX32 R33, R33, R94, 0x1, P1 ;  /* 0x0000005e21217211 */ /* 0x000fe400008f0eff */
[----:B------:R-:W-:-:S02]  /*d650*/  LEA R7, R68, R59, 0x3 ;  /* 0x0000003b44077211 */ /* 0x000fc400078e18ff */
[----:B------:R-:W-:Y:S02]  /*d660*/  LEA R38, P1, R39, R70, 0x1 ;  /* 0x0000004627267211 */ /* 0x000fe400078208ff */
[----:B------:R-:W-:Y:S01]  /*d670*/  LEA.HI.X.SX32 R41, R41, R94, 0x1, P2 ;  /* 0x0000005e29297211 */ /* 0x000fe200010f0eff */
[C---:B------:R-:W-:Y:S01]  /*d680*/  IMAD R63, R68.reuse, 0x8, R7 ;  /* 0x00000008443f7824 */ /* 0x040fe200078e0207 */
[----:B------:R-:W-:Y:S02]  /*d690*/  LEA R46, P2, R47, R70, 0x1 ;  /* 0x000000462f2e7211 */ /* 0x000fe400078408ff */
[----:B------:R-:W-:Y:S01]  /*d6a0*/  LEA.HI.X.SX32 R39, R39, R94, 0x1, P1 ;  /* 0x0000005e27277211 */ /* 0x000fe200008f0eff */
[C---:B------:R-:W-:Y:S01]  /*d6b0*/  IMAD R65, R68.reuse, 0x8, R63 ;  /* 0x0000000844417824 */ /* 0x040fe200078e023f */
[----:B------:R-:W-:Y:S02]  /*d6c0*/  LEA R44, P1, R45, R70, 0x1 ;  /* 0x000000462d2c7211 */ /* 0x000fe400078208ff */
[----:B------:R-:W-:Y:S01]  /*d6d0*/  LEA.HI.X.SX32 R47, R47, R94, 0x1, P2 ;  /* 0x0000005e2f2f7211 */ /* 0x000fe200010f0eff */
[----:B------:R-:W-:Y:S01]  /*d6e0*/  IMAD R67, R68, 0x8, R65 ;  /* 0x0000000844437824 */ /* 0x000fe200078e0241 */
[----:B------:R-:W-:-:S02]  /*d6f0*/  LEA R54, P6, R55, R70, 0x1 ;  /* 0x0000004637367211 */ /* 0x000fc400078c08ff */
[----:B------:R-:W-:Y:S02]  /*d700*/  LEA R52, P2, R53, R70, 0x1 ;  /* 0x0000004635347211 */ /* 0x000fe400078408ff */
[----:B------:R-:W-:Y:S02]  /*d710*/  LEA.HI.X.SX32 R45, R45, R94, 0x1, P1 ;  /* 0x0000005e2d2d7211 */ /* 0x000fe400008f0eff */
[----:B------:R-:W-:Y:S02]  /*d720*/  LEA R50, P1, R51, R70, 0x1 ;  /* 0x0000004633327211 */ /* 0x000fe400078208ff */
[-C--:B------:R-:W-:Y:S02]  /*d730*/  LEA.HI.X.SX32 R55, R55, R94.reuse, 0x1, P6 ;  /* 0x0000005e37377211 */ /* 0x080fe400030f0eff */
[----:B------:R-:W-:Y:S02]  /*d740*/  LEA.HI.X.SX32 R53, R53, R94, 0x1, P2 ;  /* 0x0000005e35357211 */ /* 0x000fe400010f0eff */
[----:B------:R-:W-:-:S02]  /*d750*/  LEA R60, P6, R7, R70, 0x1 ;  /* 0x00000046073c7211 */ /* 0x000fc400078c08ff */
[----:B------:R-:W-:Y:S02]  /*d760*/  LEA R58, P2, R59, R70, 0x1 ;  /* 0x000000463b3a7211 */ /* 0x000fe400078408ff */
[----:B------:R-:W-:Y:S02]  /*d770*/  FSETP.NEU.AND P5, PT, R56, RZ, PT ;  /* 0x000000ff3800720b */ /* 0x000fe40003fad000 */
[----:B------:R-:W-:Y:S02]  /*d780*/  LEA.HI.X.SX32 R51, R51, R94, 0x1, P1 ;  /* 0x0000005e33337211 */ /* 0x000fe400008f0eff */
[----:B------:R-:W-:Y:S02]  /*d790*/  LEA R56, P1, R57, R70, 0x1 ;  /* 0x0000004639387211 */ /* 0x000fe400078208ff */
[-C--:B------:R-:W-:Y:S02]  /*d7a0*/  LEA.HI.X.SX32 R61, R7, R94.reuse, 0x1, P6 ;  /* 0x0000005e073d7211 */ /* 0x080fe400030f0eff */
[----:B------:R-:W-:-:S02]  /*d7b0*/  LEA.HI.X.SX32 R59, R59, R94, 0x1, P2 ;  /* 0x0000005e3b3b7211 */ /* 0x000fc400010f0eff */
[C---:B------:R-:W-:Y:S02]  /*d7c0*/  LEA R7, R68.reuse, R67, 0x3 ;  /* 0x0000004344077211 */ /* 0x040fe400078e18ff */
[----:B------:R-:W-:Y:S02]  /*d7d0*/  LEA R64, P2, R65, R70, 0x1 ;  /* 0x0000004641407211 */ /* 0x000fe400078408ff */
[----:B------:R-:W-:Y:S01]  /*d7e0*/  LEA.HI.X.SX32 R57, R57, R94, 0x1, P1 ;  /* 0x0000005e39397211 */ /* 0x000fe200008f0eff */
[----:B------:R-:W-:Y:S01]  /*d7f0*/  IMAD R71, R68, 0x8, R7 ;  /* 0x0000000844477824 */ /* 0x000fe200078e0207 */
[----:B------:R-:W-:Y:S02]  /*d800*/  LEA R62, P1, R63, R70, 0x1 ;  /* 0x000000463f3e7211 */ /* 0x000fe400078208ff */
[----:B------:R-:W-:Y:S02]  /*d810*/  LEA.HI.X.SX32 R65, R65, R94, 0x1, P2 ;  /* 0x0000005e41417211 */ /* 0x000fe400010f0eff */
[----:B------:R-:W-:-:S02]  /*d820*/  LEA R68, P2, R7, R70, 0x1 ;  /* 0x0000004607447211 */ /* 0x000fc400078408ff */
[-C--:B------:R-:W-:Y:S02]  /*d830*/  LEA.HI.X.SX32 R63, R63, R94.reuse, 0x1, P1 ;  /* 0x0000005e3f3f7211 */ /* 0x080fe400008f0eff */
[----:B------:R-:W-:Y:S02]  /*d840*/  FSETP.NEU.AND P1, PT, R2, RZ, PT ;  /* 0x000000ff0200720b */ /* 0x000fe40003f2d000 */
[----:B------:R-:W-:Y:S02]  /*d850*/  IADD3 R76, PT, PT, R76, UR8, R69 ;  /* 0x000000084c4c7c10 */ /* 0x000fe4000fffe045 */
[----:B------:R-:W-:Y:S02]  /*d860*/  PRMT R2, R78, 0x7632, R2 ;  /* 0x000076324e027816 */ /* 0x000fe40000000002 */
[----:B------:R-:W-:Y:S02]  /*d870*/  LEA.HI.X.SX32 R69, R7, R94, 0x1, P2 ;  /* 0x0000005e07457211 */ /* 0x000fe400010f0eff */
[----:B--2---:R-:W-:Y:S01]  /*d880*/  PRMT R13, R80, 0x7632, R13 ;  /* 0x00007632500d7816 */ /* 0x004fe2000000000d */
[----:B------:R2:W-:Y:S01]  /*d890*/  STG.E.U16 desc[UR10][R24.64], R2 ;  /* 0x0000000218007986 */ /* 0x0005e2000c10150a */
[----:B------:R-:W-:-:S02]  /*d8a0*/  PRMT R7, R82, 0x7632, R7 ;  /* 0x0000763252077816 */ /* 0x000fc40000000007 */
[----:B---3--:R-:W-:Y:S01]  /*d8b0*/  PRMT R15, R84, 0x7632, R15 ;  /* 0x00007632540f7816 */ /* 0x008fe2000000000f */
[----:B------:R-:W-:Y:S01]  /*d8c0*/  STG.E.U16 desc[UR10][R26.64], R13 ;  /* 0x0000000d1a007986 */ /* 0x000fe2000c10150a */
[----:B0-----:R-:W-:Y:S02]  /*d8d0*/  PRMT R16, R86, 0x7632, R16 ;  /* 0x0000763256107816 */ /* 0x001fe40000000010 */
[----:B------:R-:W-:Y:S01]  /*d8e0*/  PRMT R17, R88, 0x7632, R17 ;  /* 0x0000763258117816 */ /* 0x000fe20000000011 */
[----:B------:R0:W-:Y:S01]  /*d8f0*/  STG.E.U16 desc[UR10][R28.64], R7 ;  /* 0x000000071c007986 */ /* 0x0001e2000c10150a */
[----:B----4-:R-:W-:Y:S02]  /*d900*/  PRMT R18, R90, 0x7632, R18 ;  /* 0x000076325a127816 */ /* 0x010fe40000000012 */
[----:B------:R-:W-:Y:S01]  /*d910*/  PRMT R19, R92, 0x7632, R19 ;  /* 0x000076325c137816 */ /* 0x000fe20000000013 */
[----:B------:R3:W-:Y:S01]  /*d920*/  STG.E.U16 desc[UR10][R30.64], R15 ;  /* 0x0000000f1e007986 */ /* 0x0007e2000c10150a */
[----:B------:R-:W-:-:S02]  /*d930*/  LEA R66, P6, R67, R70, 0x1 ;  /* 0x0000004643427211 */ /* 0x000fc400078c08ff */
[----:B--2---:R-:W-:Y:S01]  /*d940*/  PRMT R2, R79, 0x7632, R2 ;  /* 0x000076324f027816 */ /* 0x004fe20000000002 */
[----:B------:R2:W-:Y:S01]  /*d950*/  STG.E.U16 desc[UR10][R32.64], R16 ;  /* 0x0000001020007986 */ /* 0x0005e2000c10150a */
[----:B------:R-:W-:Y:S02]  /*d960*/  LEA.HI.X.SX32 R67, R67, R94, 0x1, P6 ;  /* 0x0000005e43437211 */ /* 0x000fe400030f0eff */
[----:B------:R-:W-:Y:S01]  /*d970*/  LEA R70, P6, R71, R70, 0x1 ;  /* 0x0000004647467211 */ /* 0x000fe200078c08ff */
[----:B------:R4:W-:Y:S01]  /*d980*/  STG.E.U16 desc[UR10][R34.64], R17 ;  /* 0x0000001122007986 */ /* 0x0009e2000c10150a */
[----:B0-----:R-:W-:Y:S02]  /*d990*/  PRMT R29, R81, 0x7632, R29 ;  /* 0x00007632511d7816 */ /* 0x001fe4000000001d */
[----:B------:R-:W-:Y:S01]  /*d9a0*/  LEA.HI.X.SX32 R71, R71, R94, 0x1, P6 ;  /* 0x0000005e47477211 */ /* 0x000fe200030f0eff */
[----:B------:R-:W-:Y:S01]  /*d9b0*/  STG.E.U16 desc[UR10][R36.64], R18 ;  /* 0x0000001224007986 */ /* 0x000fe2000c10150a */
[----:B---3--:R-:W-:-:S02]  /*d9c0*/  PRMT R30, R83, 0x7632, R30 ;  /* 0x00007632531e7816 */ /* 0x008fc4000000001e */
[----:B------:R-:W-:Y:S01]  /*d9d0*/  PRMT R31, R85, 0x7632, R31 ;  /* 0x00007632551f7816 */ /* 0x000fe2000000001f */
[----:B------:R-:W-:Y:S01]  /*d9e0*/  STG.E.U16 desc[UR10][R38.64], R19 ;  /* 0x0000001326007986 */ /* 0x000fe2000c10150a */
[----:B--2---:R-:W-:Y:S02]  /*d9f0*/  PRMT R32, R87, 0x7632, R32 ;  /* 0x0000763257207816 */ /* 0x004fe40000000020 */
[----:B------:R-:W-:Y:S01]  /*da00*/  PRMT R33, R89, 0x7632, R33 ;  /* 0x0000763259217816 */ /* 0x000fe20000000021 */
[----:B------:R-:W-:Y:S01]  /*da10*/  STG.E.U16 desc[UR10][R40.64], R79 ;  /* 0x0000004f28007986 */ /* 0x000fe2000c10150a */
[----:B----4-:R-:W-:Y:S02]  /*da20*/  PRMT R34, R91, 0x7632, R34 ;  /* 0x000076325b227816 */ /* 0x010fe40000000022 */
[----:B------:R-:W-:Y:S01]  /*da30*/  PRMT R35, R93, 0x7632, R35 ;  /* 0x000076325d237816 */ /* 0x000fe20000000023 */
[----:B------:R-:W-:Y:S01]  /*da40*/  STG.E.U16 desc[UR10][R42.64], R81 ;  /* 0x000000512a007986 */ /* 0x000fe2000c10150a */
[----:B------:R-:W-:-:S02]  /*da50*/  FSEL R73, R73, -INF , P4 ;  /* 0xff80000049497808 */ /* 0x000fc40002000000 */
[----:B------:R-:W-:Y:S01]  /*da60*/  FSEL R72, R72, -INF , P3 ;  /* 0xff80000048487808 */ /* 0x000fe20001800000 */
[----:B------:R-:W-:Y:S01]  /*da70*/  STG.E.U16 desc[UR10][R44.64], R83 ;  /* 0x000000532c007986 */ /* 0x000fe2000c10150a */
[----:B------:R-:W-:Y:S01]  /*da80*/  FSEL R74, R74, -INF , P5 ;  /* 0xff8000004a4a7808 */ /* 0x000fe20002800000 */
[----:B------:R-:W-:Y:S01]  /*da90*/  FFMA R73, R73, 0.69314718246459960938, R4 ;  /* 0x3f31721849497823 */ /* 0x000fe20000000004 */
[----:B------:R-:W-:Y:S01]  /*daa0*/  FSEL R75, R75, -INF , P1 ;  /* 0xff8000004b4b7808 */ /* 0x000fe20000800000 */
[----:B------:R-:W-:Y:S01]  /*dab0*/  STG.E.U16 desc[UR10][R46.64], R85 ;  /* 0x000000552e007986 */ /* 0x000fe2000c10150a */
[----:B------:R-:W-:Y:S01]  /*dac0*/  LOP3.LUT R4, R0, 0x1c, RZ, 0xc0, !PT ;  /* 0x0000001c00047812 */ /* 0x000fe200078ec0ff */
[----:B------:R-:W-:Y:S01]  /*dad0*/  FFMA R72, R72, 0.69314718246459960938, R3 ;  /* 0x3f31721848487823 */ /* 0x000fe20000000003 */
[----:B------:R-:W-:Y:S01]  /*dae0*/  FFMA R74, R74, 0.69314718246459960938, R5 ;  /* 0x3f3172184a4a7823 */ /* 0x000fe20000000005 */
[----:B------:R-:W-:Y:S01]  /*daf0*/  STG.E.U16 desc[UR10][R48.64], R87 ;  /* 0x0000005730007986 */ /* 0x000fe2000c10150a */
[----:B------:R-:W-:Y:S01]  /*db00*/  FFMA R75, R75, 0.69314718246459960938, R6 ;  /* 0x3f3172184b4b7823 */ /* 0x000fe20000000006 */
[----:B------:R-:W-:Y:S01]  /*db10*/  LEA R4, R4, UR8, 0x2 ;  /* 0x0000000804047c11 */ /* 0x000fe2000f8e10ff */
[C---:B------:R-:W-:Y:S01]  /*db20*/  IMAD.SHL.U32 R3, R95.reuse, 0x4, RZ ;  /* 0x000000045f037824 */ /* 0x040fe200078e00ff */
[----:B------:R-:W-:Y:S01]  /*db30*/  STG.E.U16 desc[UR10][R50.64], R89 ;  /* 0x0000005932007986 */ /* 0x000fe2000c10150a */
[----:B------:R-:W-:-:S03]  /*db40*/  IMAD.HI R0, R95, 0x4, RZ ;  /* 0x000000045f007827 */ /* 0x000fc600078e02ff */
[----:B------:R-:W-:Y:S04]  /*db50*/  STG.E.U16 desc[UR10][R52.64], R91 ;  /* 0x0000005b34007986 */ /* 0x000fe8000c10150a */
[----:B------:R-:W-:Y:S04]  /*db60*/  STG.E.U16 desc[UR10][R54.64], R93 ;  /* 0x0000005d36007986 */ /* 0x000fe8000c10150a */
[----:B------:R1:W-:Y:S04]  /*db70*/  STG.E.U16 desc[UR10][R56.64], R2 ;  /* 0x0000000238007986 */ /* 0x0003e8000c10150a */
[----:B------:R0:W-:Y:S04]  /*db80*/  STG.E.U16 desc[UR10][R58.64], R29 ;  /* 0x0000001d3a007986 */ /* 0x0001e8000c10150a */
[----:B------:R0:W-:Y:S04]  /*db90*/  STG.E.U16 desc[UR10][R60.64], R30 ;  /* 0x0000001e3c007986 */ /* 0x0001e8000c10150a */
[----:B------:R0:W-:Y:S01]  /*dba0*/  STG.E.U16 desc[UR10][R62.64], R31 ;  /* 0x0000001f3e007986 */ /* 0x0001e2000c10150a */
[----:B-1----:R-:W-:-:S03]  /*dbb0*/  IADD3 R2, P1, P2, R3, UR5, R8 ;  /* 0x0000000503027c10 */ /* 0x002fc6000fa3e008 */
[----:B------:R0:W-:Y:S01]  /*dbc0*/  STG.E.U16 desc[UR10][R64.64], R32 ;  /* 0x0000002040007986 */ /* 0x0001e2000c10150a */
[----:B------:R-:W-:-:S03]  /*dbd0*/  IADD3.X R3, PT, PT, R0, UR7, R9, P1, P2 ;  /* 0x0000000700037c10 */ /* 0x000fc60008fe4409 */
[----:B------:R0:W-:Y:S04]  /*dbe0*/  STG.E.U16 desc[UR10][R66.64], R33 ;  /* 0x0000002142007986 */ /* 0x0001e8000c10150a */
[----:B------:R0:W-:Y:S04]  /*dbf0*/  STG.E.U16 desc[UR10][R68.64], R34 ;  /* 0x0000002244007986 */ /* 0x0001e8000c10150a */
[----:B------:R0:W-:Y:S01]  /*dc00*/  STG.E.U16 desc[UR10][R70.64], R35 ;  /* 0x0000002346007986 */ /* 0x0001e2000c10150a */
[----:B------:R-:W-:Y:S06]  /*dc10*/  BAR.SYNC.DEFER_BLOCKING 0x0 ;  /* 0x0000000000007b1d */ /* 0x000fec0000010000 */
[----:B------:R0:W-:Y:S02]  /*dc20*/  STS.128 [R4], R72 ;  /* 0x0000004804007388 */ /* 0x0001e40000000c00 */
[----:B------:R-:W-:Y:S06]  /*dc30*/  BAR.SYNC.DEFER_BLOCKING 0x0 ;  /* 0x0000000000007b1d */ /* 0x000fec0000010000 */
[----:B------:R-:W-:Y:S05]  /*dc40*/  @P0 EXIT ;  /* 0x000000000000094d */ /* 0x000fea0003800000 */
[----:B------:R-:W1:Y:S04]  /*dc50*/  LDS R5, [R76] ;  /* 0x000000004c057984 */ /* 0x000e680000000800 */
[----:B-1----:R-:W-:Y:S01]  /*dc60*/  STG.E desc[UR10][R2.64], R5 ;  /* 0x0000000502007986 */ /* 0x002fe2000c10190a */
[----:B------:R-:W-:Y:S05]  /*dc70*/  EXIT ;  /* 0x000000000000794d */ /* 0x000fea0003800000 */
.L_x_10:
[----:B------:R-:W-:-:S00]  /*dc80*/  BRA `(.L_x_10) ;  /* 0xfffffffc00fc7947 */ /* 0x000fc0000383ffff */
[----:B------:R-:W-:-:S00]  /*dc90*/  NOP ;  /* 0x0000000000007918 */ /* 0x000fc00000000000 */
        /* <DEDUP_REMOVED lines=14> */
.L_x_11:


//--------------------- .nv.global.init           --------------------------
	.section	.nv.global.init,"aw",@progbits
.nv.global.init:
	.type		_$_str,@object
	.size		_$_str,(.L_0 - _$_str)
_$_str:
        /*0000*/ 	.byte	0x5f, 0x5f, 0x43, 0x55, 0x44, 0x41, 0x5f, 0x46, 0x54, 0x5a, 0x00
.L_0:


//--------------------- .nv.shared.attn_fwd       --------------------------
	.section	.nv.shared.attn_fwd,"aw",@nobits
	.sectionflags	@""
	.align	16
	.zero		1024


//--------------------- .nv.shared.reserved.0     --------------------------
	.section	.nv.shared.reserved.0,"aw",@nobits
	.weak		__nv_reservedSMEM_offset_0_alias
	.size		__nv_reservedSMEM_offset_0_alias, 0, 64
	.other		__nv_reservedSMEM_offset_0_alias,@"STO_CUDA_RESERVED_SHARED STV_DEFAULT"
__nv_reservedSMEM_offset_0_alias:
	.zero		0
	.zero		64


//--------------------- .nv.constant0.attn_fwd    --------------------------
	.section	.nv.constant0.attn_fwd,"a",@progbits
	.sectionflags	@""
	.align	4
.nv.constant0.attn_fwd:
	.zero		1032


//--------------------- SYMBOLS --------------------------

	.type		.nv.reservedSmem.offset0,@object
	.size		.nv.reservedSmem.offset0,0x4
	.type		.nv.reservedSmem.cap,@object
	.size		.nv.reservedSmem.cap,0x4
